	.target	sm_90a

	.elftype	@"ET_EXEC"


//--------------------- .note.nv.tkinfo           --------------------------
	.section	.note.nv.tkinfo,"",@"SHT_NOTE"
	.sectionflags	@"SHF_NOTE_NV_TKINFO"
	.tkinfo
        /*0018*/ 	.word	0x00000002
        /*0030*/ 	.string	""
        /*0030*/ 	.string	"ptxas"
        /*0030*/ 	.string	"Cuda compilation tools, release 13.0, V13.0.88"
        /*0030*/ 	.string	"Build cuda_13.0.r13.0/compiler.36424714_0"
        /*0030*/ 	.string	"-v  -suppress-debug-info  -lineinfo  -arch sm_90a "



//--------------------- .note.nv.cuinfo           --------------------------
	.section	.note.nv.cuinfo,"",@"SHT_NOTE"
	.sectionflags	@"SHF_NOTE_NV_CUINFO"
        /*0018*/ 	.short	0x0002
        /*001a*/ 	.short	0x005a
        /*001c*/ 	.short	0x0082
	.zero		2


//--------------------- .nv.info                  --------------------------
	.section	.nv.info,"",@"SHT_CUDA_INFO"
	.align	4


	//----- nvinfo : EIATTR_REGCOUNT
	.align		4
        /*0000*/ 	.byte	0x04, 0x2f
        /*0002*/ 	.short	(.L_1 - .L_0)
	.align		4
.L_0:
        /*0004*/ 	.word	index@(matmul_kernel)
        /*0008*/ 	.word	0x000000ff


	//----- nvinfo : EIATTR_FRAME_SIZE
	.align		4
.L_1:
        /*000c*/ 	.byte	0x04, 0x11
        /*000e*/ 	.short	(.L_3 - .L_2)
	.align		4
.L_2:
        /*0010*/ 	.word	index@(matmul_kernel)
        /*0014*/ 	.word	0x00001220


	//----- nvinfo : EIATTR_MIN_STACK_SIZE
	.align		4
.L_3:
        /*0018*/ 	.byte	0x04, 0x12
        /*001a*/ 	.short	(.L_5 - .L_4)
	.align		4
.L_4:
        /*001c*/ 	.word	index@(matmul_kernel)
        /*0020*/ 	.word	0x00001220
.L_5:


//--------------------- .nv.compat                --------------------------
	.section	.nv.compat,"",@"SHT_CUDA_COMPAT_INFO"
	.align	4
        /*0000*/ 	.byte	0x02, 0x09, 0x01, 0x00, 0x02, 0x02, 0x04, 0x00, 0x02, 0x05, 0x05, 0x00, 0x03, 0x07, 0x01, 0x01
        /*0010*/ 	.byte	0x02, 0x03, 0x00, 0x00, 0x02, 0x06, 0x01, 0x00, 0x04, 0x0b, 0x08, 0x00, 0x00, 0x00, 0x00, 0x00
        /*0020*/ 	.byte	0x00, 0x00, 0x00, 0x00


//--------------------- .nv.info.matmul_kernel    --------------------------
	.section	.nv.info.matmul_kernel,"",@"SHT_CUDA_INFO"
	.sectionflags	@""
	.align	4


	//----- nvinfo : EIATTR_CUDA_API_VERSION
	.align		4
        /*0000*/ 	.byte	0x04, 0x37
        /*0002*/ 	.short	(.L_7 - .L_6)
.L_6:
        /*0004*/ 	.word	0x00000082


	//----- nvinfo : EIATTR_KPARAM_INFO
	.align		4
.L_7:
        /*0008*/ 	.byte	0x04, 0x17
        /*000a*/ 	.short	(.L_9 - .L_8)
.L_8:
        /*000c*/ 	.word	0x00000000
        /*0010*/ 	.short	0x000d
        /*0012*/ 	.short	0x0048
        /*0014*/ 	.byte	0x00, 0xf4, 0x21, 0x00


	//----- nvinfo : EIATTR_KPARAM_INFO
	.align		4
.L_9:
        /*0018*/ 	.byte	0x04, 0x17
        /*001a*/ 	.short	(.L_11 - .L_10)
.L_10:
        /*001c*/ 	.word	0x00000000
        /*0020*/ 	.short	0x000c
        /*0022*/ 	.short	0x0040
        /*0024*/ 	.byte	0x00, 0xf4, 0x21, 0x00


	//----- nvinfo : EIATTR_KPARAM_INFO
	.align		4
.L_11:
        /*0028*/ 	.byte	0x04, 0x17
        /*002a*/ 	.short	(.L_13 - .L_12)
.L_12:
        /*002c*/ 	.word	0x00000000
        /*0030*/ 	.short	0x000b
        /*0032*/ 	.short	0x0038
        /*0034*/ 	.byte	0x00, 0xf0, 0x11, 0x00


	//----- nvinfo : EIATTR_KPARAM_INFO
	.align		4
.L_13:
        /*0038*/ 	.byte	0x04, 0x17
        /*003a*/ 	.short	(.L_15 - .L_14)
.L_14:
        /*003c*/ 	.word	0x00000000
        /*0040*/ 	.short	0x000a
        /*0042*/ 	.short	0x0034
        /*0044*/ 	.byte	0x00, 0xf0, 0x11, 0x00


	//----- nvinfo : EIATTR_KPARAM_INFO
	.align		4
.L_15:
        /*0048*/ 	.byte	0x04, 0x17
        /*004a*/ 	.short	(.L_17 - .L_16)
.L_16:
        /*004c*/ 	.word	0x00000000
        /*0050*/ 	.short	0x0009
        /*0052*/ 	.short	0x0030
        /*0054*/ 	.byte	0x00, 0xf0, 0x11, 0x00


	//----- nvinfo : EIATTR_KPARAM_INFO
	.align		4
.L_17:
        /*0058*/ 	.byte	0x04, 0x17
        /*005a*/ 	.short	(.L_19 - .L_18)
.L_18:
        /*005c*/ 	.word	0x00000000
        /*0060*/ 	.short	0x0008
        /*0062*/ 	.short	0x002c
        /*0064*/ 	.byte	0x00, 0xf0, 0x11, 0x00


	//----- nvinfo : EIATTR_KPARAM_INFO
	.align		4
.L_19:
        /*0068*/ 	.byte	0x04, 0x17
        /*006a*/ 	.short	(.L_21 - .L_20)
.L_20:
        /*006c*/ 	.word	0x00000000
        /*0070*/ 	.short	0x0007
        /*0072*/ 	.short	0x0028
        /*0074*/ 	.byte	0x00, 0xf0, 0x11, 0x00


	//----- nvinfo : EIATTR_KPARAM_INFO
	.align		4
.L_21:
        /*0078*/ 	.byte	0x04, 0x17
        /*007a*/ 	.short	(.L_23 - .L_22)
.L_22:
        /*007c*/ 	.word	0x00000000
        /*0080*/ 	.short	0x0006
        /*0082*/ 	.short	0x0024
        /*0084*/ 	.byte	0x00, 0xf0, 0x11, 0x00


	//----- nvinfo : EIATTR_KPARAM_INFO
	.align		4
.L_23:
        /*0088*/ 	.byte	0x04, 0x17
        /*008a*/ 	.short	(.L_25 - .L_24)
.L_24:
        /*008c*/ 	.word	0x00000000
        /*0090*/ 	.short	0x0005
        /*0092*/ 	.short	0x0020
        /*0094*/ 	.byte	0x00, 0xf0, 0x11, 0x00


	//----- nvinfo : EIATTR_KPARAM_INFO
	.align		4
.L_25:
        /*0098*/ 	.byte	0x04, 0x17
        /*009a*/ 	.short	(.L_27 - .L_26)
.L_26:
        /*009c*/ 	.word	0x00000000
        /*00a0*/ 	.short	0x0004
        /*00a2*/ 	.short	0x001c
        /*00a4*/ 	.byte	0x00, 0xf0, 0x11, 0x00


	//----- nvinfo : EIATTR_KPARAM_INFO
	.align		4
.L_27:
        /*00a8*/ 	.byte	0x04, 0x17
        /*00aa*/ 	.short	(.L_29 - .L_28)
.L_28:
        /*00ac*/ 	.word	0x00000000
        /*00b0*/ 	.short	0x0003
        /*00b2*/ 	.short	0x0018
        /*00b4*/ 	.byte	0x00, 0xf0, 0x11, 0x00


	//----- nvinfo : EIATTR_KPARAM_INFO
	.align		4
.L_29:
        /*00b8*/ 	.byte	0x04, 0x17
        /*00ba*/ 	.short	(.L_31 - .L_30)
.L_30:
        /*00bc*/ 	.word	0x00000000
        /*00c0*/ 	.short	0x0002
        /*00c2*/ 	.short	0x0010
        /*00c4*/ 	.byte	0x00, 0xf4, 0x21, 0x00


	//----- nvinfo : EIATTR_KPARAM_INFO
	.align		4
.L_31:
        /*00c8*/ 	.byte	0x04, 0x17
        /*00ca*/ 	.short	(.L_33 - .L_32)
.L_32:
        /*00cc*/ 	.word	0x00000000
        /*00d0*/ 	.short	0x0001
        /*00d2*/ 	.short	0x0008
        /*00d4*/ 	.byte	0x00, 0xf4, 0x21, 0x00


	//----- nvinfo : EIATTR_KPARAM_INFO
	.align		4
.L_33:
        /*00d8*/ 	.byte	0x04, 0x17
        /*00da*/ 	.short	(.L_35 - .L_34)
.L_34:
        /*00dc*/ 	.word	0x00000000
        /*00e0*/ 	.short	0x0000
        /*00e2*/ 	.short	0x0000
        /*00e4*/ 	.byte	0x00, 0xf4, 0x21, 0x00


	//----- nvinfo : EIATTR_EXPLICIT_CLUSTER
	.align		4
.L_35:
        /*00e8*/ 	.byte	0x01, 0x3e
	.zero		2


	//----- nvinfo : EIATTR_CTA_PER_CLUSTER
	.align		4
        /*00ec*/ 	.byte	0x04, 0x3d
        /*00ee*/ 	.short	(.L_37 - .L_36)
.L_36:
        /*00f0*/ 	.word	0x00000002
        /*00f4*/ 	.word	0x00000001
        /*00f8*/ 	.word	0x00000001


	//----- nvinfo : EIATTR_SPARSE_MMA_MASK
	.align		4
.L_37:
        /*00fc*/ 	.byte	0x03, 0x50
        /*00fe*/ 	.short	0x0000


	//----- nvinfo : EIATTR_MAXREG_COUNT
	.align		4
        /*0100*/ 	.byte	0x03, 0x1b
        /*0102*/ 	.short	0x00ff


	//----- nvinfo : EIATTR_NUM_BARRIERS
	.align		4
        /*0104*/ 	.byte	0x02, 0x4c
        /*0106*/ 	.byte	0x01
	.zero		1


	//----- nvinfo : EIATTR_ANNOTATIONS
	.align		4
        /*0108*/ 	.byte	0x04, 0x55
        /*010a*/ 	.short	(.L_39 - .L_38)


	//   ....[0]....
.L_38:
        /*010c*/ 	.word	0x00000001
        /*0110*/ 	.byte	0x70, 0x00, 0x00, 0x00, 0x01, 0x00, 0x00, 0x00, 0xb0, 0x00, 0x00, 0x00, 0x01, 0x00, 0x00, 0x00
        /* <DEDUP_REMOVED lines=1803> */
        /*71d0*/ 	.byte	0x70, 0x30, 0x02, 0x00


	//----- nvinfo : EIATTR_MERCURY_ISA_VERSION
	.align		4
.L_39:
        /*71d4*/ 	.byte	0x03, 0x5f
        /*71d6*/ 	.short	0x0101


	//----- nvinfo : EIATTR_EXIT_INSTR_OFFSETS
	.align		4
        /*71d8*/ 	.byte	0x04, 0x1c
        /*71da*/ 	.short	(.L_41 - .L_40)


	//   ....[0]....
.L_40:
        /*71dc*/ 	.word	0x000303c0


	//   ....[1]....
        /*71e0*/ 	.word	0x000303f0


	//----- nvinfo : EIATTR_REQNTID
	.align		4
.L_41:
        /*71e4*/ 	.byte	0x04, 0x10
        /*71e6*/ 	.short	(.L_43 - .L_42)
.L_42:
        /*71e8*/ 	.word	0x00000080
        /*71ec*/ 	.word	0x00000001
        /*71f0*/ 	.word	0x00000001


	//----- nvinfo : EIATTR_CBANK_PARAM_SIZE
	.align		4
.L_43:
        /*71f4*/ 	.byte	0x03, 0x19
        /*71f6*/ 	.short	0x0050


	//----- nvinfo : EIATTR_PARAM_CBANK
	.align		4
        /*71f8*/ 	.byte	0x04, 0x0a
        /*71fa*/ 	.short	(.L_45 - .L_44)
	.align		4
.L_44:
        /*71fc*/ 	.word	index@(.nv.constant0.matmul_kernel)
        /*7200*/ 	.short	0x0210
        /*7202*/ 	.short	0x0050


	//----- nvinfo : EIATTR_SW_WAR
	.align		4
.L_45:
        /*7204*/ 	.byte	0x04, 0x36
        /*7206*/ 	.short	(.L_47 - .L_46)
.L_46:
        /*7208*/ 	.word	0x00000008
.L_47:


//--------------------- .nv.callgraph             --------------------------
	.section	.nv.callgraph,"",@"SHT_CUDA_CALLGRAPH"
	.align	4
	.sectionentsize	8
	.align		4
        /*0000*/ 	.word	0x00000000
	.align		4
        /*0004*/ 	.word	0xffffffff
	.align		4
        /*0008*/ 	.word	0x00000000
	.align		4
        /*000c*/ 	.word	0xfffffffe
	.align		4
        /*0010*/ 	.word	0x00000000
	.align		4
        /*0014*/ 	.word	0xfffffffd
	.align		4
        /*0018*/ 	.word	0x00000000
	.align		4
        /*001c*/ 	.word	0xfffffffc


//--------------------- .text.matmul_kernel       --------------------------
	.section	.text.matmul_kernel,"ax",@progbits
	.align	128
        .global         matmul_kernel
        .type           matmul_kernel,@function
        .size           matmul_kernel,(.L_x_3 - matmul_kernel)
        .other          matmul_kernel,@"STO_CUDA_ENTRY STV_DEFAULT"
matmul_kernel:
.text.matmul_kernel:
[----:B------:R-:W0:Y:S08]  /*0000*/  LDC R1, c[0x0][0x28] ;  /* 0x00000a00ff017b82 */ /* 0x000e300000000800 */
[----:B------:R-:W1:Y:S01]  /*0010*/  LDC.64 R6, c[0x0][0x228] ;  /* 0x00008a00ff067b82 */ /* 0x000e620000000a00 */
[----:B0-----:R-:W-:Y:S01]  /*0020*/  VIADD R1, R1, 0xffffede0 ;  /* 0xffffede001017836 */ /* 0x001fe20000000000 */
[----:B------:R-:W-:Y:S01]  /*0030*/  UMOV UR6, 0x400 ;  /* 0x0000040000067882 */ /* 0x000fe20000000000 */
[----:B------:R-:W-:-:S02]  /*0040*/  CS2R R24, SRZ ;  /* 0x0000000000187805 */ /* 0x000fc4000001ff00 */
[----:B------:R-:W-:Y:S02]  /*0050*/  CS2R R26, SRZ ;  /* 0x00000000001a7805 */ /* 0x000fe4000001ff00 */
[----:B------:R-:W-:Y:S01]  /*0060*/  CS2R R104, SRZ ;  /* 0x0000000000687805 */ /* 0x000fe2000001ff00 */
[----:B------:R0:W-:Y:S01]  /*0070*/  STL [R1+0x1e0], RZ ;  /* 0x0001e0ff01007387 */ /* 0x0001e20000100800 */
[----:B------:R-:W-:Y:S01]  /*0080*/  CS2R R106, SRZ ;  /* 0x00000000006a7805 */ /* 0x000fe2000001ff00 */
[----:B------:R-:W2:Y:S01]  /*0090*/  S2UR UR4, SR_CTAID.X ;  /* 0x00000000000479c3 */ /* 0x000ea20000002500 */
[----:B------:R-:W-:Y:S01]  /*00a0*/  CS2R R28, SRZ ;  /* 0x00000000001c7805 */ /* 0x000fe2000001ff00 */
[----:B------:R0:W-:Y:S01]  /*00b0*/  STL [R1+0x1e4], RZ ;  /* 0x0001e4ff01007387 */ /* 0x0001e20000100800 */
[----:B------:R-:W-:Y:S02]  /*00c0*/  CS2R R30, SRZ ;  /* 0x00000000001e7805 */ /* 0x000fe4000001ff00 */
[----:B------:R-:W-:-:S02]  /*00d0*/  CS2R R100, SRZ ;  /* 0x0000000000647805 */ /* 0x000fc4000001ff00 */
[----:B------:R-:W-:Y:S01]  /*00e0*/  CS2R R102, SRZ ;  /* 0x0000000000667805 */ /* 0x000fe2000001ff00 */
[----:B------:R0:W-:Y:S01]  /*00f0*/  STL [R1+0x1e8], RZ ;  /* 0x0001e8ff01007387 */ /* 0x0001e20000100800 */
[----:B------:R-:W-:Y:S01]  /*0100*/  CS2R R32, SRZ ;  /* 0x0000000000207805 */ /* 0x000fe2000001ff00 */
[----:B------:R-:W3:Y:S01]  /*0110*/  S2UR UR7, SR_CgaCtaId ;  /* 0x00000000000779c3 */ /* 0x000ee20000008800 */
[----:B------:R-:W-:Y:S01]  /*0120*/  CS2R R34, SRZ ;  /* 0x0000000000227805 */ /* 0x000fe2000001ff00 */
[----:B------:R0:W-:Y:S01]  /*0130*/  STL [R1+0x1ec], RZ ;  /* 0x0001ecff01007387 */ /* 0x0001e20000100800 */
[----:B------:R-:W-:Y:S02]  /*0140*/  CS2R R96, SRZ ;  /* 0x0000000000607805 */ /* 0x000fe4000001ff00 */
[----:B------:R-:W-:Y:S02]  /*0150*/  CS2R R98, SRZ ;  /* 0x0000000000627805 */ /* 0x000fe4000001ff00 */
[----:B------:R-:W-:Y:S01]  /*0160*/  CS2R R36, SRZ ;  /* 0x0000000000247805 */ /* 0x000fe2000001ff00 */
[----:B------:R0:W-:Y:S01]  /*0170*/  STL [R1+0x1f0], RZ ;  /* 0x0001f0ff01007387 */ /* 0x0001e20000100800 */
[----:B------:R-:W-:Y:S01]  /*0180*/  CS2R R38, SRZ ;  /* 0x0000000000267805 */ /* 0x000fe2000001ff00 */
[----:B-1----:R-:W-:Y:S01]  /*0190*/  VIADD R0, R7, 0xff ;  /* 0x000000ff07007836 */ /* 0x002fe20000000000 */
[----:B------:R-:W-:Y:S01]  /*01a0*/  CS2R R48, SRZ ;  /* 0x0000000000307805 */ /* 0x000fe2000001ff00 */
[----:B------:R0:W-:Y:S01]  /*01b0*/  STL [R1+0x1f4], RZ ;  /* 0x0001f4ff01007387 */ /* 0x0001e20000100800 */
[----:B------:R-:W-:-:S02]  /*01c0*/  CS2R R50, SRZ ;  /* 0x0000000000327805 */ /* 0x000fc4000001ff00 */
[----:B------:R-:W-:Y:S02]  /*01d0*/  CS2R R40, SRZ ;  /* 0x0000000000287805 */ /* 0x000fe4000001ff00 */
[----:B------:R-:W-:Y:S01]  /*01e0*/  SHF.R.S32.HI R3, RZ, 0x1f, R0 ;  /* 0x0000001fff037819 */ /* 0x000fe20000011400 */
[----:B------:R0:W-:Y:S01]  /*01f0*/  STL [R1+0x1f8], RZ ;  /* 0x0001f8ff01007387 */ /* 0x0001e20000100800 */
[----:B------:R-:W-:Y:S02]  /*0200*/  CS2R R42, SRZ ;  /* 0x00000000002a7805 */ /* 0x000fe4000001ff00 */
[----:B--2---:R-:W-:Y:S01]  /*0210*/  I2FP.F32.U32 R5, UR4 ;  /* 0x0000000400057c45 */ /* 0x004fe20008201000 */
[----:B------:R-:W-:Y:S01]  /*0220*/  ULDC UR4, c[0x0][0x150] ;  /* 0x0000540000047ab9 */ /* 0x000fe20000000800 */
[----:B------:R-:W-:Y:S01]  /*0230*/  LEA.HI R3, R3, R0, RZ, 0x8 ;  /* 0x0000000003037211 */ /* 0x000fe200078f40ff */
[----:B------:R0:W-:Y:S01]  /*0240*/  STL [R1+0x1fc], RZ ;  /* 0x0001fcff01007387 */ /* 0x0001e20000100800 */
[----:B------:R-:W-:Y:S01]  /*0250*/  CS2R R52, SRZ ;  /* 0x0000000000347805 */ /* 0x000fe2000001ff00 */
[----:B------:R-:W-:Y:S01]  /*0260*/  FMUL R5, R5, UR4 ;  /* 0x0000000405057c20 */ /* 0x000fe20008400000 */
[----:B------:R-:W-:Y:S01]  /*0270*/  SHF.R.S32.HI R3, RZ, 0x8, R3 ;  /* 0x00000008ff037819 */ /* 0x000fe20000011403 */
[----:B------:R0:W-:Y:S01]  /*0280*/  STL [R1+0x3e0], RZ ;  /* 0x0003e0ff01007387 */ /* 0x0001e20000100800 */
[----:B---3--:R-:W-:Y:S01]  /*0290*/  USHF.L.U32 UR5, UR7, 0x8, URZ ;  /* 0x0000000807057899 */ /* 0x008fe2000800063f */
[----:B------:R-:W-:-:S02]  /*02a0*/  CS2R R54, SRZ ;  /* 0x0000000000367805 */ /* 0x000fc4000001ff00 */
[----:B------:R-:W-:Y:S01]  /*02b0*/  CS2R R44, SRZ ;  /* 0x00000000002c7805 */ /* 0x000fe2000001ff00 */
[----:B------:R-:W-:Y:S01]  /*02c0*/  IMAD.SHL.U32 R4, R3, 0x8, RZ ;  /* 0x0000000803047824 */ /* 0x000fe200078e00ff */
[----:B------:R-:W1:Y:S01]  /*02d0*/  F2I.U32.TRUNC.NTZ R5, R5 ;  /* 0x0000000500057305 */ /* 0x000e62000020f000 */
[----:B------:R0:W-:Y:S01]  /*02e0*/  STL [R1+0x3e4], RZ ;  /* 0x0003e4ff01007387 */ /* 0x0001e20000100800 */
[----:B------:R-:W-:Y:S01]  /*02f0*/  ULOP3.LUT UR5, UR5, 0x100, URZ, 0xc0, !UPT ;  /* 0x0000010005057892 */ /* 0x000fe2000f8ec03f */
[----:B------:R-:W-:Y:S02]  /*0300*/  CS2R R46, SRZ ;  /* 0x00000000002e7805 */ /* 0x000fe4000001ff00 */
[----:B------:R-:W-:Y:S01]  /*0310*/  IABS R9, R4 ;  /* 0x0000000400097213 */ /* 0x000fe20000000000 */
[----:B------:R0:W-:Y:S01]  /*0320*/  STL [R1+0x3e8], RZ ;  /* 0x0003e8ff01007387 */ /* 0x0001e20000100800 */
[----:B------:R-:W-:Y:S02]  /*0330*/  CS2R R144, SRZ ;  /* 0x0000000000907805 */ /* 0x000fe4000001ff00 */
[----:B------:R-:W-:Y:S01]  /*0340*/  CS2R R146, SRZ ;  /* 0x0000000000927805 */ /* 0x000fe2000001ff00 */
[----:B------:R-:W2:Y:S01]  /*0350*/  I2F.RP R0, R9 ;  /* 0x0000000900007306 */ /* 0x000ea20000209400 */
[----:B------:R0:W-:Y:S01]  /*0360*/  STL [R1+0x3ec], RZ ;  /* 0x0003ecff01007387 */ /* 0x0001e20000100800 */
[----:B------:R-:W-:-:S02]  /*0370*/  CS2R R132, SRZ ;  /* 0x0000000000847805 */ /* 0x000fc4000001ff00 */
[----:B------:R-:W-:Y:S02]  /*0380*/  CS2R R134, SRZ ;  /* 0x0000000000867805 */ /* 0x000fe4000001ff00 */
[----:B------:R-:W-:Y:S01]  /*0390*/  CS2R R124, SRZ ;  /* 0x00000000007c7805 */ /* 0x000fe2000001ff00 */
[----:B------:R0:W-:Y:S01]  /*03a0*/  STL [R1+0x3f0], RZ ;  /* 0x0003f0ff01007387 */ /* 0x0001e20000100800 */
[----:B------:R-:W-:Y:S02]  /*03b0*/  CS2R R126, SRZ ;  /* 0x00000000007e7805 */ /* 0x000fe4000001ff00 */
[----:B-1----:R-:W-:Y:S02]  /*03c0*/  IABS R13, R5 ;  /* 0x00000005000d7213 */ /* 0x002fe40000000000 */
[----:B------:R-:W-:Y:S01]  /*03d0*/  CS2R R120, SRZ ;  /* 0x0000000000787805 */ /* 0x000fe2000001ff00 */
[----:B------:R0:W-:Y:S01]  /*03e0*/  STL [R1+0x3f4], RZ ;  /* 0x0003f4ff01007387 */ /* 0x0001e20000100800 */
[----:B------:R-:W-:-:S02]  /*03f0*/  CS2R R122, SRZ ;  /* 0x00000000007a7805 */ /* 0x000fc4000001ff00 */
[----:B------:R-:W-:Y:S02]  /*0400*/  CS2R R112, SRZ ;  /* 0x0000000000707805 */ /* 0x000fe4000001ff00 */
[----:B------:R-:W-:Y:S01]  /*0410*/  CS2R R114, SRZ ;  /* 0x0000000000727805 */ /* 0x000fe2000001ff00 */
[----:B------:R0:W-:Y:S01]  /*0420*/  STL [R1+0x3f8], RZ ;  /* 0x0003f8ff01007387 */ /* 0x0001e20000100800 */
[----:B------:R-:W-:Y:S01]  /*0430*/  CS2R R56, SRZ ;  /* 0x0000000000387805 */ /* 0x000fe2000001ff00 */
[----:B--2---:R-:W1:Y:S01]  /*0440*/  MUFU.RCP R0, R0 ;  /* 0x0000000000007308 */ /* 0x004e620000001000 */
[----:B------:R-:W-:Y:S01]  /*0450*/  CS2R R58, SRZ ;  /* 0x00000000003a7805 */ /* 0x000fe2000001ff00 */
[----:B------:R0:W-:Y:S01]  /*0460*/  STL [R1+0x3fc], RZ ;  /* 0x0003fcff01007387 */ /* 0x0001e20000100800 */
[----:B------:R-:W-:Y:S02]  /*0470*/  CS2R R92, SRZ ;  /* 0x00000000005c7805 */ /* 0x000fe4000001ff00 */
[----:B------:R-:W-:-:S02]  /*0480*/  CS2R R94, SRZ ;  /* 0x00000000005e7805 */ /* 0x000fc4000001ff00 */
[----:B------:R-:W-:Y:S01]  /*0490*/  CS2R R60, SRZ ;  /* 0x00000000003c7805 */ /* 0x000fe2000001ff00 */
[----:B------:R0:W-:Y:S01]  /*04a0*/  STL [R1+0x600], RZ ;  /* 0x000600ff01007387 */ /* 0x0001e20000100800 */
[----:B------:R-:W-:Y:S02]  /*04b0*/  CS2R R62, SRZ ;  /* 0x00000000003e7805 */ /* 0x000fe4000001ff00 */
[----:B------:R-:W-:Y:S02]  /*04c0*/  CS2R R88, SRZ ;  /* 0x0000000000587805 */ /* 0x000fe4000001ff00 */
[----:B------:R-:W-:Y:S01]  /*04d0*/  CS2R R90, SRZ ;  /* 0x00000000005a7805 */ /* 0x000fe2000001ff00 */
[----:B------:R0:W-:Y:S01]  /*04e0*/  STL [R1+0x604], RZ ;  /* 0x000604ff01007387 */ /* 0x0001e20000100800 */
[----:B------:R-:W-:Y:S02]  /*04f0*/  CS2R R64, SRZ ;  /* 0x0000000000407805 */ /* 0x000fe4000001ff00 */
[----:B------:R-:W-:-:S02]  /*0500*/  CS2R R66, SRZ ;  /* 0x0000000000427805 */ /* 0x000fc4000001ff00 */
[----:B------:R-:W-:Y:S01]  /*0510*/  CS2R R84, SRZ ;  /* 0x0000000000547805 */ /* 0x000fe2000001ff00 */
[----:B------:R0:W-:Y:S01]  /*0520*/  STL [R1+0x608], RZ ;  /* 0x000608ff01007387 */ /* 0x0001e20000100800 */
[----:B------:R-:W-:Y:S02]  /*0530*/  CS2R R86, SRZ ;  /* 0x0000000000567805 */ /* 0x000fe4000001ff00 */
[----:B------:R-:W-:Y:S01]  /*0540*/  CS2R R68, SRZ ;  /* 0x0000000000447805 */ /* 0x000fe2000001ff00 */
[----:B-1----:R-:W-:Y:S01]  /*0550*/  VIADD R2, R0, 0xffffffe ;  /* 0x0ffffffe00027836 */ /* 0x002fe20000000000 */
[----:B------:R-:W-:Y:S01]  /*0560*/  IABS R0, R4 ;  /* 0x0000000400007213 */ /* 0x000fe20000000000 */
[----:B------:R0:W-:Y:S01]  /*0570*/  STL [R1+0x60c], RZ ;  /* 0x00060cff01007387 */ /* 0x0001e20000100800 */
[----:B------:R-:W-:Y:S01]  /*0580*/  CS2R R70, SRZ ;  /* 0x0000000000467805 */ /* 0x000fe2000001ff00 */
[----:B------:R1:W2:Y:S01]  /*0590*/  F2I.FTZ.U32.TRUNC.NTZ R3, R2 ;  /* 0x0000000200037305 */ /* 0x0002a2000021f000 */
[----:B------:R-:W-:Y:S01]  /*05a0*/  CS2R R80, SRZ ;  /* 0x0000000000507805 */ /* 0x000fe2000001ff00 */
[----:B------:R-:W-:Y:S01]  /*05b0*/  IMAD.MOV R0, RZ, RZ, -R0 ;  /* 0x000000ffff007224 */ /* 0x000fe200078e0a00 */
[----:B------:R0:W-:Y:S01]  /*05c0*/  STL [R1+0x610], RZ ;  /* 0x000610ff01007387 */ /* 0x0001e20000100800 */
[----:B------:R-:W-:-:S02]  /*05d0*/  CS2R R82, SRZ ;  /* 0x0000000000527805 */ /* 0x000fc4000001ff00 */
[----:B------:R-:W-:Y:S02]  /*05e0*/  CS2R R72, SRZ ;  /* 0x0000000000487805 */ /* 0x000fe4000001ff00 */
[----:B------:R-:W-:Y:S01]  /*05f0*/  CS2R R74, SRZ ;  /* 0x00000000004a7805 */ /* 0x000fe2000001ff00 */
[----:B------:R0:W-:Y:S01]  /*0600*/  STL [R1+0x614], RZ ;  /* 0x000614ff01007387 */ /* 0x0001e20000100800 */
[----:B------:R-:W-:Y:S01]  /*0610*/  CS2R R76, SRZ ;  /* 0x00000000004c7805 */ /* 0x000fe2000001ff00 */
[----:B-1----:R-:W-:Y:S01]  /*0620*/  IMAD.MOV.U32 R2, RZ, RZ, RZ ;  /* 0x000000ffff027224 */ /* 0x002fe200078e00ff */
[----:B------:R-:W-:Y:S01]  /*0630*/  CS2R R78, SRZ ;  /* 0x00000000004e7805 */ /* 0x000fe2000001ff00 */
[----:B------:R0:W-:Y:S01]  /*0640*/  STL [R1+0x618], RZ ;  /* 0x000618ff01007387 */ /* 0x0001e20000100800 */
[----:B------:R-:W-:Y:S02]  /*0650*/  CS2R R20, SRZ ;  /* 0x0000000000147805 */ /* 0x000fe4000001ff00 */
[----:B------:R-:W-:-:S02]  /*0660*/  CS2R R22, SRZ ;  /* 0x0000000000167805 */ /* 0x000fc4000001ff00 */
[----:B------:R-:W-:Y:S01]  /*0670*/  CS2R R16, SRZ ;  /* 0x0000000000107805 */ /* 0x000fe2000001ff00 */
[--C-:B--2---:R-:W-:Y:S01]  /*0680*/  IMAD.MOV R8, RZ, RZ, -R3.reuse ;  /* 0x000000ffff087224 */ /* 0x104fe200078e0a03 */
[----:B------:R0:W-:Y:S01]  /*0690*/  STL [R1+0x61c], RZ ;  /* 0x00061cff01007387 */ /* 0x0001e20000100800 */
[----:B------:R-:W-:Y:S02]  /*06a0*/  CS2R R18, SRZ ;  /* 0x0000000000127805 */ /* 0x000fe4000001ff00 */
[----:B------:R-:W-:Y:S01]  /*06b0*/  CS2R R14, SRZ ;  /* 0x00000000000e7805 */ /* 0x000fe2000001ff00 */
[----:B------:R-:W-:Y:S01]  /*06c0*/  IMAD R11, R8, R9, RZ ;  /* 0x00000009080b7224 */ /* 0x000fe200078e02ff */
[----:B------:R-:W-:Y:S02]  /*06d0*/  CS2R R108, SRZ ;  /* 0x00000000006c7805 */ /* 0x000fe4000001ff00 */
[----:B------:R-:W-:Y:S02]  /*06e0*/  CS2R R110, SRZ ;  /* 0x00000000006e7805 */ /* 0x000fe4000001ff00 */
[----:B------:R-:W-:Y:S01]  /*06f0*/  CS2R R116, SRZ ;  /* 0x0000000000747805 */ /* 0x000fe2000001ff00 */
[----:B------:R-:W-:Y:S01]  /*0700*/  IMAD.HI.U32 R2, R3, R11, R2 ;  /* 0x0000000b03027227 */ /* 0x000fe200078e0002 */
[----:B------:R-:W-:-:S02]  /*0710*/  CS2R R118, SRZ ;  /* 0x0000000000767805 */ /* 0x000fc4000001ff00 */
[----:B------:R-:W-:Y:S02]  /*0720*/  CS2R R128, SRZ ;  /* 0x0000000000807805 */ /* 0x000fe4000001ff00 */
[----:B------:R-:W-:Y:S02]  /*0730*/  CS2R R130, SRZ ;  /* 0x0000000000827805 */ /* 0x000fe4000001ff00 */
[----:B------:R-:W-:Y:S02]  /*0740*/  CS2R R136, SRZ ;  /* 0x0000000000887805 */ /* 0x000fe4000001ff00 */
[----:B------:R-:W-:Y:S01]  /*0750*/  CS2R R138, SRZ ;  /* 0x00000000008a7805 */ /* 0x000fe2000001ff00 */
[----:B------:R-:W-:Y:S01]  /*0760*/  IMAD.HI.U32 R2, R2, R13, RZ ;  /* 0x0000000d02027227 */ /* 0x000fe200078e00ff */
[----:B------:R-:W-:Y:S02]  /*0770*/  CS2R R140, SRZ ;  /* 0x00000000008c7805 */ /* 0x000fe4000001ff00 */
[----:B------:R-:W-:-:S02]  /*0780*/  CS2R R142, SRZ ;  /* 0x00000000008e7805 */ /* 0x000fc4000001ff00 */
[----:B------:R-:W-:Y:S01]  /*0790*/  CS2R R148, SRZ ;  /* 0x0000000000947805 */ /* 0x000fe2000001ff00 */
[----:B------:R-:W-:Y:S01]  /*07a0*/  IMAD R0, R2, R0, R13 ;  /* 0x0000000002007224 */ /* 0x000fe200078e020d */
[----:B------:R-:W-:Y:S02]  /*07b0*/  CS2R R150, SRZ ;  /* 0x0000000000967805 */ /* 0x000fe4000001ff00 */
[----:B------:R-:W-:Y:S02]  /*07c0*/  CS2R R152, SRZ ;  /* 0x0000000000987805 */ /* 0x000fe4000001ff00 */
[----:B------:R-:W-:Y:S02]  /*07d0*/  CS2R R154, SRZ ;  /* 0x00000000009a7805 */ /* 0x000fe4000001ff00 */
[----:B------:R-:W-:Y:S02]  /*07e0*/  CS2R R156, SRZ ;  /* 0x00000000009c7805 */ /* 0x000fe4000001ff00 */
[----:B------:R-:W-:-:S02]  /*07f0*/  ISETP.GT.U32.AND P1, PT, R9, R0, PT ;  /* 0x000000000900720c */ /* 0x000fc40003f24070 */
[----:B------:R-:W-:Y:S02]  /*0800*/  CS2R R158, SRZ ;  /* 0x00000000009e7805 */ /* 0x000fe4000001ff00 */
[----:B------:R-:W-:Y:S02]  /*0810*/  CS2R R160, SRZ ;  /* 0x0000000000a07805 */ /* 0x000fe4000001ff00 */
[----:B------:R-:W-:Y:S02]  /*0820*/  CS2R R162, SRZ ;  /* 0x0000000000a27805 */ /* 0x000fe4000001ff00 */
[----:B------:R-:W-:Y:S02]  /*0830*/  CS2R R164, SRZ ;  /* 0x0000000000a47805 */ /* 0x000fe4000001ff00 */
[----:B------:R-:W-:Y:S02]  /*0840*/  CS2R R166, SRZ ;  /* 0x0000000000a67805 */ /* 0x000fe4000001ff00 */
[----:B------:R-:W-:-:S02]  /*0850*/  CS2R R168, SRZ ;  /* 0x0000000000a87805 */ /* 0x000fc4000001ff00 */
[----:B------:R-:W-:Y:S02]  /*0860*/  CS2R R170, SRZ ;  /* 0x0000000000aa7805 */ /* 0x000fe4000001ff00 */
[----:B------:R-:W-:Y:S02]  /*0870*/  CS2R R172, SRZ ;  /* 0x0000000000ac7805 */ /* 0x000fe4000001ff00 */
[----:B------:R-:W-:Y:S02]  /*0880*/  CS2R R174, SRZ ;  /* 0x0000000000ae7805 */ /* 0x000fe4000001ff00 */
[----:B------:R-:W-:Y:S02]  /*0890*/  CS2R R176, SRZ ;  /* 0x0000000000b07805 */ /* 0x000fe4000001ff00 */
[----:B------:R-:W-:Y:S02]  /*08a0*/  CS2R R178, SRZ ;  /* 0x0000000000b27805 */ /* 0x000fe4000001ff00 */
[----:B------:R-:W-:Y:S01]  /*08b0*/  CS2R R180, SRZ ;  /* 0x0000000000b47805 */ /* 0x000fe2000001ff00 */
[----:B------:R-:W-:Y:S01]  /*08c0*/  @!P1 IMAD.IADD R0, R0, 0x1, -R9 ;  /* 0x0000000100009824 */ /* 0x000fe200078e0a09 */
[----:B------:R-:W-:Y:S01]  /*08d0*/  CS2R R182, SRZ ;  /* 0x0000000000b67805 */ /* 0x000fe2000001ff00 */
[----:B------:R-:W-:Y:S01]  /*08e0*/  @!P1 VIADD R2, R2, 0x1 ;  /* 0x0000000102029836 */ /* 0x000fe20000000000 */
[----:B------:R-:W-:-:S02]  /*08f0*/  ISETP.NE.AND P1, PT, R4, RZ, PT ;  /* 0x000000ff0400720c */ /* 0x000fc40003f25270 */
[----:B------:R-:W-:Y:S02]  /*0900*/  CS2R R184, SRZ ;  /* 0x0000000000b87805 */ /* 0x000fe4000001ff00 */
[----:B------:R-:W-:Y:S02]  /*0910*/  ISETP.GE.U32.AND P0, PT, R0, R9, PT ;  /* 0x000000090000720c */ /* 0x000fe40003f06070 */
[----:B------:R-:W-:Y:S02]  /*0920*/  CS2R R186, SRZ ;  /* 0x0000000000ba7805 */ /* 0x000fe4000001ff00 */
[----:B------:R-:W-:Y:S02]  /*0930*/  LOP3.LUT R0, R5, R4, RZ, 0x3c, !PT ;  /* 0x0000000405007212 */ /* 0x000fe400078e3cff */
[----:B------:R-:W-:Y:S02]  /*0940*/  CS2R R188, SRZ ;  /* 0x0000000000bc7805 */ /* 0x000fe4000001ff00 */
[----:B------:R-:W-:-:S02]  /*0950*/  CS2R R190, SRZ ;  /* 0x0000000000be7805 */ /* 0x000fc4000001ff00 */
[----:B------:R-:W-:Y:S02]  /*0960*/  CS2R R192, SRZ ;  /* 0x0000000000c07805 */ /* 0x000fe4000001ff00 */
[----:B------:R-:W-:Y:S01]  /*0970*/  ISETP.GE.AND P2, PT, R0, RZ, PT ;  /* 0x000000ff0000720c */ /* 0x000fe20003f46270 */
[----:B------:R-:W-:Y:S01]  /*0980*/  VIADD R0, R6, 0x1ff ;  /* 0x000001ff06007836 */ /* 0x000fe20000000000 */
[----:B------:R-:W-:Y:S02]  /*0990*/  CS2R R194, SRZ ;  /* 0x0000000000c27805 */ /* 0x000fe4000001ff00 */
[----:B------:R-:W-:Y:S02]  /*09a0*/  CS2R R196, SRZ ;  /* 0x0000000000c47805 */ /* 0x000fe4000001ff00 */
[----:B------:R-:W-:Y:S02]  /*09b0*/  CS2R R198, SRZ ;  /* 0x0000000000c67805 */ /* 0x000fe4000001ff00 */
[----:B------:R-:W-:-:S02]  /*09c0*/  CS2R R200, SRZ ;  /* 0x0000000000c87805 */ /* 0x000fc4000001ff00 */
[----:B------:R-:W-:Y:S01]  /*09d0*/  SHF.R.S32.HI R3, RZ, 0x1f, R0 ;  /* 0x0000001fff037819 */ /* 0x000fe20000011400 */
[----:B------:R-:W-:Y:S01]  /*09e0*/  @P0 VIADD R2, R2, 0x1 ;  /* 0x0000000102020836 */ /* 0x000fe20000000000 */
[----:B------:R-:W-:Y:S02]  /*09f0*/  CS2R R202, SRZ ;  /* 0x0000000000ca7805 */ /* 0x000fe4000001ff00 */
[----:B------:R-:W-:Y:S02]  /*0a00*/  CS2R R204, SRZ ;  /* 0x0000000000cc7805 */ /* 0x000fe4000001ff00 */
[----:B------:R-:W-:Y:S02]  /*0a10*/  LEA.HI R3, R3, R0, RZ, 0x9 ;  /* 0x0000000003037211 */ /* 0x000fe400078f48ff */
[----:B------:R-:W-:Y:S02]  /*0a20*/  CS2R R206, SRZ ;  /* 0x0000000000ce7805 */ /* 0x000fe4000001ff00 */
[----:B------:R-:W-:Y:S01]  /*0a30*/  CS2R R208, SRZ ;  /* 0x0000000000d07805 */ /* 0x000fe2000001ff00 */
[----:B------:R-:W-:Y:S01]  /*0a40*/  @!P2 IMAD.MOV R2, RZ, RZ, -R2 ;  /* 0x000000ffff02a224 */ /* 0x000fe200078e0a02 */
[----:B------:R-:W-:-:S02]  /*0a50*/  @!P1 LOP3.LUT R2, RZ, R4, RZ, 0x33, !PT ;  /* 0x00000004ff029212 */ /* 0x000fc400078e33ff */
[----:B------:R-:W-:Y:S02]  /*0a60*/  CS2R R210, SRZ ;  /* 0x0000000000d27805 */ /* 0x000fe4000001ff00 */
[----:B------:R-:W-:Y:S02]  /*0a70*/  CS2R R212, SRZ ;  /* 0x0000000000d47805 */ /* 0x000fe4000001ff00 */
[----:B------:R-:W-:Y:S02]  /*0a80*/  CS2R R214, SRZ ;  /* 0x0000000000d67805 */ /* 0x000fe4000001ff00 */
[----:B------:R-:W-:Y:S01]  /*0a90*/  CS2R R216, SRZ ;  /* 0x0000000000d87805 */ /* 0x000fe2000001ff00 */
[----:B------:R-:W-:Y:S01]  /*0aa0*/  IMAD.SHL.U32 R8, R2, 0x8, RZ ;  /* 0x0000000802087824 */ /* 0x000fe200078e00ff */
[----:B------:R-:W-:Y:S01]  /*0ab0*/  CS2R R218, SRZ ;  /* 0x0000000000da7805 */ /* 0x000fe2000001ff00 */
[----:B------:R-:W-:Y:S01]  /*0ac0*/  IMAD.MOV R2, RZ, RZ, -R2 ;  /* 0x000000ffff027224 */ /* 0x000fe200078e0a02 */
[----:B------:R-:W-:-:S02]  /*0ad0*/  CS2R R220, SRZ ;  /* 0x0000000000dc7805 */ /* 0x000fc4000001ff00 */
[----:B------:R-:W-:Y:S02]  /*0ae0*/  CS2R R222, SRZ ;  /* 0x0000000000de7805 */ /* 0x000fe4000001ff00 */
[----:B------:R-:W-:Y:S01]  /*0af0*/  LEA.HI.SX32 R3, R3, -R8, 0x17 ;  /* 0x8000000803037211 */ /* 0x000fe200078fbaff */
[----:B------:R-:W-:Y:S01]  /*0b00*/  IMAD R10, R4, R2, R5 ;  /* 0x00000002040a7224 */ /* 0x000fe200078e0205 */
[----:B------:R-:W-:Y:S02]  /*0b10*/  CS2R R224, SRZ ;  /* 0x0000000000e07805 */ /* 0x000fe4000001ff00 */
[----:B------:R-:W-:Y:S02]  /*0b20*/  CS2R R226, SRZ ;  /* 0x0000000000e27805 */ /* 0x000fe4000001ff00 */
[----:B------:R-:W-:Y:S02]  /*0b30*/  VIMNMX R13, R3, 0x8, PT ;  /* 0x00000008030d7848 */ /* 0x000fe40003fe0100 */
[----:B------:R-:W-:-:S02]  /*0b40*/  CS2R R228, SRZ ;  /* 0x0000000000e47805 */ /* 0x000fc4000001ff00 */
[----:B------:R-:W-:Y:S02]  /*0b50*/  CS2R R230, SRZ ;  /* 0x0000000000e67805 */ /* 0x000fe4000001ff00 */
[----:B------:R-:W-:Y:S02]  /*0b60*/  CS2R R232, SRZ ;  /* 0x0000000000e87805 */ /* 0x000fe4000001ff00 */
[-C--:B------:R-:W-:Y:S02]  /*0b70*/  IABS R9, R13.reuse ;  /* 0x0000000d00097213 */ /* 0x080fe40000000000 */
[----:B------:R-:W-:Y:S02]  /*0b80*/  CS2R R234, SRZ ;  /* 0x0000000000ea7805 */ /* 0x000fe4000001ff00 */
[----:B------:R-:W-:Y:S02]  /*0b90*/  IABS R4, R13 ;  /* 0x0000000d00047213 */ /* 0x000fe40000000000 */
[----:B------:R-:W-:Y:S01]  /*0ba0*/  CS2R R236, SRZ ;  /* 0x0000000000ec7805 */ /* 0x000fe2000001ff00 */
[----:B------:R-:W1:Y:S01]  /*0bb0*/  I2F.RP R0, R9 ;  /* 0x0000000900007306 */ /* 0x000e620000209400 */
[----:B------:R-:W-:-:S02]  /*0bc0*/  CS2R R238, SRZ ;  /* 0x0000000000ee7805 */ /* 0x000fc4000001ff00 */
[----:B------:R-:W-:Y:S02]  /*0bd0*/  CS2R R240, SRZ ;  /* 0x0000000000f07805 */ /* 0x000fe4000001ff00 */
[----:B------:R-:W-:-:S03]  /*0be0*/  CS2R R242, SRZ ;  /* 0x0000000000f27805 */ /* 0x000fc6000001ff00 */
[----:B-1----:R-:W1:Y:S02]  /*0bf0*/  MUFU.RCP R0, R0 ;  /* 0x0000000000007308 */ /* 0x002e640000001000 */
[----:B-1----:R-:W-:Y:S02]  /*0c00*/  VIADD R3, R0, 0xffffffe ;  /* 0x0ffffffe00037836 */ /* 0x002fe40000000000 */
[----:B------:R-:W-:-:S04]  /*0c10*/  IMAD.MOV R0, RZ, RZ, -R4 ;  /* 0x000000ffff007224 */ /* 0x000fc800078e0a04 */
[----:B------:R-:W1:Y:S02]  /*0c20*/  F2I.FTZ.U32.TRUNC.NTZ R3, R3 ;  /* 0x0000000300037305 */ /* 0x000e64000021f000 */
[----:B-1----:R-:W-:-:S04]  /*0c30*/  IMAD.MOV R11, RZ, RZ, -R3 ;  /* 0x000000ffff0b7224 */ /* 0x002fc800078e0a03 */
[----:B------:R-:W-:Y:S01]  /*0c40*/  IMAD.MOV.U32 R2, RZ, RZ, R11 ;  /* 0x000000ffff027224 */ /* 0x000fe200078e000b */
[----:B------:R-:W-:-:S03]  /*0c50*/  IABS R11, R10 ;  /* 0x0000000a000b7213 */ /* 0x000fc60000000000 */
[----:B------:R-:W-:Y:S02]  /*0c60*/  IMAD R5, R2, R9, RZ ;  /* 0x0000000902057224 */ /* 0x000fe400078e02ff */
[----:B------:R-:W-:-:S04]  /*0c70*/  IMAD.MOV.U32 R2, RZ, RZ, RZ ;  /* 0x000000ffff027224 */ /* 0x000fc800078e00ff */
[----:B------:R-:W-:-:S06]  /*0c80*/  IMAD.HI.U32 R2, R3, R5, R2 ;  /* 0x0000000503027227 */ /* 0x000fcc00078e0002 */
[----:B------:R-:W-:-:S04]  /*0c90*/  IMAD.HI.U32 R2, R2, R11, RZ ;  /* 0x0000000b02027227 */ /* 0x000fc800078e00ff */
[----:B------:R-:W-:-:S05]  /*0ca0*/  IMAD R0, R2, R0, R11 ;  /* 0x0000000002007224 */ /* 0x000fca00078e020b */
[----:B------:R-:W-:-:S13]  /*0cb0*/  ISETP.GT.U32.AND P1, PT, R9, R0, PT ;  /* 0x000000000900720c */ /* 0x000fda0003f24070 */
[----:B------:R-:W-:Y:S02]  /*0cc0*/  @!P1 IMAD.IADD R0, R0, 0x1, -R9 ;  /* 0x0000000100009824 */ /* 0x000fe400078e0a09 */
[----:B------:R-:W-:Y:S01]  /*0cd0*/  @!P1 VIADD R2, R2, 0x1 ;  /* 0x0000000102029836 */ /* 0x000fe20000000000 */
[----:B------:R-:W-:Y:S02]  /*0ce0*/  ISETP.NE.AND P1, PT, R13, RZ, PT ;  /* 0x000000ff0d00720c */ /* 0x000fe40003f25270 */
[----:B------:R-:W-:Y:S02]  /*0cf0*/  ISETP.GE.U32.AND P0, PT, R0, R9, PT ;  /* 0x000000090000720c */ /* 0x000fe40003f06070 */
[----:B------:R-:W-:-:S04]  /*0d00*/  LOP3.LUT R0, R10, R13, RZ, 0x3c, !PT ;  /* 0x0000000d0a007212 */ /* 0x000fc800078e3cff */
[----:B------:R-:W-:-:S07]  /*0d10*/  ISETP.GE.AND P2, PT, R0, RZ, PT ;  /* 0x000000ff0000720c */ /* 0x000fce0003f46270 */
[----:B------:R-:W-:-:S04]  /*0d20*/  @P0 VIADD R2, R2, 0x1 ;  /* 0x0000000102020836 */ /* 0x000fc80000000000 */
[----:B------:R-:W-:Y:S02]  /*0d30*/  IMAD.MOV.U32 R4, RZ, RZ, R2 ;  /* 0x000000ffff047224 */ /* 0x000fe400078e0002 */
[----:B------:R-:W1:Y:S02]  /*0d40*/  LDC R2, c[0x0][0x230] ;  /* 0x00008c00ff027b82 */ /* 0x000e640000000800 */
[----:B------:R-:W-:Y:S01]  /*0d50*/  @!P2 IMAD.MOV R4, RZ, RZ, -R4 ;  /* 0x000000ffff04a224 */ /* 0x000fe200078e0a04 */
[----:B------:R-:W-:-:S05]  /*0d60*/  @!P1 LOP3.LUT R4, RZ, R13, RZ, 0x33, !PT ;  /* 0x0000000dff049212 */ /* 0x000fca00078e33ff */
[----:B------:R-:W-:Y:S02]  /*0d70*/  IMAD.MOV R0, RZ, RZ, -R4 ;  /* 0x000000ffff007224 */ /* 0x000fe400078e0a04 */
[----:B------:R-:W-:Y:S02]  /*0d80*/  IMAD.SHL.U32 R4, R4, 0x100, RZ ;  /* 0x0000010004047824 */ /* 0x000fe400078e00ff */
[----:B------:R-:W-:Y:S01]  /*0d90*/  IMAD R0, R13, R0, R10 ;  /* 0x000000000d007224 */ /* 0x000fe200078e020a */
[----:B------:R-:W-:-:S03]  /*0da0*/  CS2R R12, SRZ ;  /* 0x00000000000c7805 */ /* 0x000fc6000001ff00 */
[----:B------:R-:W-:-:S05]  /*0db0*/  IMAD.IADD R0, R8, 0x1, R0 ;  /* 0x0000000108007824 */ /* 0x000fca00078e0200 */
[----:B------:R-:W-:Y:S02]  /*0dc0*/  R2UR UR4, R0 ;  /* 0x00000000000472ca */ /* 0x000fe400000e0000 */
[----:B------:R-:W2:Y:S01]  /*0dd0*/  S2R R0, SR_TID.X ;  /* 0x0000000000007919 */ /* 0x000ea20000002100 */
[----:B-1----:R-:W-:-:S05]  /*0de0*/  VIADD R2, R2, 0x3f ;  /* 0x0000003f02027836 */ /* 0x002fca0000000000 */
[----:B------:R-:W-:-:S05]  /*0df0*/  ISETP.GE.AND P0, PT, R2, 0x40, PT ;  /* 0x000000400200780c */ /* 0x000fca0003f06270 */
[----:B------:R-:W-:Y:S02]  /*0e00*/  ULEA UR5, UR4, UR5, 0x9 ;  /* 0x0000000504057291 */ /* 0x000fe4000f8e483f */
[----:B------:R-:W-:-:S03]  /*0e10*/  ULEA UR4, UR7, UR6, 0x18 ;  /* 0x0000000607047291 */ /* 0x000fc6000f8ec03f */
[----:B------:R-:W-:Y:S01]  /*0e20*/  ULDC.64 UR6, c[0x0][0x208] ;  /* 0x0000820000067ab9 */ /* 0x000fe20000000a00 */
[----:B--2---:R-:W-:-:S05]  /*0e30*/  LOP3.LUT R5, R0, 0x7f, RZ, 0xc0, !PT ;  /* 0x0000007f00057812 */ /* 0x004fca00078ec0ff */
[----:B------:R-:W-:-:S04]  /*0e40*/  VIADD R5, R5, UR5 ;  /* 0x0000000505057c36 */ /* 0x000fc80008000000 */
[----:B------:R-:W-:Y:S01]  /*0e50*/  VIADD R10, R5, 0x80 ;  /* 0x00000080050a7836 */ /* 0x000fe20000000000 */
[----:B0-----:R-:W-:Y:S06]  /*0e60*/  @!P0 BRA `(.L_x_0) ;  /* 0x0000020000488947 */ /* 0x001fec0003800000 */
[----:B------:R-:W-:Y:S01]  /*0e70*/  IABS R17, R6 ;  /* 0x0000000600117213 */ /* 0x000fe20000000000 */
[----:B------:R-:W-:Y:S01]  /*0e80*/  ULDC UR5, c[0x0][0x234] ;  /* 0x00008d0000057ab9 */ /* 0x000fe20000000800 */
[----:B------:R-:W-:Y:S01]  /*0e90*/  IABS R9, R7 ;  /* 0x0000000700097213 */ /* 0x000fe20000000000 */
[----:B------:R-:W-:Y:S01]  /*0ea0*/  ULDC UR60, c[0x0][0x23c] ;  /* 0x00008f00003c7ab9 */ /* 0x000fe20000000800 */
[----:B------:R-:W0:Y:S01]  /*0eb0*/  I2F.RP R3, R17 ;  /* 0x0000001100037306 */ /* 0x000e220000209400 */
[----:B------:R-:W-:Y:S01]  /*0ec0*/  SHF.R.S32.HI R103, RZ, 0x1f, R2 ;  /* 0x0000001fff677819 */ /* 0x000fe20000011402 */
[----:B------:R-:W-:Y:S01]  /*0ed0*/  ULDC.64 UR8, c[0x0][0x210] ;  /* 0x0000840000087ab9 */ /* 0x000fe20000000a00 */
[----:B------:R-:W-:Y:S01]  /*0ee0*/  ISETP.GE.AND P6, PT, R5, RZ, PT ;  /* 0x000000ff0500720c */ /* 0x000fe20003fc6270 */
[----:B------:R-:W-:Y:S01]  /*0ef0*/  ULDC.64 UR10, c[0x0][0x218] ;  /* 0x00008600000a7ab9 */ /* 0x000fe20000000a00 */
[----:B------:R-:W-:Y:S01]  /*0f00*/  LEA.HI R103, R103, R2, RZ, 0x6 ;  /* 0x0000000267677211 */ /* 0x000fe200078f30ff */
[----:B------:R-:W1:Y:S01]  /*0f10*/  LDC R102, c[0x0][0x238] ;  /* 0x00008e00ff667b82 */ /* 0x000e620000000800 */
[----:B------:R-:W-:Y:S01]  /*0f20*/  SHF.R.U32.HI R2, RZ, 0x6, R0 ;  /* 0x00000006ff027819 */ /* 0x000fe20000011600 */
[----:B------:R-:W2:Y:S01]  /*0f30*/  I2F.RP R8, R9 ;  /* 0x0000000900087306 */ /* 0x000ea20000209400 */
[----:B------:R-:W-:Y:S01]  /*0f40*/  LOP3.LUT R53, R0, 0x3f, RZ, 0xc0, !PT ;  /* 0x0000003f00357812 */ /* 0x000fe200078ec0ff */
[----:B------:R-:W-:Y:S01]  /*0f50*/  USHF.R.U32.HI UR20, URZ, 0x4, UR4 ;  /* 0x000000043f147899 */ /* 0x000fe20008011604 */
[----:B------:R-:W-:Y:S01]  /*0f60*/  IMAD.MOV.U32 R251, RZ, RZ, RZ ;  /* 0x000000fffffb7224 */ /* 0x000fe200078e00ff */
[----:B------:R-:W-:-:S02]  /*0f70*/  UMOV UR23, 0x40000040 ;  /* 0x4000004000177882 */ /* 0x000fc40000000000 */
[----:B------:R-:W-:Y:S02]  /*0f80*/  USGXT.U32 UR20, UR20, 0xe ;  /* 0x0000000e1414789a */ /* 0x000fe40008000000 */
[----:B0-----:R-:W0:Y:S08]  /*0f90*/  MUFU.RCP R3, R3 ;  /* 0x0000000300037308 */ /* 0x001e300000001000 */
[----:B--2---:R-:W2:Y:S01]  /*0fa0*/  MUFU.RCP R8, R8 ;  /* 0x0000000800087308 */ /* 0x004ea20000001000 */
[----:B0-----:R-:W-:Y:S01]  /*0fb0*/  VIADD R12, R3, 0xffffffe ;  /* 0x0ffffffe030c7836 */ /* 0x001fe20000000000 */
[----:B------:R-:W-:-:S06]  /*0fc0*/  IABS R3, R5 ;  /* 0x0000000500037213 */ /* 0x000fcc0000000000 */
[----:B------:R0:W3:Y:S01]  /*0fd0*/  F2I.FTZ.U32.TRUNC.NTZ R13, R12 ;  /* 0x0000000c000d7305 */ /* 0x0000e2000021f000 */
[----:B--2---:R-:W-:-:S07]  /*0fe0*/  VIADD R14, R8, 0xffffffe ;  /* 0x0ffffffe080e7836 */ /* 0x004fce0000000000 */
[----:B------:R-:W2:Y:S01]  /*0ff0*/  F2I.FTZ.U32.TRUNC.NTZ R15, R14 ;  /* 0x0000000e000f7305 */ /* 0x000ea2000021f000 */
[----:B0-----:R-:W-:Y:S02]  /*1000*/  IMAD.MOV.U32 R12, RZ, RZ, RZ ;  /* 0x000000ffff0c7224 */ /* 0x001fe400078e00ff */
[----:B---3--:R-:W-:-:S04]  /*1010*/  IMAD.MOV R16, RZ, RZ, -R13 ;  /* 0x000000ffff107224 */ /* 0x008fc800078e0a0d */
[----:B------:R-:W-:Y:S01]  /*1020*/  IMAD R11, R16, R17, RZ ;  /* 0x00000011100b7224 */ /* 0x000fe200078e02ff */
[----:B------:R-:W-:-:S03]  /*1030*/  IABS R16, R10 ;  /* 0x0000000a00107213 */ /* 0x000fc60000000000 */
[----:B------:R-:W-:Y:S01]  /*1040*/  IMAD.HI.U32 R13, R13, R11, R12 ;  /* 0x0000000b0d0d7227 */ /* 0x000fe200078e000c */
[----:B------:R-:W-:-:S03]  /*1050*/  LEA.HI R11, R0, R4, RZ, 0x1a ;  /* 0x00000004000b7211 */ /* 0x000fc600078fd0ff */
[----:B------:R-:W-:Y:S02]  /*1060*/  IMAD.MOV.U32 R12, RZ, RZ, R3 ;  /* 0x000000ffff0c7224 */ /* 0x000fe400078e0003 */
[----:B--2---:R-:W-:Y:S02]  /*1070*/  IMAD.MOV R14, RZ, RZ, -R15 ;  /* 0x000000ffff0e7224 */ /* 0x004fe400078e0a0f */
[----:B------:R-:W-:-:S04]  /*1080*/  IMAD.HI.U32 R3, R13, R12, RZ ;  /* 0x0000000c0d037227 */ /* 0x000fc800078e00ff */
[----:B------:R-:W-:-:S04]  /*1090*/  IMAD.HI.U32 R13, R13, R16, RZ ;  /* 0x000000100d0d7227 */ /* 0x000fc800078e00ff */
[----:B------:R-:W-:Y:S02]  /*10a0*/  IMAD.MOV R3, RZ, RZ, -R3 ;  /* 0x000000ffff037224 */ /* 0x000fe400078e0a03 */
[----:B------:R-:W-:Y:S02]  /*10b0*/  IMAD.MOV R13, RZ, RZ, -R13 ;  /* 0x000000ffff0d7224 */ /* 0x000fe400078e0a0d */
[C---:B------:R-:W-:Y:S01]  /*10c0*/  IMAD R8, R17.reuse, R3, R12 ;  /* 0x0000000311087224 */ /* 0x040fe200078e020c */
[----:B------:R-:W-:Y:S01]  /*10d0*/  SGXT.U32 R3, R2, 0x1 ;  /* 0x000000010203781a */ /* 0x000fe20000000000 */
[C---:B------:R-:W-:Y:S02]  /*10e0*/  IMAD R12, R17.reuse, R13, R16 ;  /* 0x0000000d110c7224 */ /* 0x040fe400078e0210 */
[----:B------:R-:W-:Y:S01]  /*10f0*/  IMAD R19, R14, R9, RZ ;  /* 0x000000090e137224 */ /* 0x000fe200078e02ff */
[----:B------:R-:W-:Y:S01]  /*1100*/  ISETP.GT.U32.AND P1, PT, R17, R8, PT ;  /* 0x000000081100720c */ /* 0x000fe20003f24070 */
[----:B------:R-:W-:Y:S01]  /*1110*/  VIADD R13, R11, 0xfe ;  /* 0x000000fe0b0d7836 */ /* 0x000fe20000000000 */
[----:B------:R-:W-:Y:S01]  /*1120*/  ISETP.GT.U32.AND P2, PT, R17, R12, PT ;  /* 0x0000000c1100720c */ /* 0x000fe20003f44070 */
[----:B------:R-:W-:Y:S01]  /*1130*/  IMAD.MOV.U32 R14, RZ, RZ, RZ ;  /* 0x000000ffff0e7224 */ /* 0x000fe200078e00ff */
[----:B------:R-:W-:-:S02]  /*1140*/  LOP3.LUT R3, R4, R3, RZ, 0xfc, !PT ;  /* 0x0000000304037212 */ /* 0x000fc400078efcff */
[----:B------:R-:W-:Y:S01]  /*1150*/  IABS R142, R13 ;  /* 0x0000000d008e7213 */ /* 0x000fe20000000000 */
[----:B------:R-:W-:Y:S01]  /*1160*/  IMAD.HI.U32 R2, R15, R19, R14 ;  /* 0x000000130f027227 */ /* 0x000fe200078e000e */
[----:B------:R-:W-:Y:S02]  /*1170*/  LOP3.LUT R14, R3, 0xfc, RZ, 0xfc, !PT ;  /* 0x000000fc030e7812 */ /* 0x000fe400078efcff */
[----:B------:R-:W-:Y:S02]  /*1180*/  ISETP.GE.AND P0, PT, R13, RZ, PT ;  /* 0x000000ff0d00720c */ /* 0x000fe40003f06270 */
[----:B------:R-:W-:Y:S01]  /*1190*/  IABS R34, R3 ;  /* 0x0000000300227213 */ /* 0x000fe20000000000 */
[--C-:B------:R-:W-:Y:S01]  /*11a0*/  @!P1 IMAD.IADD R8, R8, 0x1, -R17.reuse ;  /* 0x0000000108089824 */ /* 0x100fe200078e0a11 */
[----:B------:R-:W-:Y:S01]  /*11b0*/  IABS R36, R14 ;  /* 0x0000000e00247213 */ /* 0x000fe20000000000 */
[----:B------:R-:W-:Y:S01]  /*11c0*/  @!P2 IMAD.IADD R12, R12, 0x1, -R17 ;  /* 0x000000010c0ca824 */ /* 0x000fe200078e0a11 */
[----:B------:R-:W-:Y:S01]  /*11d0*/  ISETP.GE.AND P3, PT, R14, RZ, PT ;  /* 0x000000ff0e00720c */ /* 0x000fe20003f66270 */
[----:B------:R-:W-:Y:S01]  /*11e0*/  IMAD.HI.U32 R13, R2, R142, RZ ;  /* 0x0000008e020d7227 */ /* 0x000fe200078e00ff */
[----:B------:R-:W-:-:S02]  /*11f0*/  ISETP.GT.U32.AND P1, PT, R17, R8, PT ;  /* 0x000000081100720c */ /* 0x000fc40003f24070 */
[----:B------:R-:W-:Y:S01]  /*1200*/  ISETP.GT.U32.AND P2, PT, R17, R12, PT ;  /* 0x0000000c1100720c */ /* 0x000fe20003f44070 */
[C---:B------:R-:W-:Y:S01]  /*1210*/  IMAD.HI.U32 R16, R2.reuse, R34, RZ ;  /* 0x0000002202107227 */ /* 0x040fe200078e00ff */
[C---:B------:R-:W-:Y:S02]  /*1220*/  LOP3.LUT R18, R3.reuse, 0xfa, RZ, 0xfc, !PT ;  /* 0x000000fa03127812 */ /* 0x040fe400078efcff */
[C---:B------:R-:W-:Y:S01]  /*1230*/  LOP3.LUT R20, R3.reuse, 0x36, RZ, 0xfc, !PT ;  /* 0x0000003603147812 */ /* 0x040fe200078efcff */
[----:B------:R-:W-:Y:S01]  /*1240*/  IMAD.MOV R13, RZ, RZ, -R13 ;  /* 0x000000ffff0d7224 */ /* 0x000fe200078e0a0d */
[----:B------:R-:W-:Y:S01]  /*1250*/  IABS R140, R18 ;  /* 0x00000012008c7213 */ /* 0x000fe20000000000 */
[----:B------:R-:W-:Y:S01]  /*1260*/  IMAD.HI.U32 R14, R2, R36, RZ ;  /* 0x00000024020e7227 */ /* 0x000fe200078e00ff */
[----:B------:R-:W-:Y:S02]  /*1270*/  ISETP.GE.AND P5, PT, R18, RZ, PT ;  /* 0x000000ff1200720c */ /* 0x000fe40003fa6270 */
[C---:B------:R-:W-:Y:S01]  /*1280*/  LOP3.LUT R18, R3.reuse, 0xf4, RZ, 0xfc, !PT ;  /* 0x000000f403127812 */ /* 0x040fe200078efcff */
[----:B------:R-:W-:Y:S01]  /*1290*/  IMAD.MOV R16, RZ, RZ, -R16 ;  /* 0x000000ffff107224 */ /* 0x000fe200078e0a10 */
[----:B------:R-:W-:Y:S01]  /*12a0*/  LOP3.LUT R22, R3, 0x34, RZ, 0xfc, !PT ;  /* 0x0000003403167812 */ /* 0x000fe200078efcff */
[C---:B------:R-:W-:Y:S01]  /*12b0*/  IMAD R142, R9.reuse, R13, R142 ;  /* 0x0000000d098e7224 */ /* 0x040fe200078e028e */
[----:B------:R-:W-:Y:S01]  /*12c0*/  LOP3.LUT R13, RZ, R6, RZ, 0x33, !PT ;  /* 0x00000006ff0d7212 */ /* 0x000fe200078e33ff */
[----:B------:R-:W-:Y:S01]  /*12d0*/  IMAD.MOV R14, RZ, RZ, -R14 ;  /* 0x000000ffff0e7224 */ /* 0x000fe200078e0a0e */
[----:B------:R-:W-:Y:S01]  /*12e0*/  IABS R40, R18 ;  /* 0x0000001200287213 */ /* 0x000fe20000000000 */
[----:B------:R-:W-:Y:S01]  /*12f0*/  IMAD R34, R9, R16, R34 ;  /* 0x0000001009227224 */ /* 0x000fe200078e0222 */
[----:B------:R-:W-:Y:S01]  /*1300*/  LOP3.LUT R16, R3, 0xf8, RZ, 0xfc, !PT ;  /* 0x000000f803107812 */ /* 0x000fe200078efcff */
[--C-:B------:R-:W-:Y:S01]  /*1310*/  @!P2 IMAD.IADD R12, R12, 0x1, -R17.reuse ;  /* 0x000000010c0ca824 */ /* 0x100fe200078e0a11 */
[C---:B------:R-:W-:Y:S01]  /*1320*/  ISETP.GT.U32.AND P2, PT, R9.reuse, R142, PT ;  /* 0x0000008e0900720c */ /* 0x040fe20003f44070 */
[C---:B------:R-:W-:Y:S01]  /*1330*/  IMAD R36, R9.reuse, R14, R36 ;  /* 0x0000000e09247224 */ /* 0x040fe200078e0224 */
[----:B------:R-:W-:Y:S01]  /*1340*/  ISETP.GT.U32.AND P4, PT, R9, R34, PT ;  /* 0x000000220900720c */ /* 0x000fe20003f84070 */
[----:B------:R-:W-:Y:S01]  /*1350*/  @!P1 IMAD.IADD R8, R8, 0x1, -R17 ;  /* 0x0000000108089824 */ /* 0x000fe200078e0a11 */
[----:B------:R-:W-:Y:S01]  /*1360*/  ISETP.GE.AND P1, PT, R10, RZ, PT ;  /* 0x000000ff0a00720c */ /* 0x000fe20003f26270 */
[----:B------:R-:W-:Y:S01]  /*1370*/  IMAD.HI.U32 R15, R2, R140, RZ ;  /* 0x0000008c020f7227 */ /* 0x000fe200078e00ff */
[----:B------:R-:W-:-:S02]  /*1380*/  IABS R38, R16 ;  /* 0x0000001000267213 */ /* 0x000fc40000000000 */
[----:B------:R-:W-:Y:S01]  /*1390*/  LOP3.LUT R17, R3, 0xf6, RZ, 0xfc, !PT ;  /* 0x000000f603117812 */ /* 0x000fe200078efcff */
[----:B------:R-:W-:Y:S01]  /*13a0*/  @!P6 IMAD.MOV R8, RZ, RZ, -R8 ;  /* 0x000000ffff08e224 */ /* 0x000fe200078e0a08 */
[----:B------:R-:W-:Y:S01]  /*13b0*/  ISETP.GT.U32.AND P6, PT, R9, R36, PT ;  /* 0x000000240900720c */ /* 0x000fe20003fc4070 */
[----:B------:R-:W-:Y:S01]  /*13c0*/  IMAD.MOV R15, RZ, RZ, -R15 ;  /* 0x000000ffff0f7224 */ /* 0x000fe200078e0a0f */
[----:B------:R-:W-:Y:S01]  /*13d0*/  IABS R138, R17 ;  /* 0x00000011008a7213 */ /* 0x000fe20000000000 */
[--C-:B------:R-:W-:Y:S01]  /*13e0*/  @!P2 IMAD.IADD R142, R142, 0x1, -R9.reuse ;  /* 0x000000018e8ea824 */ /* 0x100fe200078e0a09 */
[----:B------:R-:W-:Y:S01]  /*13f0*/  LOP3.LUT R23, R3, 0x32, RZ, 0xfc, !PT ;  /* 0x0000003203177812 */ /* 0x000fe200078efcff */
[----:B------:R-:W-:Y:S01]  /*1400*/  @!P4 IMAD.IADD R34, R34, 0x1, -R9 ;  /* 0x000000012222c824 */ /* 0x000fe200078e0a09 */
[----:B------:R-:W-:Y:S01]  /*1410*/  ISETP.NE.AND P4, PT, R6, RZ, PT ;  /* 0x000000ff0600720c */ /* 0x000fe20003f85270 */
[----:B------:R-:W-:Y:S01]  /*1420*/  @!P1 IMAD.MOV R12, RZ, RZ, -R12 ;  /* 0x000000ffff0c9224 */ /* 0x000fe200078e0a0c */
[----:B------:R-:W-:Y:S01]  /*1430*/  ISETP.GT.U32.AND P1, PT, R9, R142, PT ;  /* 0x0000008e0900720c */ /* 0x000fe20003f24070 */
[----:B------:R-:W-:Y:S01]  /*1440*/  IMAD.HI.U32 R6, R2, R38, RZ ;  /* 0x0000002602067227 */ /* 0x000fe200078e00ff */
[----:B------:R-:W-:-:S02]  /*1450*/  SEL R8, R13, R8, !P4 ;  /* 0x000000080d087207 */ /* 0x000fc40006000000 */
[C---:B------:R-:W-:Y:S01]  /*1460*/  ISETP.GT.U32.AND P2, PT, R9.reuse, R34, PT ;  /* 0x000000220900720c */ /* 0x040fe20003f44070 */
[----:B------:R-:W-:Y:S01]  /*1470*/  @!P6 IMAD.IADD R36, R36, 0x1, -R9 ;  /* 0x000000012424e824 */ /* 0x000fe200078e0a09 */
[----:B------:R-:W-:Y:S01]  /*1480*/  IABS R19, R23 ;  /* 0x0000001700137213 */ /* 0x000fe20000000000 */
[----:B------:R-:W-:Y:S01]  /*1490*/  IMAD R140, R9, R15, R140 ;  /* 0x0000000f098c7224 */ /* 0x000fe200078e028c */
[----:B------:R-:W-:Y:S01]  /*14a0*/  LOP3.LUT R27, R3, 0x18, RZ, 0xfc, !PT ;  /* 0x00000018031b7812 */ /* 0x000fe200078efcff */
[----:B------:R-:W-:Y:S01]  /*14b0*/  IMAD.MOV R15, RZ, RZ, -R6 ;  /* 0x000000ffff0f7224 */ /* 0x000fe200078e0a06 */
[----:B------:R-:W-:Y:S01]  /*14c0*/  ISETP.GT.U32.AND P6, PT, R9, R36, PT ;  /* 0x000000240900720c */ /* 0x000fe20003fc4070 */
[C---:B------:R-:W-:Y:S01]  /*14d0*/  IMAD.HI.U32 R14, R2.reuse, R138, RZ ;  /* 0x0000008a020e7227 */ /* 0x040fe200078e00ff */
[----:B------:R-:W-:Y:S02]  /*14e0*/  SEL R6, R13, R12, !P4 ;  /* 0x0000000c0d067207 */ /* 0x000fe40006000000 */
[C---:B------:R-:W-:Y:S01]  /*14f0*/  ISETP.GT.U32.AND P4, PT, R9.reuse, R140, PT ;  /* 0x0000008c0900720c */ /* 0x040fe20003f84070 */
[----:B------:R-:W-:Y:S01]  /*1500*/  IMAD R38, R9, R15, R38 ;  /* 0x0000000f09267224 */ /* 0x000fe200078e0226 */
[----:B------:R-:W-:Y:S01]  /*1510*/  LOP3.LUT R15, R3, 0xf0, RZ, 0xfc, !PT ;  /* 0x000000f0030f7812 */ /* 0x000fe200078efcff */
[----:B------:R-:W-:Y:S01]  /*1520*/  IMAD.HI.U32 R12, R2, R40, RZ ;  /* 0x00000028020c7227 */ /* 0x000fe200078e00ff */
[----:B------:R-:W-:-:S02]  /*1530*/  IABS R146, R27 ;  /* 0x0000001b00927213 */ /* 0x000fc40000000000 */
[----:B------:R-:W-:Y:S01]  /*1540*/  IABS R42, R15 ;  /* 0x0000000f002a7213 */ /* 0x000fe20000000000 */
[----:B------:R-:W-:Y:S01]  /*1550*/  IMAD.MOV R14, RZ, RZ, -R14 ;  /* 0x000000ffff0e7224 */ /* 0x000fe200078e0a0e */
[----:B------:R-:W-:Y:S01]  /*1560*/  LOP3.LUT R29, R3, 0x16, RZ, 0xfc, !PT ;  /* 0x00000016031d7812 */ /* 0x000fe200078efcff */
[--C-:B------:R-:W-:Y:S01]  /*1570*/  @!P1 IMAD.IADD R142, R142, 0x1, -R9.reuse ;  /* 0x000000018e8e9824 */ /* 0x100fe200078e0a09 */
[C---:B------:R-:W-:Y:S01]  /*1580*/  ISETP.GT.U32.AND P1, PT, R9.reuse, R38, PT ;  /* 0x000000260900720c */ /* 0x040fe20003f24070 */
[----:B------:R-:W-:Y:S01]  /*1590*/  IMAD R138, R9, R14, R138 ;  /* 0x0000000e098a7224 */ /* 0x000fe200078e028a */
[C---:B------:R-:W-:Y:S01]  /*15a0*/  LOP3.LUT R14, R3.reuse, 0xf2, RZ, 0xfc, !PT ;  /* 0x000000f2030e7812 */ /* 0x040fe200078efcff */
[----:B------:R-:W-:Y:S01]  /*15b0*/  IMAD.MOV R13, RZ, RZ, -R12 ;  /* 0x000000ffff0d7224 */ /* 0x000fe200078e0a0c */
[C---:B------:R-:W-:Y:S01]  /*15c0*/  LOP3.LUT R31, R3.reuse, 0x14, RZ, 0xfc, !PT ;  /* 0x00000014031f7812 */ /* 0x040fe200078efcff */
[--C-:B------:R-:W-:Y:S01]  /*15d0*/  @!P6 IMAD.IADD R36, R36, 0x1, -R9.reuse ;  /* 0x000000012424e824 */ /* 0x100fe200078e0a09 */
[----:B------:R-:W-:Y:S01]  /*15e0*/  ISETP.GE.AND P6, PT, R3, RZ, PT ;  /* 0x000000ff0300720c */ /* 0x000fe20003fc6270 */
[C---:B------:R-:W-:Y:S01]  /*15f0*/  IMAD R40, R9.reuse, R13, R40 ;  /* 0x0000000d09287224 */ /* 0x040fe200078e0228 */
[----:B------:R-:W-:Y:S01]  /*1600*/  IABS R136, R14 ;  /* 0x0000000e00887213 */ /* 0x000fe20000000000 */
[----:B------:R-:W-:Y:S01]  /*1610*/  @!P0 IMAD.MOV R142, RZ, RZ, -R142 ;  /* 0x000000ffff8e8224 */ /* 0x000fe200078e0a8e */
[----:B------:R-:W-:Y:S01]  /*1620*/  ISETP.GT.U32.AND P0, PT, R9, R138, PT ;  /* 0x0000008a0900720c */ /* 0x000fe20003f04070 */
[--C-:B------:R-:W-:Y:S01]  /*1630*/  @!P4 IMAD.IADD R140, R140, 0x1, -R9.reuse ;  /* 0x000000018c8cc824 */ /* 0x100fe200078e0a09 */
[----:B------:R-:W-:Y:S01]  /*1640*/  LOP3.LUT R33, R3, 0x12, RZ, 0xfc, !PT ;  /* 0x0000001203217812 */ /* 0x000fe200078efcff */
[----:B------:R-:W-:Y:S01]  /*1650*/  @!P3 IMAD.MOV R36, RZ, RZ, -R36 ;  /* 0x000000ffff24b224 */ /* 0x000fe200078e0a24 */
[----:B------:R-:W-:Y:S01]  /*1660*/  ISETP.GT.U32.AND P3, PT, R9, R40, PT ;  /* 0x000000280900720c */ /* 0x000fe20003f64070 */
[----:B------:R-:W-:Y:S01]  /*1670*/  VIADD R12, R11, 0xee ;  /* 0x000000ee0b0c7836 */ /* 0x000fe20000000000 */
[----:B------:R-:W-:Y:S01]  /*1680*/  LOP3.LUT R37, R3, 0x10, RZ, 0xfc, !PT ;  /* 0x0000001003257812 */ /* 0x000fe200078efcff */
[--C-:B------:R-:W-:Y:S01]  /*1690*/  @!P1 IMAD.IADD R38, R38, 0x1, -R9.reuse ;  /* 0x0000000126269824 */ /* 0x100fe200078e0a09 */
[----:B------:R-:W-:Y:S01]  /*16a0*/  ISETP.GT.U32.AND P1, PT, R9, R140, PT ;  /* 0x0000008c0900720c */ /* 0x000fe20003f24070 */
[----:B------:R-:W-:Y:S01]  /*16b0*/  @!P2 IMAD.IADD R34, R34, 0x1, -R9 ;  /* 0x000000012222a824 */ /* 0x000fe200078e0a09 */
[----:B------:R-:W-:-:S02]  /*16c0*/  ISETP.GE.AND P4, PT, R12, RZ, PT ;  /* 0x000000ff0c00720c */ /* 0x000fc40003f86270 */
[----:B------:R-:W-:Y:S01]  /*16d0*/  IABS R134, R12 ;  /* 0x0000000c00867213 */ /* 0x000fe20000000000 */
[----:B------:R-:W-:Y:S01]  /*16e0*/  IMAD.HI.U32 R12, R2, R136, RZ ;  /* 0x00000088020c7227 */ /* 0x000fe200078e00ff */
[----:B------:R-:W-:Y:S02]  /*16f0*/  ISETP.GE.AND P2, PT, R16, RZ, PT ;  /* 0x000000ff1000720c */ /* 0x000fe40003f46270 */
[----:B------:R-:W-:Y:S01]  /*1700*/  LOP3.LUT R16, R3, 0xec, RZ, 0xfc, !PT ;  /* 0x000000ec03107812 */ /* 0x000fe200078efcff */
[----:B------:R-:W-:Y:S01]  /*1710*/  @!P6 IMAD.MOV R34, RZ, RZ, -R34 ;  /* 0x000000ffff22e224 */ /* 0x000fe200078e0a22 */
[C---:B------:R-:W-:Y:S01]  /*1720*/  ISETP.GT.U32.AND P6, PT, R9.reuse, R38, PT ;  /* 0x000000260900720c */ /* 0x040fe20003fc4070 */
[--C-:B------:R-:W-:Y:S01]  /*1730*/  @!P0 IMAD.IADD R138, R138, 0x1, -R9.reuse ;  /* 0x000000018a8a8824 */ /* 0x100fe200078e0a09 */
[----:B------:R-:W-:Y:S01]  /*1740*/  IABS R44, R16 ;  /* 0x00000010002c7213 */ /* 0x000fe20000000000 */
[----:B------:R-:W-:Y:S01]  /*1750*/  IMAD.MOV R12, RZ, RZ, -R12 ;  /* 0x000000ffff0c7224 */ /* 0x000fe200078e0a0c */
[----:B------:R-:W-:Y:S01]  /*1760*/  ISETP.GE.AND P0, PT, R18, RZ, PT ;  /* 0x000000ff1200720c */ /* 0x000fe20003f06270 */
[----:B------:R-:W-:Y:S01]  /*1770*/  @!P3 IMAD.IADD R40, R40, 0x1, -R9 ;  /* 0x000000012828b824 */ /* 0x000fe200078e0a09 */
[C---:B------:R-:W-:Y:S01]  /*1780*/  ISETP.GT.U32.AND P3, PT, R9.reuse, R138, PT ;  /* 0x0000008a0900720c */ /* 0x040fe20003f64070 */
[----:B------:R-:W-:Y:S01]  /*1790*/  IMAD R136, R9, R12, R136 ;  /* 0x0000000c09887224 */ /* 0x000fe200078e0288 */
[C---:B------:R-:W-:Y:S01]  /*17a0*/  LOP3.LUT R18, R3.reuse, 0x38, RZ, 0xfc, !PT ;  /* 0x0000003803127812 */ /* 0x040fe200078efcff */
[----:B------:R-:W-:Y:S01]  /*17b0*/  IMAD.HI.U32 R12, R2, R42, RZ ;  /* 0x0000002a020c7227 */ /* 0x000fe200078e00ff */
[----:B------:R-:W-:-:S02]  /*17c0*/  LOP3.LUT R39, R3, 0xc, RZ, 0xfc, !PT ;  /* 0x0000000c03277812 */ /* 0x000fc400078efcff */
[----:B------:R-:W-:Y:S01]  /*17d0*/  IABS R41, R18 ;  /* 0x0000001200297213 */ /* 0x000fe20000000000 */
[--C-:B------:R-:W-:Y:S01]  /*17e0*/  @!P1 IMAD.IADD R140, R140, 0x1, -R9.reuse ;  /* 0x000000018c8c9824 */ /* 0x100fe200078e0a09 */
[----:B------:R-:W-:Y:S01]  /*17f0*/  ISETP.GE.AND P1, PT, R17, RZ, PT ;  /* 0x000000ff1100720c */ /* 0x000fe20003f26270 */
[----:B------:R-:W-:Y:S01]  /*1800*/  IMAD.HI.U32 R13, R2, R134, RZ ;  /* 0x00000086020d7227 */ /* 0x000fe200078e00ff */
[----:B------:R-:W-:Y:S02]  /*1810*/  LOP3.LUT R17, R3, 0xea, RZ, 0xfc, !PT ;  /* 0x000000ea03117812 */ /* 0x000fe400078efcff */
[----:B------:R-:W-:Y:S01]  /*1820*/  IABS R26, R39 ;  /* 0x00000027001a7213 */ /* 0x000fe20000000000 */
[----:B------:R-:W-:Y:S01]  /*1830*/  IMAD.MOV R12, RZ, RZ, -R12 ;  /* 0x000000ffff0c7224 */ /* 0x000fe200078e0a0c */
[----:B------:R-:W-:Y:S01]  /*1840*/  IABS R132, R17 ;  /* 0x0000001100847213 */ /* 0x000fe20000000000 */
[----:B------:R-:W-:Y:S01]  /*1850*/  @!P6 IMAD.IADD R38, R38, 0x1, -R9 ;  /* 0x000000012626e824 */ /* 0x000fe200078e0a09 */
[----:B------:R-:W-:Y:S01]  /*1860*/  ISETP.GT.U32.AND P6, PT, R9, R136, PT ;  /* 0x000000880900720c */ /* 0x000fe20003fc4070 */
[----:B------:R-:W-:Y:S01]  /*1870*/  IMAD.MOV R13, RZ, RZ, -R13 ;  /* 0x000000ffff0d7224 */ /* 0x000fe200078e0a0d */
[----:B------:R-:W-:Y:S01]  /*1880*/  LOP3.LUT R45, R3, 0xa, RZ, 0xfc, !PT ;  /* 0x0000000a032d7812 */ /* 0x000fe200078efcff */
[----:B------:R-:W-:Y:S01]  /*1890*/  IMAD R42, R9, R12, R42 ;  /* 0x0000000c092a7224 */ /* 0x000fe200078e022a */
[----:B------:R-:W-:Y:S01]  /*18a0*/  LOP3.LUT R47, R3, 0x8, RZ, 0xfc, !PT ;  /* 0x00000008032f7812 */ /* 0x000fe200078efcff */
[----:B------:R-:W-:Y:S01]  /*18b0*/  IMAD R134, R9, R13, R134 ;  /* 0x0000000d09867224 */ /* 0x000fe200078e0286 */
[----:B------:R-:W-:Y:S01]  /*18c0*/  LOP3.LUT R49, R3, 0x6, RZ, 0xfc, !PT ;  /* 0x0000000603317812 */ /* 0x000fe200078efcff */
[----:B------:R-:W-:Y:S01]  /*18d0*/  @!P3 IMAD.IADD R138, R138, 0x1, -R9 ;  /* 0x000000018a8ab824 */ /* 0x000fe200078e0a09 */
[----:B------:R-:W-:Y:S01]  /*18e0*/  ISETP.GT.U32.AND P3, PT, R9, R42, PT ;  /* 0x0000002a0900720c */ /* 0x000fe20003f64070 */
[----:B------:R-:W-:Y:S01]  /*18f0*/  IMAD.HI.U32 R13, R2, R132, RZ ;  /* 0x00000084020d7227 */ /* 0x000fe200078e00ff */
[----:B------:R-:W-:-:S02]  /*1900*/  IABS R28, R49 ;  /* 0x00000031001c7213 */ /* 0x000fc40000000000 */
[----:B------:R-:W-:Y:S01]  /*1910*/  LOP3.LUT R51, R3, 0x4, RZ, 0xfc, !PT ;  /* 0x0000000403337812 */ /* 0x000fe200078efcff */
[----:B------:R-:W-:Y:S01]  /*1920*/  @!P1 IMAD.MOV R138, RZ, RZ, -R138 ;  /* 0x000000ffff8a9224 */ /* 0x000fe200078e0a8a */
[C---:B------:R-:W-:Y:S01]  /*1930*/  ISETP.GT.U32.AND P1, PT, R9.reuse, R134, PT ;  /* 0x000000860900720c */ /* 0x040fe20003f24070 */
[----:B------:R-:W-:Y:S01]  /*1940*/  @!P6 IMAD.IADD R136, R136, 0x1, -R9 ;  /* 0x000000018888e824 */ /* 0x000fe200078e0a09 */
[----:B------:R-:W-:Y:S01]  /*1950*/  IABS R30, R51 ;  /* 0x00000033001e7213 */ /* 0x000fe20000000000 */
[----:B------:R-:W-:Y:S01]  /*1960*/  @!P5 IMAD.MOV R140, RZ, RZ, -R140 ;  /* 0x000000ffff8cd224 */ /* 0x000fe200078e0a8c */
[C---:B------:R-:W-:Y:S01]  /*1970*/  ISETP.GT.U32.AND P5, PT, R9.reuse, R40, PT ;  /* 0x000000280900720c */ /* 0x040fe20003fa4070 */
[----:B------:R-:W-:Y:S01]  /*1980*/  IMAD.MOV R13, RZ, RZ, -R13 ;  /* 0x000000ffff0d7224 */ /* 0x000fe200078e0a0d */
[----:B------:R-:W-:Y:S01]  /*1990*/  ISETP.GT.U32.AND P6, PT, R9, R136, PT ;  /* 0x000000880900720c */ /* 0x000fe20003fc4070 */
[--C-:B------:R-:W-:Y:S01]  /*19a0*/  @!P3 IMAD.IADD R42, R42, 0x1, -R9.reuse ;  /* 0x000000012a2ab824 */ /* 0x100fe200078e0a09 */
[----:B------:R-:W-:Y:S01]  /*19b0*/  ISETP.GE.AND P3, PT, R17, RZ, PT ;  /* 0x000000ff1100720c */ /* 0x000fe20003f66270 */
[----:B------:R-:W-:Y:S01]  /*19c0*/  @!P2 IMAD.MOV R38, RZ, RZ, -R38 ;  /* 0x000000ffff26a224 */ /* 0x000fe200078e0a26 */
[----:B------:R-:W-:Y:S01]  /*19d0*/  ISETP.GE.AND P2, PT, R14, RZ, PT ;  /* 0x000000ff0e00720c */ /* 0x000fe20003f46270 */
[----:B------:R-:W-:Y:S01]  /*19e0*/  IMAD R132, R9, R13, R132 ;  /* 0x0000000d09847224 */ /* 0x000fe200078e0284 */
[----:B------:R-:W-:Y:S01]  /*19f0*/  LOP3.LUT R13, R3, 0xe8, RZ, 0xfc, !PT ;  /* 0x000000e8030d7812 */ /* 0x000fe200078efcff */
[----:B------:R-:W-:Y:S01]  /*1a00*/  @!P1 IMAD.IADD R134, R134, 0x1, -R9 ;  /* 0x0000000186869824 */ /* 0x000fe200078e0a09 */
[----:B------:R-:W-:Y:S01]  /*1a10*/  ISETP.GT.U32.AND P1, PT, R9, R42, PT ;  /* 0x0000002a0900720c */ /* 0x000fe20003f24070 */
[----:B------:R-:W-:Y:S01]  /*1a20*/  IMAD.HI.U32 R12, R2, R44, RZ ;  /* 0x0000002c020c7227 */ /* 0x000fe200078e00ff */
[----:B------:R-:W-:-:S02]  /*1a30*/  IABS R46, R13 ;  /* 0x0000000d002e7213 */ /* 0x000fc40000000000 */
[----:B------:R-:W-:Y:S01]  /*1a40*/  LOP3.LUT R17, R3, 0xe2, RZ, 0xfc, !PT ;  /* 0x000000e203117812 */ /* 0x000fe200078efcff */
[----:B------:R-:W-:Y:S02]  /*1a50*/  IMAD.MOV R12, RZ, RZ, -R12 ;  /* 0x000000ffff0c7224 */ /* 0x000fe400078e0a0c */
[--C-:B------:R-:W-:Y:S01]  /*1a60*/  @!P5 IMAD.IADD R40, R40, 0x1, -R9.reuse ;  /* 0x000000012828d824 */ /* 0x100fe200078e0a09 */
[----:B------:R-:W-:Y:S01]  /*1a70*/  ISETP.GE.AND P5, PT, R15, RZ, PT ;  /* 0x000000ff0f00720c */ /* 0x000fe20003fa6270 */
[----:B------:R-:W-:Y:S01]  /*1a80*/  @!P6 IMAD.IADD R136, R136, 0x1, -R9 ;  /* 0x000000018888e824 */ /* 0x000fe200078e0a09 */
[----:B------:R-:W-:Y:S01]  /*1a90*/  LOP3.LUT R15, R3, 0xe6, RZ, 0xfc, !PT ;  /* 0x000000e6030f7812 */ /* 0x000fe200078efcff */
[----:B------:R-:W-:Y:S01]  /*1aa0*/  IMAD R44, R9, R12, R44 ;  /* 0x0000000c092c7224 */ /* 0x000fe200078e022c */
[----:B------:R-:W-:Y:S01]  /*1ab0*/  ISETP.GE.AND P6, PT, R16, RZ, PT ;  /* 0x000000ff1000720c */ /* 0x000fe20003fc6270 */
[----:B------:R-:W-:Y:S01]  /*1ac0*/  IMAD.HI.U32 R12, R2, R46, RZ ;  /* 0x0000002e020c7227 */ /* 0x000fe200078e00ff */
[----:B------:R-:W-:-:S02]  /*1ad0*/  LOP3.LUT R16, R3, 0xe4, RZ, 0xfc, !PT ;  /* 0x000000e403107812 */ /* 0x000fc400078efcff */
[----:B------:R-:W-:Y:S01]  /*1ae0*/  IABS R130, R15 ;  /* 0x0000000f00827213 */ /* 0x000fe20000000000 */
[----:B------:R-:W-:Y:S01]  /*1af0*/  @!P2 IMAD.MOV R136, RZ, RZ, -R136 ;  /* 0x000000ffff88a224 */ /* 0x000fe200078e0a88 */
[C---:B------:R-:W-:Y:S01]  /*1b00*/  ISETP.GT.U32.AND P2, PT, R9.reuse, R44, PT ;  /* 0x0000002c0900720c */ /* 0x040fe20003f44070 */
[----:B------:R-:W-:Y:S01]  /*1b10*/  @!P1 IMAD.IADD R42, R42, 0x1, -R9 ;  /* 0x000000012a2a9824 */ /* 0x000fe200078e0a09 */
[C---:B------:R-:W-:Y:S01]  /*1b20*/  ISETP.GT.U32.AND P1, PT, R9.reuse, R132, PT ;  /* 0x000000840900720c */ /* 0x040fe20003f24070 */
[----:B------:R-:W-:Y:S01]  /*1b30*/  IMAD.MOV R12, RZ, RZ, -R12 ;  /* 0x000000ffff0c7224 */ /* 0x000fe200078e0a0c */
[----:B------:R-:W-:Y:S01]  /*1b40*/  IABS R48, R16 ;  /* 0x0000001000307213 */ /* 0x000fe20000000000 */
[----:B------:R-:W-:Y:S01]  /*1b50*/  @!P0 IMAD.MOV R40, RZ, RZ, -R40 ;  /* 0x000000ffff288224 */ /* 0x000fe200078e0a28 */
[C---:B------:R-:W-:Y:S01]  /*1b60*/  ISETP.GT.U32.AND P0, PT, R9.reuse, R134, PT ;  /* 0x000000860900720c */ /* 0x040fe20003f04070 */
[----:B------:R-:W-:Y:S01]  /*1b70*/  IMAD R46, R9, R12, R46 ;  /* 0x0000000c092e7224 */ /* 0x000fe200078e022e */
[----:B------:R-:W-:Y:S01]  /*1b80*/  IABS R128, R17 ;  /* 0x0000001100807213 */ /* 0x000fe20000000000 */
[----:B------:R-:W-:-:S02]  /*1b90*/  @!P5 IMAD.MOV R42, RZ, RZ, -R42 ;  /* 0x000000ffff2ad224 */ /* 0x000fc400078e0a2a */
[----:B------:R-:W-:Y:S01]  /*1ba0*/  IMAD.HI.U32 R12, R2, R130, RZ ;  /* 0x00000082020c7227 */ /* 0x000fe200078e00ff */
[----:B------:R-:W-:-:S03]  /*1bb0*/  ISETP.GT.U32.AND P5, PT, R9, R46, PT ;  /* 0x0000002e0900720c */ /* 0x000fc60003fa4070 */
[--C-:B------:R-:W-:Y:S02]  /*1bc0*/  @!P2 IMAD.IADD R44, R44, 0x1, -R9.reuse ;  /* 0x000000012c2ca824 */ /* 0x100fe400078e0a09 */
[--C-:B------:R-:W-:Y:S02]  /*1bd0*/  @!P1 IMAD.IADD R132, R132, 0x1, -R9.reuse ;  /* 0x0000000184849824 */ /* 0x100fe400078e0a09 */
[----:B------:R-:W-:Y:S01]  /*1be0*/  @!P0 IMAD.IADD R134, R134, 0x1, -R9 ;  /* 0x0000000186868824 */ /* 0x000fe200078e0a09 */
[C---:B------:R-:W-:Y:S01]  /*1bf0*/  ISETP.GT.U32.AND P2, PT, R9.reuse, R44, PT ;  /* 0x0000002c0900720c */ /* 0x040fe20003f44070 */
[----:B------:R-:W-:Y:S01]  /*1c00*/  IMAD.MOV R12, RZ, RZ, -R12 ;  /* 0x000000ffff0c7224 */ /* 0x000fe200078e0a0c */
[----:B------:R-:W-:Y:S01]  /*1c10*/  ISETP.GT.U32.AND P1, PT, R9, R132, PT ;  /* 0x000000840900720c */ /* 0x000fe20003f24070 */
[----:B------:R-:W-:Y:S01]  /*1c20*/  IMAD.HI.U32 R14, R2, R128, RZ ;  /* 0x00000080020e7227 */ /* 0x000fe200078e00ff */
[----:B------:R-:W-:-:S03]  /*1c30*/  ISETP.GE.AND P0, PT, R13, RZ, PT ;  /* 0x000000ff0d00720c */ /* 0x000fc60003f06270 */
[----:B------:R-:W-:Y:S02]  /*1c40*/  @!P5 IMAD.IADD R46, R46, 0x1, -R9 ;  /* 0x000000012e2ed824 */ /* 0x000fe400078e0a09 */
[----:B------:R-:W-:-:S03]  /*1c50*/  IMAD.HI.U32 R13, R2, R48, RZ ;  /* 0x00000030020d7227 */ /* 0x000fc600078e00ff */
[C---:B------:R-:W-:Y:S01]  /*1c60*/  ISETP.GT.U32.AND P5, PT, R9.reuse, R46, PT ;  /* 0x0000002e0900720c */ /* 0x040fe20003fa4070 */
[----:B------:R-:W-:Y:S02]  /*1c70*/  IMAD.MOV R13, RZ, RZ, -R13 ;  /* 0x000000ffff0d7224 */ /* 0x000fe400078e0a0d */
[C---:B------:R-:W-:Y:S02]  /*1c80*/  IMAD R130, R9.reuse, R12, R130 ;  /* 0x0000000c09827224 */ /* 0x040fe400078e0282 */
[--C-:B------:R-:W-:Y:S01]  /*1c90*/  @!P2 IMAD.IADD R44, R44, 0x1, -R9.reuse ;  /* 0x000000012c2ca824 */ /* 0x100fe200078e0a09 */
[----:B------:R-:W-:Y:S01]  /*1ca0*/  ISETP.GE.AND P2, PT, R16, RZ, PT ;  /* 0x000000ff1000720c */ /* 0x000fe20003f46270 */
[----:B------:R-:W-:Y:S01]  /*1cb0*/  IMAD R48, R9, R13, R48 ;  /* 0x0000000d09307224 */ /* 0x000fe200078e0230 */
[----:B------:R-:W-:Y:S01]  /*1cc0*/  LOP3.LUT R16, R3, 0xdc, RZ, 0xfc, !PT ;  /* 0x000000dc03107812 */ /* 0x000fe200078efcff */
[----:B------:R-:W-:Y:S02]  /*1cd0*/  IMAD.MOV R14, RZ, RZ, -R14 ;  /* 0x000000ffff0e7224 */ /* 0x000fe400078e0a0e */
[--C-:B------:R-:W-:Y:S01]  /*1ce0*/  @!P1 IMAD.IADD R132, R132, 0x1, -R9.reuse ;  /* 0x0000000184849824 */ /* 0x100fe200078e0a09 */
[C---:B------:R-:W-:Y:S01]  /*1cf0*/  ISETP.GT.U32.AND P1, PT, R9.reuse, R130, PT ;  /* 0x000000820900720c */ /* 0x040fe20003f24070 */
[----:B------:R-:W-:Y:S01]  /*1d00*/  @!P6 IMAD.MOV R44, RZ, RZ, -R44 ;  /* 0x000000ffff2ce224 */ /* 0x000fe200078e0a2c */
[C---:B------:R-:W-:Y:S01]  /*1d10*/  ISETP.GT.U32.AND P6, PT, R9.reuse, R48, PT ;  /* 0x000000300900720c */ /* 0x040fe20003fc4070 */
[----:B------:R-:W-:Y:S01]  /*1d20*/  IMAD R128, R9, R14, R128 ;  /* 0x0000000e09807224 */ /* 0x000fe200078e0280 */
[----:B------:R-:W-:Y:S01]  /*1d30*/  IABS R52, R16 ;  /* 0x0000001000347213 */ /* 0x000fe20000000000 */
[----:B------:R-:W-:-:S02]  /*1d40*/  @!P5 IMAD.IADD R46, R46, 0x1, -R9 ;  /* 0x000000012e2ed824 */ /* 0x000fc400078e0a09 */
[----:B------:R-:W-:Y:S01]  /*1d50*/  @!P4 IMAD.MOV R134, RZ, RZ, -R134 ;  /* 0x000000ffff86c224 */ /* 0x000fe200078e0a86 */
[----:B------:R-:W-:Y:S01]  /*1d60*/  ISETP.GT.U32.AND P5, PT, R9, R128, PT ;  /* 0x000000800900720c */ /* 0x000fe20003fa4070 */
[----:B------:R-:W-:Y:S01]  /*1d70*/  VIADD R12, R11, 0xde ;  /* 0x000000de0b0c7836 */ /* 0x000fe20000000000 */
[----:B------:R-:W-:Y:S01]  /*1d80*/  ISETP.GE.AND P4, PT, R15, RZ, PT ;  /* 0x000000ff0f00720c */ /* 0x000fe20003f86270 */
[----:B------:R-:W-:Y:S01]  /*1d90*/  @!P3 IMAD.MOV R132, RZ, RZ, -R132 ;  /* 0x000000ffff84b224 */ /* 0x000fe200078e0a84 */
[----:B------:R-:W-:Y:S01]  /*1da0*/  LOP3.LUT R15, R3, 0xe0, RZ, 0xfc, !PT ;  /* 0x000000e0030f7812 */ /* 0x000fe200078efcff */
[--C-:B------:R-:W-:Y:S01]  /*1db0*/  @!P1 IMAD.IADD R130, R130, 0x1, -R9.reuse ;  /* 0x0000000182829824 */ /* 0x100fe200078e0a09 */
[----:B------:R-:W-:Y:S01]  /*1dc0*/  IABS R126, R12 ;  /* 0x0000000c007e7213 */ /* 0x000fe20000000000 */
[----:B------:R-:W-:Y:S01]  /*1dd0*/  @!P6 IMAD.IADD R48, R48, 0x1, -R9 ;  /* 0x000000013030e824 */ /* 0x000fe200078e0a09 */
[----:B------:R-:W-:Y:S01]  /*1de0*/  IABS R50, R15 ;  /* 0x0000000f00327213 */ /* 0x000fe20000000000 */
[----:B------:R-:W-:Y:S01]  /*1df0*/  IMAD.HI.U32 R14, R2, R52, RZ ;  /* 0x00000034020e7227 */ /* 0x000fe200078e00ff */
[----:B------:R-:W-:-:S02]  /*1e00*/  ISETP.GT.U32.AND P1, PT, R9, R130, PT ;  /* 0x000000820900720c */ /* 0x000fc40003f24070 */
[----:B------:R-:W-:Y:S01]  /*1e10*/  ISETP.GE.AND P3, PT, R12, RZ, PT ;  /* 0x000000ff0c00720c */ /* 0x000fe20003f66270 */
[----:B------:R-:W-:Y:S01]  /*1e20*/  @!P5 IMAD.IADD R128, R128, 0x1, -R9 ;  /* 0x000000018080d824 */ /* 0x000fe200078e0a09 */
[----:B------:R-:W-:Y:S01]  /*1e30*/  ISETP.GT.U32.AND P6, PT, R9, R48, PT ;  /* 0x000000300900720c */ /* 0x000fe20003fc4070 */
[----:B------:R-:W-:-:S03]  /*1e40*/  IMAD.HI.U32 R12, R2, R50, RZ ;  /* 0x00000032020c7227 */ /* 0x000fc600078e00ff */
[----:B------:R-:W-:Y:S01]  /*1e50*/  ISETP.GT.U32.AND P5, PT, R9, R128, PT ;  /* 0x000000800900720c */ /* 0x000fe20003fa4070 */
[----:B------:R-:W-:-:S04]  /*1e60*/  IMAD.HI.U32 R13, R2, R126, RZ ;  /* 0x0000007e020d7227 */ /* 0x000fc800078e00ff */
[----:B------:R-:W-:Y:S02]  /*1e70*/  IMAD.MOV R12, RZ, RZ, -R12 ;  /* 0x000000ffff0c7224 */ /* 0x000fe400078e0a0c */
[----:B------:R-:W-:Y:S02]  /*1e80*/  IMAD.MOV R13, RZ, RZ, -R13 ;  /* 0x000000ffff0d7224 */ /* 0x000fe400078e0a0d */
[----:B------:R-:W-:Y:S01]  /*1e90*/  IMAD R50, R9, R12, R50 ;  /* 0x0000000c09327224 */ /* 0x000fe200078e0232 */
[----:B------:R-:W-:Y:S01]  /*1ea0*/  LOP3.LUT R12, R3, 0xda, RZ, 0xfc, !PT ;  /* 0x000000da030c7812 */ /* 0x000fe200078efcff */
[--C-:B------:R-:W-:Y:S01]  /*1eb0*/  @!P1 IMAD.IADD R130, R130, 0x1, -R9.reuse ;  /* 0x0000000182829824 */ /* 0x100fe200078e0a09 */
[----:B------:R-:W-:Y:S01]  /*1ec0*/  ISETP.GE.AND P1, PT, R15, RZ, PT ;  /* 0x000000ff0f00720c */ /* 0x000fe20003f26270 */
[----:B------:R-:W-:Y:S01]  /*1ed0*/  IMAD.MOV R14, RZ, RZ, -R14 ;  /* 0x000000ffff0e7224 */ /* 0x000fe200078e0a0e */
[----:B------:R-:W-:Y:S01]  /*1ee0*/  IABS R124, R12 ;  /* 0x0000000c007c7213 */ /* 0x000fe20000000000 */
[----:B------:R-:W-:Y:S01]  /*1ef0*/  IMAD R126, R9, R13, R126 ;  /* 0x0000000d097e7224 */ /* 0x000fe200078e027e */
[----:B------:R-:W-:Y:S01]  /*1f00*/  LOP3.LUT R15, R3, 0xd6, RZ, 0xfc, !PT ;  /* 0x000000d6030f7812 */ /* 0x000fe200078efcff */
[--C-:B------:R-:W-:Y:S01]  /*1f10*/  @!P6 IMAD.IADD R48, R48, 0x1, -R9.reuse ;  /* 0x000000013030e824 */ /* 0x100fe200078e0a09 */
[C---:B------:R-:W-:Y:S01]  /*1f20*/  ISETP.GT.U32.AND P6, PT, R9.reuse, R50, PT ;  /* 0x000000320900720c */ /* 0x040fe20003fc4070 */
[----:B------:R-:W-:Y:S01]  /*1f30*/  IMAD R52, R9, R14, R52 ;  /* 0x0000000e09347224 */ /* 0x000fe200078e0234 */
[----:B------:R-:W-:Y:S01]  /*1f40*/  LOP3.LUT R14, R3, 0xd8, RZ, 0xfc, !PT ;  /* 0x000000d8030e7812 */ /* 0x000fe200078efcff */
[----:B------:R-:W-:Y:S01]  /*1f50*/  @!P4 IMAD.MOV R130, RZ, RZ, -R130 ;  /* 0x000000ffff82c224 */ /* 0x000fe200078e0a82 */
[C---:B------:R-:W-:Y:S01]  /*1f60*/  ISETP.GT.U32.AND P4, PT, R9.reuse, R126, PT ;  /* 0x0000007e0900720c */ /* 0x040fe20003f84070 */
[----:B------:R-:W-:Y:S01]  /*1f70*/  @!P5 IMAD.IADD R128, R128, 0x1, -R9 ;  /* 0x000000018080d824 */ /* 0x000fe200078e0a09 */
[----:B------:R-:W-:Y:S01]  /*1f80*/  ISETP.GT.U32.AND P5, PT, R9, R52, PT ;  /* 0x000000340900720c */ /* 0x000fe20003fa4070 */
[----:B------:R-:W-:Y:S01]  /*1f90*/  @!P0 IMAD.MOV R46, RZ, RZ, -R46 ;  /* 0x000000ffff2e8224 */ /* 0x000fe200078e0a2e */
[----:B------:R-:W-:Y:S01]  /*1fa0*/  IABS R54, R14 ;  /* 0x0000000e00367213 */ /* 0x000fe20000000000 */
[----:B------:R-:W-:Y:S01]  /*1fb0*/  @!P2 IMAD.MOV R48, RZ, RZ, -R48 ;  /* 0x000000ffff30a224 */ /* 0x000fe200078e0a30 */
[----:B------:R-:W-:-:S02]  /*1fc0*/  ISETP.GE.AND P0, PT, R17, RZ, PT ;  /* 0x000000ff1100720c */ /* 0x000fc40003f06270 */
[----:B------:R-:W-:Y:S01]  /*1fd0*/  IABS R122, R15 ;  /* 0x0000000f007a7213 */ /* 0x000fe20000000000 */
[--C-:B------:R-:W-:Y:S01]  /*1fe0*/  @!P6 IMAD.IADD R50, R50, 0x1, -R9.reuse ;  /* 0x000000013232e824 */ /* 0x100fe200078e0a09 */
[----:B------:R-:W-:Y:S01]  /*1ff0*/  ISETP.GE.AND P6, PT, R12, RZ, PT ;  /* 0x000000ff0c00720c */ /* 0x000fe20003fc6270 */
[----:B------:R-:W-:Y:S01]  /*2000*/  IMAD.HI.U32 R12, R2, R124, RZ ;  /* 0x0000007c020c7227 */ /* 0x000fe200078e00ff */
[----:B------:R-:W-:Y:S02]  /*2010*/  ISETP.GE.AND P2, PT, R16, RZ, PT ;  /* 0x000000ff1000720c */ /* 0x000fe40003f46270 */
[----:B------:R-:W-:Y:S01]  /*2020*/  LOP3.LUT R16, R3, 0xd4, RZ, 0xfc, !PT ;  /* 0x000000d403107812 */ /* 0x000fe200078efcff */
[--C-:B------:R-:W-:Y:S01]  /*2030*/  @!P4 IMAD.IADD R126, R126, 0x1, -R9.reuse ;  /* 0x000000017e7ec824 */ /* 0x100fe200078e0a09 */
[C---:B------:R-:W-:Y:S01]  /*2040*/  ISETP.GT.U32.AND P4, PT, R9.reuse, R50, PT ;  /* 0x000000320900720c */ /* 0x040fe20003f84070 */
[----:B------:R-:W-:Y:S01]  /*2050*/  @!P5 IMAD.IADD R52, R52, 0x1, -R9 ;  /* 0x000000013434d824 */ /* 0x000fe200078e0a09 */
[----:B------:R-:W-:Y:S01]  /*2060*/  IABS R56, R16 ;  /* 0x0000001000387213 */ /* 0x000fe20000000000 */
[----:B------:R-:W-:Y:S01]  /*2070*/  IMAD.MOV R13, RZ, RZ, -R12 ;  /* 0x000000ffff0d7224 */ /* 0x000fe200078e0a0c */
[----:B------:R-:W-:Y:S01]  /*2080*/  ISETP.GT.U32.AND P5, PT, R9, R126, PT ;  /* 0x0000007e0900720c */ /* 0x000fe20003fa4070 */
[----:B------:R-:W-:Y:S01]  /*2090*/  IMAD.HI.U32 R12, R2, R54, RZ ;  /* 0x00000036020c7227 */ /* 0x000fe200078e00ff */
[----:B------:R-:W-:-:S03]  /*20a0*/  LOP3.LUT R17, R3, 0xd2, RZ, 0xfc, !PT ;  /* 0x000000d203117812 */ /* 0x000fc600078efcff */
[----:B------:R-:W-:Y:S01]  /*20b0*/  IMAD.MOV R12, RZ, RZ, -R12 ;  /* 0x000000ffff0c7224 */ /* 0x000fe200078e0a0c */
[----:B------:R-:W-:Y:S01]  /*20c0*/  IABS R120, R17 ;  /* 0x0000001100787213 */ /* 0x000fe20000000000 */
[C---:B------:R-:W-:Y:S02]  /*20d0*/  IMAD R124, R9.reuse, R13, R124 ;  /* 0x0000000d097c7224 */ /* 0x040fe400078e027c */
[C---:B------:R-:W-:Y:S02]  /*20e0*/  IMAD R54, R9.reuse, R12, R54 ;  /* 0x0000000c09367224 */ /* 0x040fe400078e0236 */
[--C-:B------:R-:W-:Y:S01]  /*20f0*/  @!P4 IMAD.IADD R50, R50, 0x1, -R9.reuse ;  /* 0x000000013232c824 */ /* 0x100fe200078e0a09 */
[C---:B------:R-:W-:Y:S01]  /*2100*/  ISETP.GT.U32.AND P4, PT, R9.reuse, R124, PT ;  /* 0x0000007c0900720c */ /* 0x040fe20003f84070 */
[----:B------:R-:W-:Y:S01]  /*2110*/  @!P5 IMAD.IADD R126, R126, 0x1, -R9 ;  /* 0x000000017e7ed824 */ /* 0x000fe200078e0a09 */
[C---:B------:R-:W-:Y:S01]  /*2120*/  ISETP.GT.U32.AND P5, PT, R9.reuse, R54, PT ;  /* 0x000000360900720c */ /* 0x040fe20003fa4070 */
[----:B------:R-:W-:Y:S01]  /*2130*/  @!P0 IMAD.MOV R128, RZ, RZ, -R128 ;  /* 0x000000ffff808224 */ /* 0x000fe200078e0a80 */
[----:B------:R-:W-:Y:S01]  /*2140*/  ISETP.GT.U32.AND P0, PT, R9, R52, PT ;  /* 0x000000340900720c */ /* 0x000fe20003f04070 */
[----:B------:R-:W-:-:S04]  /*2150*/  IMAD.HI.U32 R12, R2, R122, RZ ;  /* 0x0000007a020c7227 */ /* 0x000fc800078e00ff */
[----:B------:R-:W-:Y:S02]  /*2160*/  IMAD.MOV R12, RZ, RZ, -R12 ;  /* 0x000000ffff0c7224 */ /* 0x000fe400078e0a0c */
[----:B------:R-:W-:Y:S02]  /*2170*/  @!P1 IMAD.MOV R50, RZ, RZ, -R50 ;  /* 0x000000ffff329224 */ /* 0x000fe400078e0a32 */
[--C-:B------:R-:W-:Y:S01]  /*2180*/  @!P4 IMAD.IADD R124, R124, 0x1, -R9.reuse ;  /* 0x000000017c7cc824 */ /* 0x100fe200078e0a09 */
[----:B------:R-:W-:Y:S01]  /*2190*/  ISETP.GE.AND P4, PT, R15, RZ, PT ;  /* 0x000000ff0f00720c */ /* 0x000fe20003f86270 */
[----:B------:R-:W-:Y:S01]  /*21a0*/  @!P5 IMAD.IADD R54, R54, 0x1, -R9 ;  /* 0x000000013636d824 */ /* 0x000fe200078e0a09 */
[----:B------:R-:W-:Y:S01]  /*21b0*/  LOP3.LUT R15, R3, 0xcc, RZ, 0xfc, !PT ;  /* 0x000000cc030f7812 */ /* 0x000fe200078efcff */
[C---:B------:R-:W-:Y:S01]  /*21c0*/  IMAD R122, R9.reuse, R12, R122 ;  /* 0x0000000c097a7224 */ /* 0x040fe200078e027a */
[C---:B------:R-:W-:Y:S01]  /*21d0*/  ISETP.GT.U32.AND P1, PT, R9.reuse, R124, PT ;  /* 0x0000007c0900720c */ /* 0x040fe20003f24070 */
[----:B------:R-:W-:Y:S01]  /*21e0*/  IMAD.HI.U32 R12, R2, R56, RZ ;  /* 0x00000038020c7227 */ /* 0x000fe200078e00ff */
[----:B------:R-:W-:-:S02]  /*21f0*/  ISETP.GT.U32.AND P5, PT, R9, R54, PT ;  /* 0x000000360900720c */ /* 0x000fc40003fa4070 */
[----:B------:R-:W-:Y:S01]  /*2200*/  IABS R60, R15 ;  /* 0x0000000f003c7213 */ /* 0x000fe20000000000 */
[----:B------:R-:W-:Y:S01]  /*2210*/  @!P0 IMAD.IADD R52, R52, 0x1, -R9 ;  /* 0x0000000134348824 */ /* 0x000fe200078e0a09 */
[----:B------:R-:W-:Y:S01]  /*2220*/  ISETP.GE.AND P0, PT, R14, RZ, PT ;  /* 0x000000ff0e00720c */ /* 0x000fe20003f06270 */
[----:B------:R-:W-:Y:S01]  /*2230*/  @!P3 IMAD.MOV R126, RZ, RZ, -R126 ;  /* 0x000000ffff7eb224 */ /* 0x000fe200078e0a7e */
[----:B------:R-:W-:Y:S01]  /*2240*/  ISETP.GT.U32.AND P3, PT, R9, R122, PT ;  /* 0x0000007a0900720c */ /* 0x000fe20003f64070 */
[----:B------:R-:W-:Y:S02]  /*2250*/  IMAD.MOV R14, RZ, RZ, -R12 ;  /* 0x000000ffff0e7224 */ /* 0x000fe400078e0a0c */
[----:B------:R-:W-:-:S04]  /*2260*/  IMAD.HI.U32 R13, R2, R120, RZ ;  /* 0x00000078020d7227 */ /* 0x000fc800078e00ff */
[C---:B------:R-:W-:Y:S02]  /*2270*/  IMAD R56, R9.reuse, R14, R56 ;  /* 0x0000000e09387224 */ /* 0x040fe400078e0238 */
[----:B------:R-:W-:Y:S02]  /*2280*/  IMAD.MOV R13, RZ, RZ, -R13 ;  /* 0x000000ffff0d7224 */ /* 0x000fe400078e0a0d */
[--C-:B------:R-:W-:Y:S01]  /*2290*/  @!P5 IMAD.IADD R54, R54, 0x1, -R9.reuse ;  /* 0x000000013636d824 */ /* 0x100fe200078e0a09 */
[C---:B------:R-:W-:Y:S01]  /*22a0*/  ISETP.GT.U32.AND P5, PT, R9.reuse, R56, PT ;  /* 0x000000380900720c */ /* 0x040fe20003fa4070 */
[----:B------:R-:W-:Y:S01]  /*22b0*/  IMAD R120, R9, R13, R120 ;  /* 0x0000000d09787224 */ /* 0x000fe200078e0278 */
[----:B------:R-:W-:Y:S01]  /*22c0*/  LOP3.LUT R13, R3, 0xd0, RZ, 0xfc, !PT ;  /* 0x000000d0030d7812 */ /* 0x000fe200078efcff */
[--C-:B------:R-:W-:Y:S02]  /*22d0*/  @!P1 IMAD.IADD R124, R124, 0x1, -R9.reuse ;  /* 0x000000017c7c9824 */ /* 0x100fe400078e0a09 */
[--C-:B------:R-:W-:Y:S01]  /*22e0*/  @!P3 IMAD.IADD R122, R122, 0x1, -R9.reuse ;  /* 0x000000017a7ab824 */ /* 0x100fe200078e0a09 */
[----:B------:R-:W-:Y:S01]  /*22f0*/  IABS R58, R13 ;  /* 0x0000000d003a7213 */ /* 0x000fe20000000000 */
[----:B------:R-:W-:Y:S01]  /*2300*/  @!P6 IMAD.MOV R124, RZ, RZ, -R124 ;  /* 0x000000ffff7ce224 */ /* 0x000fe200078e0a7c */
[----:B------:R-:W-:Y:S01]  /*2310*/  ISETP.GT.U32.AND P6, PT, R9, R120, PT ;  /* 0x000000780900720c */ /* 0x000fe20003fc4070 */
[----:B------:R-:W-:Y:S01]  /*2320*/  VIADD R12, R11, 0xce ;  /* 0x000000ce0b0c7836 */ /* 0x000fe20000000000 */
[C---:B------:R-:W-:Y:S01]  /*2330*/  ISETP.GT.U32.AND P3, PT, R9.reuse, R122, PT ;  /* 0x0000007a0900720c */ /* 0x040fe20003f64070 */
[----:B------:R-:W-:Y:S01]  /*2340*/  @!P2 IMAD.MOV R52, RZ, RZ, -R52 ;  /* 0x000000ffff34a224 */ /* 0x000fe200078e0a34 */
[----:B------:R-:W-:Y:S01]  /*2350*/  ISETP.GE.AND P2, PT, R16, RZ, PT ;  /* 0x000000ff1000720c */ /* 0x000fe20003f46270 */
[----:B------:R-:W-:Y:S01]  /*2360*/  @!P5 IMAD.IADD R56, R56, 0x1, -R9 ;  /* 0x000000013838d824 */ /* 0x000fe200078e0a09 */
[----:B------:R-:W-:Y:S01]  /*2370*/  ISETP.GE.AND P1, PT, R12, RZ, PT ;  /* 0x000000ff0c00720c */ /* 0x000fe20003f26270 */
[----:B------:R-:W-:Y:S01]  /*2380*/  @!P0 IMAD.MOV R54, RZ, RZ, -R54 ;  /* 0x000000ffff368224 */ /* 0x000fe200078e0a36 */
[----:B------:R-:W-:Y:S01]  /*2390*/  IABS R118, R12 ;  /* 0x0000000c00767213 */ /* 0x000fe20000000000 */
[----:B------:R-:W-:Y:S01]  /*23a0*/  IMAD.HI.U32 R12, R2, R58, RZ ;  /* 0x0000003a020c7227 */ /* 0x000fe200078e00ff */
[----:B------:R-:W-:-:S02]  /*23b0*/  ISETP.GT.U32.AND P5, PT, R9, R56, PT ;  /* 0x000000380900720c */ /* 0x000fc40003fa4070 */
[----:B------:R-:W-:Y:S01]  /*23c0*/  ISETP.GE.AND P0, PT, R17, RZ, PT ;  /* 0x000000ff1100720c */ /* 0x000fe20003f06270 */
[--C-:B------:R-:W-:Y:S01]  /*23d0*/  @!P6 IMAD.IADD R120, R120, 0x1, -R9.reuse ;  /* 0x000000017878e824 */ /* 0x100fe200078e0a09 */
[C---:B------:R-:W-:Y:S01]  /*23e0*/  LOP3.LUT R16, R3.reuse, 0xc6, RZ, 0xfc, !PT ;  /* 0x000000c603107812 */ /* 0x040fe200078efcff */
[----:B------:R-:W-:Y:S01]  /*23f0*/  IMAD.MOV R14, RZ, RZ, -R12 ;  /* 0x000000ffff0e7224 */ /* 0x000fe200078e0a0c */
[----:B------:R-:W-:Y:S01]  /*2400*/  LOP3.LUT R17, R3, 0xc4, RZ, 0xfc, !PT ;  /* 0x000000c403117812 */ /* 0x000fe200078efcff */
[----:B------:R-:W-:Y:S01]  /*2410*/  @!P3 IMAD.IADD R122, R122, 0x1, -R9 ;  /* 0x000000017a7ab824 */ /* 0x000fe200078e0a09 */
[----:B------:R-:W-:Y:S01]  /*2420*/  ISETP.GE.AND P3, PT, R13, RZ, PT ;  /* 0x000000ff0d00720c */ /* 0x000fe20003f66270 */
[C---:B------:R-:W-:Y:S01]  /*2430*/  IMAD.HI.U32 R12, R2.reuse, R118, RZ ;  /* 0x00000076020c7227 */ /* 0x040fe200078e00ff */
[----:B------:R-:W-:Y:S02]  /*2440*/  ISETP.GT.U32.AND P6, PT, R9, R120, PT ;  /* 0x000000780900720c */ /* 0x000fe40003fc4070 */
[----:B------:R-:W-:Y:S01]  /*2450*/  IABS R114, R16 ;  /* 0x0000001000727213 */ /* 0x000fe20000000000 */
[----:B------:R-:W-:Y:S01]  /*2460*/  IMAD.HI.U32 R13, R2, R60, RZ ;  /* 0x0000003c020d7227 */ /* 0x000fe200078e00ff */
[----:B------:R-:W-:-:S03]  /*2470*/  IABS R64, R17 ;  /* 0x0000001100407213 */ /* 0x000fc60000000000 */
[----:B------:R-:W-:Y:S02]  /*2480*/  IMAD R58, R9, R14, R58 ;  /* 0x0000000e093a7224 */ /* 0x000fe400078e023a */
[----:B------:R-:W-:Y:S02]  /*2490*/  IMAD.MOV R12, RZ, RZ, -R12 ;  /* 0x000000ffff0c7224 */ /* 0x000fe400078e0a0c */
[----:B------:R-:W-:Y:S02]  /*24a0*/  IMAD.MOV R13, RZ, RZ, -R13 ;  /* 0x000000ffff0d7224 */ /* 0x000fe400078e0a0d */
[--C-:B------:R-:W-:Y:S01]  /*24b0*/  @!P5 IMAD.IADD R56, R56, 0x1, -R9.reuse ;  /* 0x000000013838d824 */ /* 0x100fe200078e0a09 */
[----:B------:R-:W-:Y:S01]  /*24c0*/  ISETP.GE.AND P5, PT, R15, RZ, PT ;  /* 0x000000ff0f00720c */ /* 0x000fe20003fa6270 */
[----:B------:R-:W-:Y:S01]  /*24d0*/  @!P4 IMAD.MOV R122, RZ, RZ, -R122 ;  /* 0x000000ffff7ac224 */ /* 0x000fe200078e0a7a */
[C---:B------:R-:W-:Y:S01]  /*24e0*/  ISETP.GT.U32.AND P4, PT, R9.reuse, R58, PT ;  /* 0x0000003a0900720c */ /* 0x040fe20003f84070 */
[----:B------:R-:W-:Y:S01]  /*24f0*/  IMAD R118, R9, R12, R118 ;  /* 0x0000000c09767224 */ /* 0x000fe200078e0276 */
[----:B------:R-:W-:Y:S01]  /*2500*/  LOP3.LUT R12, R3, 0xca, RZ, 0xfc, !PT ;  /* 0x000000ca030c7812 */ /* 0x000fe200078efcff */
[----:B------:R-:W-:Y:S01]  /*2510*/  IMAD R60, R9, R13, R60 ;  /* 0x0000000d093c7224 */ /* 0x000fe200078e023c */
[----:B------:R-:W-:Y:S01]  /*2520*/  LOP3.LUT R15, R3, 0xc8, RZ, 0xfc, !PT ;  /* 0x000000c8030f7812 */ /* 0x000fe200078efcff */
[----:B------:R-:W-:Y:S01]  /*2530*/  @!P2 IMAD.MOV R56, RZ, RZ, -R56 ;  /* 0x000000ffff38a224 */ /* 0x000fe200078e0a38 */
[C---:B------:R-:W-:Y:S01]  /*2540*/  ISETP.GT.U32.AND P2, PT, R9.reuse, R118, PT ;  /* 0x000000760900720c */ /* 0x040fe20003f44070 */
[----:B------:R-:W-:Y:S01]  /*2550*/  @!P6 IMAD.IADD R120, R120, 0x1, -R9 ;  /* 0x000000017878e824 */ /* 0x000fe200078e0a09 */
[----:B------:R-:W-:-:S02]  /*2560*/  ISETP.GT.U32.AND P6, PT, R9, R60, PT ;  /* 0x0000003c0900720c */ /* 0x000fc40003fc4070 */
[----:B------:R-:W-:Y:S01]  /*2570*/  IABS R116, R12 ;  /* 0x0000000c00747213 */ /* 0x000fe20000000000 */
[----:B------:R-:W-:Y:S01]  /*2580*/  @!P0 IMAD.MOV R120, RZ, RZ, -R120 ;  /* 0x000000ffff788224 */ /* 0x000fe200078e0a78 */
[----:B------:R-:W-:Y:S01]  /*2590*/  IABS R62, R15 ;  /* 0x0000000f003e7213 */ /* 0x000fe20000000000 */
[----:B------:R-:W-:Y:S01]  /*25a0*/  @!P4 IMAD.IADD R58, R58, 0x1, -R9 ;  /* 0x000000013a3ac824 */ /* 0x000fe200078e0a09 */
[----:B------:R-:W-:Y:S01]  /*25b0*/  ISETP.GE.AND P4, PT, R12, RZ, PT ;  /* 0x000000ff0c00720c */ /* 0x000fe20003f86270 */
[----:B------:R-:W-:-:S04]  /*25c0*/  IMAD.HI.U32 R12, R2, R116, RZ ;  /* 0x00000074020c7227 */ /* 0x000fc800078e00ff */
[--C-:B------:R-:W-:Y:S01]  /*25d0*/  @!P2 IMAD.IADD R118, R118, 0x1, -R9.reuse ;  /* 0x000000017676a824 */ /* 0x100fe200078e0a09 */
[C---:B------:R-:W-:Y:S01]  /*25e0*/  ISETP.GT.U32.AND P2, PT, R9.reuse, R58, PT ;  /* 0x0000003a0900720c */ /* 0x040fe20003f44070 */
[----:B------:R-:W-:Y:S02]  /*25f0*/  @!P6 IMAD.IADD R60, R60, 0x1, -R9 ;  /* 0x000000013c3ce824 */ /* 0x000fe400078e0a09 */
[----:B------:R-:W-:Y:S01]  /*2600*/  IMAD.MOV R13, RZ, RZ, -R12 ;  /* 0x000000ffff0d7224 */ /* 0x000fe200078e0a0c */
[C---:B------:R-:W-:Y:S01]  /*2610*/  ISETP.GT.U32.AND P0, PT, R9.reuse, R118, PT ;  /* 0x000000760900720c */ /* 0x040fe20003f04070 */
[----:B------:R-:W-:Y:S01]  /*2620*/  IMAD.HI.U32 R12, R2, R62, RZ ;  /* 0x0000003e020c7227 */ /* 0x000fe200078e00ff */
[----:B------:R-:W-:-:S03]  /*2630*/  ISETP.GT.U32.AND P6, PT, R9, R60, PT ;  /* 0x0000003c0900720c */ /* 0x000fc60003fc4070 */
[----:B------:R-:W-:Y:S02]  /*2640*/  IMAD R116, R9, R13, R116 ;  /* 0x0000000d09747224 */ /* 0x000fe400078e0274 */
[----:B------:R-:W-:Y:S02]  /*2650*/  IMAD.MOV R14, RZ, RZ, -R12 ;  /* 0x000000ffff0e7224 */ /* 0x000fe400078e0a0c */
[----:B------:R-:W-:-:S04]  /*2660*/  IMAD.HI.U32 R12, R2, R114, RZ ;  /* 0x00000072020c7227 */ /* 0x000fc800078e00ff */
[----:B------:R-:W-:Y:S01]  /*2670*/  @!P2 IMAD.IADD R58, R58, 0x1, -R9 ;  /* 0x000000013a3aa824 */ /* 0x000fe200078e0a09 */
[C---:B------:R-:W-:Y:S01]  /*2680*/  ISETP.GT.U32.AND P2, PT, R9.reuse, R116, PT ;  /* 0x000000740900720c */ /* 0x040fe20003f44070 */
[----:B------:R-:W-:Y:S01]  /*2690*/  IMAD R62, R9, R14, R62 ;  /* 0x0000000e093e7224 */ /* 0x000fe200078e023e */
[----:B------:R-:W-:Y:S01]  /*26a0*/  LOP3.LUT R14, R3, 0xc2, RZ, 0xfc, !PT ;  /* 0x000000c2030e7812 */ /* 0x000fe200078efcff */
[----:B------:R-:W-:-:S03]  /*26b0*/  IMAD.HI.U32 R13, R2, R64, RZ ;  /* 0x00000040020d7227 */ /* 0x000fc600078e00ff */
[----:B------:R-:W-:Y:S01]  /*26c0*/  IABS R112, R14 ;  /* 0x0000000e00707213 */ /* 0x000fe20000000000 */
[----:B------:R-:W-:Y:S02]  /*26d0*/  IMAD.MOV R12, RZ, RZ, -R12 ;  /* 0x000000ffff0c7224 */ /* 0x000fe400078e0a0c */
[--C-:B------:R-:W-:Y:S01]  /*26e0*/  @!P6 IMAD.IADD R60, R60, 0x1, -R9.reuse ;  /* 0x000000013c3ce824 */ /* 0x100fe200078e0a09 */
[----:B------:R-:W-:Y:S01]  /*26f0*/  ISETP.GT.U32.AND P6, PT, R9, R62, PT ;  /* 0x0000003e0900720c */ /* 0x000fe20003fc4070 */
[----:B------:R-:W-:Y:S01]  /*2700*/  @!P0 IMAD.IADD R118, R118, 0x1, -R9 ;  /* 0x0000000176768824 */ /* 0x000fe200078e0a09 */
[----:B------:R-:W-:Y:S01]  /*2710*/  ISETP.GE.AND P0, PT, R15, RZ, PT ;  /* 0x000000ff0f00720c */ /* 0x000fe20003f06270 */
[----:B------:R-:W-:Y:S01]  /*2720*/  IMAD.MOV R13, RZ, RZ, -R13 ;  /* 0x000000ffff0d7224 */ /* 0x000fe200078e0a0d */
[----:B------:R-:W-:Y:S01]  /*2730*/  LOP3.LUT R15, R3, 0xc0, RZ, 0xfc, !PT ;  /* 0x000000c0030f7812 */ /* 0x000fe200078efcff */
[C---:B------:R-:W-:Y:S02]  /*2740*/  IMAD R114, R9.reuse, R12, R114 ;  /* 0x0000000c09727224 */ /* 0x040fe400078e0272 */
[C---:B------:R-:W-:Y:S01]  /*2750*/  IMAD R64, R9.reuse, R13, R64 ;  /* 0x0000000d09407224 */ /* 0x040fe200078e0240 */
[----:B------:R-:W-:Y:S01]  /*2760*/  IABS R66, R15 ;  /* 0x0000000f00427213 */ /* 0x000fe20000000000 */
[----:B------:R-:W-:Y:S01]  /*2770*/  @!P1 IMAD.MOV R118, RZ, RZ, -R118 ;  /* 0x000000ffff769224 */ /* 0x000fe200078e0a76 */
[----:B------:R-:W-:Y:S01]  /*2780*/  ISETP.GT.U32.AND P1, PT, R9, R114, PT ;  /* 0x000000720900720c */ /* 0x000fe20003f24070 */
[----:B------:R-:W-:-:S02]  /*2790*/  @!P2 IMAD.IADD R116, R116, 0x1, -R9 ;  /* 0x000000017474a824 */ /* 0x000fc400078e0a09 */
[----:B------:R-:W-:Y:S01]  /*27a0*/  @!P5 IMAD.MOV R60, RZ, RZ, -R60 ;  /* 0x000000ffff3cd224 */ /* 0x000fe200078e0a3c */
[----:B------:R-:W-:Y:S01]  /*27b0*/  ISETP.GT.U32.AND P5, PT, R9, R64, PT ;  /* 0x000000400900720c */ /* 0x000fe20003fa4070 */
[----:B------:R-:W-:Y:S02]  /*27c0*/  VIADD R12, R11, 0xbe ;  /* 0x000000be0b0c7836 */ /* 0x000fe40000000000 */
[----:B------:R-:W-:Y:S01]  /*27d0*/  @!P3 IMAD.MOV R58, RZ, RZ, -R58 ;  /* 0x000000ffff3ab224 */ /* 0x000fe200078e0a3a */
[C---:B------:R-:W-:Y:S01]  /*27e0*/  ISETP.GT.U32.AND P3, PT, R9.reuse, R116, PT ;  /* 0x000000740900720c */ /* 0x040fe20003f64070 */
[----:B------:R-:W-:Y:S01]  /*27f0*/  @!P6 IMAD.IADD R62, R62, 0x1, -R9 ;  /* 0x000000013e3ee824 */ /* 0x000fe200078e0a09 */
[----:B------:R-:W-:Y:S02]  /*2800*/  ISETP.GE.AND P2, PT, R12, RZ, PT ;  /* 0x000000ff0c00720c */ /* 0x000fe40003f46270 */
[----:B------:R-:W-:Y:S01]  /*2810*/  IABS R110, R12 ;  /* 0x0000000c006e7213 */ /* 0x000fe20000000000 */
[----:B------:R-:W-:Y:S01]  /*2820*/  IMAD.HI.U32 R12, R2, R112, RZ ;  /* 0x00000070020c7227 */ /* 0x000fe200078e00ff */
[----:B------:R-:W-:-:S03]  /*2830*/  ISETP.GT.U32.AND P6, PT, R9, R62, PT ;  /* 0x0000003e0900720c */ /* 0x000fc60003fc4070 */
[--C-:B------:R-:W-:Y:S01]  /*2840*/  @!P1 IMAD.IADD R114, R114, 0x1, -R9.reuse ;  /* 0x0000000172729824 */ /* 0x100fe200078e0a09 */
[----:B------:R-:W-:Y:S01]  /*2850*/  ISETP.GE.AND P1, PT, R17, RZ, PT ;  /* 0x000000ff1100720c */ /* 0x000fe20003f26270 */
[----:B------:R-:W-:Y:S01]  /*2860*/  IMAD.MOV R12, RZ, RZ, -R12 ;  /* 0x000000ffff0c7224 */ /* 0x000fe200078e0a0c */
[----:B------:R-:W-:Y:S01]  /*2870*/  LOP3.LUT R17, R3, 0xba, RZ, 0xfc, !PT ;  /* 0x000000ba03117812 */ /* 0x000fe200078efcff */
[----:B------:R-:W-:Y:S01]  /*2880*/  @!P5 IMAD.IADD R64, R64, 0x1, -R9 ;  /* 0x000000014040d824 */ /* 0x000fe200078e0a09 */
[C---:B------:R-:W-:Y:S01]  /*2890*/  ISETP.GT.U32.AND P5, PT, R9.reuse, R114, PT ;  /* 0x000000720900720c */ /* 0x040fe20003fa4070 */
[----:B------:R-:W-:Y:S01]  /*28a0*/  IMAD R112, R9, R12, R112 ;  /* 0x0000000c09707224 */ /* 0x000fe200078e0270 */
[----:B------:R-:W-:Y:S01]  /*28b0*/  IABS R108, R17 ;  /* 0x00000011006c7213 */ /* 0x000fe20000000000 */
[----:B------:R-:W-:-:S04]  /*28c0*/  IMAD.HI.U32 R12, R2, R66, RZ ;  /* 0x00000042020c7227 */ /* 0x000fc800078e00ff */
[----:B------:R-:W-:Y:S01]  /*28d0*/  @!P3 IMAD.IADD R116, R116, 0x1, -R9 ;  /* 0x000000017474b824 */ /* 0x000fe200078e0a09 */
[----:B------:R-:W-:Y:S01]  /*28e0*/  ISETP.GE.AND P3, PT, R16, RZ, PT ;  /* 0x000000ff1000720c */ /* 0x000fe20003f66270 */
[----:B------:R-:W-:Y:S01]  /*28f0*/  IMAD.HI.U32 R13, R2, R110, RZ ;  /* 0x0000006e020d7227 */ /* 0x000fe200078e00ff */
[----:B------:R-:W-:-:S03]  /*2900*/  LOP3.LUT R16, R3, 0xbc, RZ, 0xfc, !PT ;  /* 0x000000bc03107812 */ /* 0x000fc600078efcff */
[----:B------:R-:W-:Y:S01]  /*2910*/  IMAD.MOV R12, RZ, RZ, -R12 ;  /* 0x000000ffff0c7224 */ /* 0x000fe200078e0a0c */
[----:B------:R-:W-:Y:S01]  /*2920*/  IABS R68, R16 ;  /* 0x0000001000447213 */ /* 0x000fe20000000000 */
[----:B------:R-:W-:Y:S01]  /*2930*/  @!P6 IMAD.IADD R62, R62, 0x1, -R9 ;  /* 0x000000013e3ee824 */ /* 0x000fe200078e0a09 */
[C---:B------:R-:W-:Y:S01]  /*2940*/  ISETP.GT.U32.AND P6, PT, R9.reuse, R112, PT ;  /* 0x000000700900720c */ /* 0x040fe20003fc4070 */
[----:B------:R-:W-:Y:S02]  /*2950*/  IMAD.MOV R13, RZ, RZ, -R13 ;  /* 0x000000ffff0d7224 */ /* 0x000fe400078e0a0d */
[C---:B------:R-:W-:Y:S02]  /*2960*/  IMAD R66, R9.reuse, R12, R66 ;  /* 0x0000000c09427224 */ /* 0x040fe400078e0242 */
[C---:B------:R-:W-:Y:S02]  /*2970*/  IMAD R110, R9.reuse, R13, R110 ;  /* 0x0000000d096e7224 */ /* 0x040fe400078e026e */
[----:B------:R-:W-:Y:S01]  /*2980*/  @!P5 IMAD.IADD R114, R114, 0x1, -R9 ;  /* 0x000000017272d824 */ /* 0x000fe200078e0a09 */
[----:B------:R-:W-:Y:S01]  /*2990*/  ISETP.GT.U32.AND P5, PT, R9, R66, PT ;  /* 0x000000420900720c */ /* 0x000fe20003fa4070 */
[----:B------:R-:W-:-:S04]  /*29a0*/  IMAD.HI.U32 R13, R2, R108, RZ ;  /* 0x0000006c020d7227 */ /* 0x000fc800078e00ff */
[----:B------:R-:W-:Y:S01]  /*29b0*/  @!P3 IMAD.MOV R114, RZ, RZ, -R114 ;  /* 0x000000ffff72b224 */ /* 0x000fe200078e0a72 */
[C---:B------:R-:W-:Y:S01]  /*29c0*/  ISETP.GT.U32.AND P3, PT, R9.reuse, R110, PT ;  /* 0x0000006e0900720c */ /* 0x040fe20003f64070 */
[----:B------:R-:W-:Y:S02]  /*29d0*/  @!P6 IMAD.IADD R112, R112, 0x1, -R9 ;  /* 0x000000017070e824 */ /* 0x000fe400078e0a09 */
        /* <DEDUP_REMOVED lines=110> */
[----:B------:R-:W-:Y:S01]  /*30c0*/  ISETP.GT.U32.AND P2, PT, R9, R74, PT ;  /* 0x0000004a0900720c */ /* 0x000fe20003f44070 */
[----:B------:R-:W-:Y:S01]  /*30d0*/  @!P4 IMAD.IADD R76, R76, 0x1, -R9 ;  /* 0x000000014c4cc824 */ /* 0x000fe200078e0a09 */
[----:B------:R-:W-:Y:S01]  /*30e0*/  LOP3.LUT R17, R3, 0xa2, RZ, 0xfc, !PT ;  /* 0x000000a203117812 */ /* 0x000fe200078efcff */
[----:B------:R-:W-:Y:S01]  /*30f0*/  IMAD.MOV R13, RZ, RZ, -R12 ;  /* 0x000000ffff0d7224 */ /* 0x000fe200078e0a0c */
[----:B------:R-:W-:Y:S01]  /*3100*/  ISETP.GT.U32.AND P4, PT, R9, R100, PT ;  /* 0x000000640900720c */ /* 0x000fe20003f84070 */
[----:B------:R-:W-:Y:S01]  /*3110*/  IMAD.HI.U32 R12, R2, R78, RZ ;  /* 0x0000004e020c7227 */ /* 0x000fe200078e00ff */
[----:B------:R-:W-:-:S02]  /*3120*/  IABS R80, R16 ;  /* 0x0000001000507213 */ /* 0x000fc40000000000 */
[----:B------:R-:W-:Y:S01]  /*3130*/  IABS R94, R17 ;  /* 0x00000011005e7213 */ /* 0x000fe20000000000 */
[----:B------:R-:W-:Y:S02]  /*3140*/  IMAD.MOV R12, RZ, RZ, -R12 ;  /* 0x000000ffff0c7224 */ /* 0x000fe400078e0a0c */
        /* <DEDUP_REMOVED lines=20> */
[----:B------:R-:W-:Y:S01]  /*3290*/  @!P5 IMAD.MOV R100, RZ, RZ, -R100 ;  /* 0x000000ffff64d224 */ /* 0x000fe200078e0a64 */
[----:B------:R-:W-:Y:S01]  /*32a0*/  ISETP.GT.U32.AND P5, PT, R9, R96, PT ;  /* 0x000000600900720c */ /* 0x000fe20003fa4070 */
[----:B------:R-:W-:Y:S01]  /*32b0*/  @!P1 IMAD.IADD R76, R76, 0x1, -R9 ;  /* 0x000000014c4c9824 */ /* 0x000fe200078e0a09 */
[----:B------:R-:W-:Y:S01]  /*32c0*/  ISETP.GE.AND P1, PT, R14, RZ, PT ;  /* 0x000000ff0e00720c */ /* 0x000fe20003f26270 */
[----:B------:R-:W-:-:S04]  /*32d0*/  IMAD.HI.U32 R13, R2, R94, RZ ;  /* 0x0000005e020d7227 */ /* 0x000fc800078e00ff */
[----:B------:R-:W-:Y:S02]  /*32e0*/  IMAD.MOV R14, RZ, RZ, -R12 ;  /* 0x000000ffff0e7224 */ /* 0x000fe400078e0a0c */
[----:B------:R-:W-:Y:S02]  /*32f0*/  IMAD.MOV R13, RZ, RZ, -R13 ;  /* 0x000000ffff0d7224 */ /* 0x000fe400078e0a0d */
[C---:B------:R-:W-:Y:S02]  /*3300*/  IMAD R80, R9.reuse, R14, R80 ;  /* 0x0000000e09507224 */ /* 0x040fe400078e0250 */
[----:B------:R-:W-:Y:S01]  /*3310*/  IMAD R94, R9, R13, R94 ;  /* 0x0000000d095e7224 */ /* 0x000fe200078e025e */
[----:B------:R-:W-:Y:S01]  /*3320*/  LOP3.LUT R13, R3, 0xa0, RZ, 0xfc, !PT ;  /* 0x000000a0030d7812 */ /* 0x000fe200078efcff */
[--C-:B------:R-:W-:Y:S02]  /*3330*/  @!P3 IMAD.IADD R98, R98, 0x1, -R9.reuse ;  /* 0x000000016262b824 */ /* 0x100fe400078e0a09 */
[--C-:B------:R-:W-:Y:S01]  /*3340*/  @!P4 IMAD.IADD R78, R78, 0x1, -R9.reuse ;  /* 0x000000014e4ec824 */ /* 0x100fe200078e0a09 */
[C---:B------:R-:W-:Y:S01]  /*3350*/  ISETP.GT.U32.AND P4, PT, R9.reuse, R80, PT ;  /* 0x000000500900720c */ /* 0x040fe20003f84070 */
[----:B------:R-:W-:Y:S01]  /*3360*/  @!P5 IMAD.IADD R96, R96, 0x1, -R9 ;  /* 0x000000016060d824 */ /* 0x000fe200078e0a09 */
[----:B------:R-:W-:Y:S01]  /*3370*/  IABS R82, R13 ;  /* 0x0000000d00527213 */ /* 0x000fe20000000000 */
[----:B------:R-:W-:Y:S01]  /*3380*/  @!P6 IMAD.MOV R98, RZ, RZ, -R98 ;  /* 0x000000ffff62e224 */ /* 0x000fe200078e0a62 */
[----:B------:R-:W-:Y:S01]  /*3390*/  ISETP.GT.U32.AND P6, PT, R9, R94, PT ;  /* 0x0000005e0900720c */ /* 0x000fe20003fc4070 */
[----:B------:R-:W-:Y:S01]  /*33a0*/  VIADD R12, R11, 0x9e ;  /* 0x0000009e0b0c7836 */ /* 0x000fe20000000000 */
[----:B------:R-:W-:Y:S01]  /*33b0*/  ISETP.GT.U32.AND P5, PT, R9, R96, PT ;  /* 0x000000600900720c */ /* 0x000fe20003fa4070 */
[----:B------:R-:W-:Y:S01]  /*33c0*/  @!P0 IMAD.MOV R76, RZ, RZ, -R76 ;  /* 0x000000ffff4c8224 */ /* 0x000fe200078e0a4c */
[----:B------:R-:W-:Y:S01]  /*33d0*/  ISETP.GE.AND P0, PT, R16, RZ, PT ;  /* 0x000000ff1000720c */ /* 0x000fe20003f06270 */
[----:B------:R-:W-:Y:S01]  /*33e0*/  @!P1 IMAD.MOV R78, RZ, RZ, -R78 ;  /* 0x000000ffff4e9224 */ /* 0x000fe200078e0a4e */
[----:B------:R-:W-:-:S02]  /*33f0*/  ISETP.GE.AND P3, PT, R12, RZ, PT ;  /* 0x000000ff0c00720c */ /* 0x000fc40003f66270 */
[----:B------:R-:W-:Y:S01]  /*3400*/  IABS R92, R12 ;  /* 0x0000000c005c7213 */ /* 0x000fe20000000000 */
[--C-:B------:R-:W-:Y:S01]  /*3410*/  @!P4 IMAD.IADD R80, R80, 0x1, -R9.reuse ;  /* 0x000000015050c824 */ /* 0x100fe200078e0a09 */
[----:B------:R-:W-:Y:S01]  /*3420*/  ISETP.GE.AND P1, PT, R17, RZ, PT ;  /* 0x000000ff1100720c */ /* 0x000fe20003f26270 */
[----:B------:R-:W-:Y:S01]  /*3430*/  IMAD.HI.U32 R12, R2, R82, RZ ;  /* 0x00000052020c7227 */ /* 0x000fe200078e00ff */
[----:B------:R-:W-:Y:S02]  /*3440*/  LOP3.LUT R16, R3, 0x96, RZ, 0xfc, !PT ;  /* 0x0000009603107812 */ /* 0x000fe400078efcff */
[----:B------:R-:W-:Y:S01]  /*3450*/  ISETP.GT.U32.AND P4, PT, R9, R80, PT ;  /* 0x000000500900720c */ /* 0x000fe20003f84070 */
[--C-:B------:R-:W-:Y:S01]  /*3460*/  @!P6 IMAD.IADD R94, R94, 0x1, -R9.reuse ;  /* 0x000000015e5ee824 */ /* 0x100fe200078e0a09 */
[----:B------:R-:W-:Y:S01]  /*3470*/  LOP3.LUT R17, R3, 0x94, RZ, 0xfc, !PT ;  /* 0x0000009403117812 */ /* 0x000fe200078efcff */
[----:B------:R-:W-:Y:S01]  /*3480*/  @!P5 IMAD.IADD R96, R96, 0x1, -R9 ;  /* 0x000000016060d824 */ /* 0x000fe200078e0a09 */
[----:B------:R-:W-:Y:S01]  /*3490*/  ISETP.GE.AND P5, PT, R13, RZ, PT ;  /* 0x000000ff0d00720c */ /* 0x000fe20003fa6270 */
[----:B------:R-:W-:Y:S01]  /*34a0*/  IMAD.MOV R14, RZ, RZ, -R12 ;  /* 0x000000ffff0e7224 */ /* 0x000fe200078e0a0c */
[----:B------:R-:W-:Y:S01]  /*34b0*/  ISETP.GT.U32.AND P6, PT, R9, R94, PT ;  /* 0x0000005e0900720c */ /* 0x000fe20003fc4070 */
[----:B------:R-:W-:Y:S01]  /*34c0*/  IMAD.HI.U32 R13, R2, R84, RZ ;  /* 0x00000054020d7227 */ /* 0x000fe200078e00ff */
[----:B------:R-:W-:-:S02]  /*34d0*/  IABS R88, R16 ;  /* 0x0000001000587213 */ /* 0x000fc40000000000 */
[----:B------:R-:W-:Y:S01]  /*34e0*/  IABS R166, R17 ;  /* 0x0000001100a67213 */ /* 0x000fe20000000000 */
[----:B------:R-:W-:-:S04]  /*34f0*/  IMAD.HI.U32 R12, R2, R92, RZ ;  /* 0x0000005c020c7227 */ /* 0x000fc800078e00ff */
[----:B------:R-:W-:Y:S02]  /*3500*/  IMAD.MOV R13, RZ, RZ, -R13 ;  /* 0x000000ffff0d7224 */ /* 0x000fe400078e0a0d */
[----:B------:R-:W-:Y:S02]  /*3510*/  IMAD.MOV R12, RZ, RZ, -R12 ;  /* 0x000000ffff0c7224 */ /* 0x000fe400078e0a0c */
[C---:B------:R-:W-:Y:S02]  /*3520*/  IMAD R82, R9.reuse, R14, R82 ;  /* 0x0000000e09527224 */ /* 0x040fe400078e0252 */
[C---:B------:R-:W-:Y:S02]  /*3530*/  IMAD R84, R9.reuse, R13, R84 ;  /* 0x0000000d09547224 */ /* 0x040fe400078e0254 */
[--C-:B------:R-:W-:Y:S01]  /*3540*/  @!P4 IMAD.IADD R80, R80, 0x1, -R9.reuse ;  /* 0x000000015050c824 */ /* 0x100fe200078e0a09 */
[C---:B------:R-:W-:Y:S01]  /*3550*/  ISETP.GT.U32.AND P4, PT, R9.reuse, R82, PT ;  /* 0x000000520900720c */ /* 0x040fe20003f84070 */
[----:B------:R-:W-:Y:S01]  /*3560*/  IMAD R92, R9, R12, R92 ;  /* 0x0000000c095c7224 */ /* 0x000fe200078e025c */
[----:B------:R-:W-:Y:S01]  /*3570*/  LOP3.LUT R12, R3, 0x9a, RZ, 0xfc, !PT ;  /* 0x0000009a030c7812 */ /* 0x000fe200078efcff */
[----:B------:R-:W-:Y:S01]  /*3580*/  @!P6 IMAD.IADD R94, R94, 0x1, -R9 ;  /* 0x000000015e5ee824 */ /* 0x000fe200078e0a09 */
[C---:B------:R-:W-:Y:S01]  /*3590*/  ISETP.GT.U32.AND P6, PT, R9.reuse, R84, PT ;  /* 0x000000540900720c */ /* 0x040fe20003fc4070 */
[----:B------:R-:W-:Y:S01]  /*35a0*/  @!P0 IMAD.MOV R80, RZ, RZ, -R80 ;  /* 0x000000ffff508224 */ /* 0x000fe200078e0a50 */
[----:B------:R-:W-:Y:S01]  /*35b0*/  ISETP.GT.U32.AND P0, PT, R9, R92, PT ;  /* 0x0000005c0900720c */ /* 0x000fe20003f04070 */
[----:B------:R-:W-:Y:S01]  /*35c0*/  @!P2 IMAD.MOV R96, RZ, RZ, -R96 ;  /* 0x000000ffff60a224 */ /* 0x000fe200078e0a60 */
[----:B------:R-:W-:Y:S01]  /*35d0*/  ISETP.GE.AND P2, PT, R15, RZ, PT ;  /* 0x000000ff0f00720c */ /* 0x000fe20003f46270 */
[----:B------:R-:W-:Y:S01]  /*35e0*/  @!P1 IMAD.MOV R94, RZ, RZ, -R94 ;  /* 0x000000ffff5e9224 */ /* 0x000fe200078e0a5e */
[----:B------:R-:W-:-:S02]  /*35f0*/  IABS R90, R12 ;  /* 0x0000000c005a7213 */ /* 0x000fc40000000000 */
[----:B------:R-:W-:Y:S01]  /*3600*/  LOP3.LUT R15, R3, 0x98, RZ, 0xfc, !PT ;  /* 0x00000098030f7812 */ /* 0x000fe200078efcff */
[----:B------:R-:W-:Y:S01]  /*3610*/  @!P4 IMAD.IADD R82, R82, 0x1, -R9 ;  /* 0x000000015252c824 */ /* 0x000fe200078e0a09 */
[----:B------:R-:W-:Y:S01]  /*3620*/  ISETP.GE.AND P4, PT, R12, RZ, PT ;  /* 0x000000ff0c00720c */ /* 0x000fe20003f86270 */
[----:B------:R-:W-:Y:S01]  /*3630*/  IMAD.HI.U32 R12, R2, R90, RZ ;  /* 0x0000005a020c7227 */ /* 0x000fe200078e00ff */
[----:B------:R-:W-:-:S03]  /*3640*/  IABS R86, R15 ;  /* 0x0000000f00567213 */ /* 0x000fc60000000000 */
[--C-:B------:R-:W-:Y:S02]  /*3650*/  @!P6 IMAD.IADD R84, R84, 0x1, -R9.reuse ;  /* 0x000000015454e824 */ /* 0x100fe400078e0a09 */
[----:B------:R-:W-:Y:S01]  /*3660*/  @!P0 IMAD.IADD R92, R92, 0x1, -R9 ;  /* 0x000000015c5c8824 */ /* 0x000fe200078e0a09 */
[C---:B------:R-:W-:Y:S01]  /*3670*/  ISETP.GT.U32.AND P0, PT, R9.reuse, R82, PT ;  /* 0x000000520900720c */ /* 0x040fe20003f04070 */
[----:B------:R-:W-:Y:S01]  /*3680*/  IMAD.MOV R13, RZ, RZ, -R12 ;  /* 0x000000ffff0d7224 */ /* 0x000fe200078e0a0c */
[C---:B------:R-:W-:Y:S01]  /*3690*/  ISETP.GT.U32.AND P6, PT, R9.reuse, R84, PT ;  /* 0x000000540900720c */ /* 0x040fe20003fc4070 */
[----:B------:R-:W-:Y:S01]  /*36a0*/  IMAD.HI.U32 R12, R2, R86, RZ ;  /* 0x00000056020c7227 */ /* 0x000fe200078e00ff */
[----:B------:R-:W-:-:S03]  /*36b0*/  ISETP.GT.U32.AND P1, PT, R9, R92, PT ;  /* 0x0000005c0900720c */ /* 0x000fc60003f24070 */
[----:B------:R-:W-:Y:S02]  /*36c0*/  IMAD.MOV R14, RZ, RZ, -R12 ;  /* 0x000000ffff0e7224 */ /* 0x000fe400078e0a0c */
[----:B------:R-:W-:-:S04]  /*36d0*/  IMAD.HI.U32 R12, R2, R88, RZ ;  /* 0x00000058020c7227 */ /* 0x000fc800078e00ff */
[C---:B------:R-:W-:Y:S02]  /*36e0*/  IMAD R90, R9.reuse, R13, R90 ;  /* 0x0000000d095a7224 */ /* 0x040fe400078e025a */
[----:B------:R-:W-:Y:S01]  /*36f0*/  IMAD R86, R9, R14, R86 ;  /* 0x0000000e09567224 */ /* 0x000fe200078e0256 */
[----:B------:R-:W-:Y:S01]  /*3700*/  LOP3.LUT R14, R3, 0x92, RZ, 0xfc, !PT ;  /* 0x00000092030e7812 */ /* 0x000fe200078efcff */
[----:B------:R-:W-:-:S03]  /*3710*/  IMAD.HI.U32 R13, R2, R166, RZ ;  /* 0x000000a6020d7227 */ /* 0x000fc600078e00ff */
[----:B------:R-:W-:Y:S01]  /*3720*/  IABS R168, R14 ;  /* 0x0000000e00a87213 */ /* 0x000fe20000000000 */
[----:B------:R-:W-:Y:S02]  /*3730*/  IMAD.MOV R12, RZ, RZ, -R12 ;  /* 0x000000ffff0c7224 */ /* 0x000fe400078e0a0c */
[--C-:B------:R-:W-:Y:S01]  /*3740*/  @!P0 IMAD.IADD R82, R82, 0x1, -R9.reuse ;  /* 0x0000000152528824 */ /* 0x100fe200078e0a09 */
[C---:B------:R-:W-:Y:S01]  /*3750*/  ISETP.GT.U32.AND P0, PT, R9.reuse, R90, PT ;  /* 0x0000005a0900720c */ /* 0x040fe20003f04070 */
[--C-:B------:R-:W-:Y:S01]  /*3760*/  @!P6 IMAD.IADD R84, R84, 0x1, -R9.reuse ;  /* 0x000000015454e824 */ /* 0x100fe200078e0a09 */
[----:B------:R-:W-:Y:S01]  /*3770*/  ISETP.GT.U32.AND P6, PT, R9, R86, PT ;  /* 0x000000560900720c */ /* 0x000fe20003fc4070 */
[----:B------:R-:W-:Y:S01]  /*3780*/  @!P1 IMAD.IADD R92, R92, 0x1, -R9 ;  /* 0x000000015c5c9824 */ /* 0x000fe200078e0a09 */
[----:B------:R-:W-:Y:S01]  /*3790*/  ISETP.GE.AND P1, PT, R15, RZ, PT ;  /* 0x000000ff0f00720c */ /* 0x000fe20003f26270 */
[----:B------:R-:W-:Y:S01]  /*37a0*/  IMAD.MOV R13, RZ, RZ, -R13 ;  /* 0x000000ffff0d7224 */ /* 0x000fe200078e0a0d */
[----:B------:R-:W-:Y:S01]  /*37b0*/  LOP3.LUT R15, R3, 0x90, RZ, 0xfc, !PT ;  /* 0x00000090030f7812 */ /* 0x000fe200078efcff */
[----:B------:R-:W-:-:S02]  /*37c0*/  IMAD R88, R9, R12, R88 ;  /* 0x0000000c09587224 */ /* 0x000fc400078e0258 */
[C---:B------:R-:W-:Y:S01]  /*37d0*/  IMAD R166, R9.reuse, R13, R166 ;  /* 0x0000000d09a67224 */ /* 0x040fe200078e02a6 */
[----:B------:R-:W-:Y:S01]  /*37e0*/  IABS R172, R15 ;  /* 0x0000000f00ac7213 */ /* 0x000fe20000000000 */
[----:B------:R-:W-:Y:S01]  /*37f0*/  @!P3 IMAD.MOV R92, RZ, RZ, -R92 ;  /* 0x000000ffff5cb224 */ /* 0x000fe200078e0a5c */
[C---:B------:R-:W-:Y:S01]  /*3800*/  ISETP.GT.U32.AND P3, PT, R9.reuse, R88, PT ;  /* 0x000000580900720c */ /* 0x040fe20003f64070 */
[----:B------:R-:W-:Y:S01]  /*3810*/  @!P2 IMAD.MOV R84, RZ, RZ, -R84 ;  /* 0x000000ffff54a224 */ /* 0x000fe200078e0a54 */
[----:B------:R-:W-:Y:S01]  /*3820*/  ISETP.GT.U32.AND P2, PT, R9, R166, PT ;  /* 0x000000a60900720c */ /* 0x000fe20003f44070 */
[----:B------:R-:W-:Y:S02]  /*3830*/  VIADD R12, R11, 0x8e ;  /* 0x0000008e0b0c7836 */ /* 0x000fe40000000000 */
[--C-:B------:R-:W-:Y:S02]  /*3840*/  @!P0 IMAD.IADD R90, R90, 0x1, -R9.reuse ;  /* 0x000000015a5a8824 */ /* 0x100fe400078e0a09 */
[----:B------:R-:W-:Y:S01]  /*3850*/  @!P6 IMAD.IADD R86, R86, 0x1, -R9 ;  /* 0x000000015656e824 */ /* 0x000fe200078e0a09 */
[----:B------:R-:W-:Y:S01]  /*3860*/  ISETP.GE.AND P0, PT, R12, RZ, PT ;  /* 0x000000ff0c00720c */ /* 0x000fe20003f06270 */
[----:B------:R-:W-:Y:S01]  /*3870*/  @!P5 IMAD.MOV R82, RZ, RZ, -R82 ;  /* 0x000000ffff52d224 */ /* 0x000fe200078e0a52 */
[----:B------:R-:W-:Y:S01]  /*3880*/  IABS R170, R12 ;  /* 0x0000000c00aa7213 */ /* 0x000fe20000000000 */
[----:B------:R-:W-:Y:S01]  /*3890*/  IMAD.HI.U32 R12, R2, R168, RZ ;  /* 0x000000a8020c7227 */ /* 0x000fe200078e00ff */
[----:B------:R-:W-:-:S02]  /*38a0*/  ISETP.GT.U32.AND P5, PT, R9, R86, PT ;  /* 0x000000560900720c */ /* 0x000fc40003fa4070 */
[----:B------:R-:W-:Y:S01]  /*38b0*/  ISETP.GT.U32.AND P6, PT, R9, R90, PT ;  /* 0x0000005a0900720c */ /* 0x000fe20003fc4070 */
        /* <DEDUP_REMOVED lines=9> */
[----:B------:R-:W-:Y:S02]  /*3950*/  IMAD.MOV R12, RZ, RZ, -R12 ;  /* 0x000000ffff0c7224 */ /* 0x000fe400078e0a0c */
[--C-:B------:R-:W-:Y:S01]  /*3960*/  @!P5 IMAD.IADD R86, R86, 0x1, -R9.reuse ;  /* 0x000000015656d824 */ /* 0x100fe200078e0a09 */
[C---:B------:R-:W-:Y:S01]  /*3970*/  ISETP.GT.U32.AND P5, PT, R9.reuse, R168, PT ;  /* 0x000000a80900720c */ /* 0x040fe20003fa4070 */
[--C-:B------:R-:W-:Y:S01]  /*3980*/  @!P6 IMAD.IADD R90, R90, 0x1, -R9.reuse ;  /* 0x000000015a5ae824 */ /* 0x100fe200078e0a09 */
[----:B------:R-:W-:Y:S01]  /*3990*/  ISETP.GE.AND P6, PT, R16, RZ, PT ;  /* 0x000000ff1000720c */ /* 0x000fe20003fc6270 */
[----:B------:R-:W-:Y:S01]  /*39a0*/  IMAD R172, R9, R12, R172 ;  /* 0x0000000c09ac7224 */ /* 0x000fe200078e02ac */
[----:B------:R-:W-:Y:S01]  /*39b0*/  LOP3.LUT R16, R3, 0x8c, RZ, 0xfc, !PT ;  /* 0x0000008c03107812 */ /* 0x000fe200078efcff */
[----:B------:R-:W-:Y:S01]  /*39c0*/  @!P4 IMAD.MOV R90, RZ, RZ, -R90 ;  /* 0x000000ffff5ac224 */ /* 0x000fe200078e0a5a */
[C---:B------:R-:W-:Y:S01]  /*39d0*/  ISETP.GT.U32.AND P4, PT, R9.reuse, R166, PT ;  /* 0x000000a60900720c */ /* 0x040fe20003f84070 */
[----:B------:R-:W-:Y:S01]  /*39e0*/  @!P2 IMAD.IADD R88, R88, 0x1, -R9 ;  /* 0x000000015858a824 */ /* 0x000fe200078e0a09 */
[----:B------:R-:W-:Y:S01]  /*39f0*/  ISETP.GT.U32.AND P2, PT, R9, R172, PT ;  /* 0x000000ac0900720c */ /* 0x000fe20003f44070 */
[----:B------:R-:W-:Y:S01]  /*3a00*/  IMAD.HI.U32 R13, R2, R170, RZ ;  /* 0x000000aa020d7227 */ /* 0x000fe200078e00ff */
[----:B------:R-:W-:-:S03]  /*3a10*/  IABS R174, R16 ;  /* 0x0000001000ae7213 */ /* 0x000fc60000000000 */
[----:B------:R-:W-:Y:S02]  /*3a20*/  @!P5 IMAD.IADD R168, R168, 0x1, -R9 ;  /* 0x00000001a8a8d824 */ /* 0x000fe400078e0a09 */
[----:B------:R-:W-:Y:S02]  /*3a30*/  IMAD.MOV R13, RZ, RZ, -R13 ;  /* 0x000000ffff0d7224 */ /* 0x000fe400078e0a0d */
[----:B------:R-:W-:Y:S01]  /*3a40*/  @!P1 IMAD.MOV R86, RZ, RZ, -R86 ;  /* 0x000000ffff569224 */ /* 0x000fe200078e0a56 */
[----:B------:R-:W-:Y:S01]  /*3a50*/  ISETP.GT.U32.AND P5, PT, R9, R168, PT ;  /* 0x000000a80900720c */ /* 0x000fe20003fa4070 */
[--C-:B------:R-:W-:Y:S01]  /*3a60*/  @!P4 IMAD.IADD R166, R166, 0x1, -R9.reuse ;  /* 0x00000001a6a6c824 */ /* 0x100fe200078e0a09 */
[----:B------:R-:W-:Y:S01]  /*3a70*/  ISETP.GE.AND P1, PT, R14, RZ, PT ;  /* 0x000000ff0e00720c */ /* 0x000fe20003f26270 */
[----:B------:R-:W-:Y:S01]  /*3a80*/  @!P2 IMAD.IADD R172, R172, 0x1, -R9 ;  /* 0x00000001acaca824 */ /* 0x000fe200078e0a09 */
[----:B------:R-:W-:Y:S01]  /*3a90*/  ISETP.GE.AND P4, PT, R15, RZ, PT ;  /* 0x000000ff0f00720c */ /* 0x000fe20003f86270 */
[----:B------:R-:W-:Y:S01]  /*3aa0*/  IMAD R170, R9, R13, R170 ;  /* 0x0000000d09aa7224 */ /* 0x000fe200078e02aa */
[----:B------:R-:W-:Y:S01]  /*3ab0*/  LOP3.LUT R15, R3, 0x86, RZ, 0xfc, !PT ;  /* 0x00000086030f7812 */ /* 0x000fe200078efcff */
[----:B------:R-:W-:Y:S01]  /*3ac0*/  @!P3 IMAD.MOV R166, RZ, RZ, -R166 ;  /* 0x000000ffffa6b224 */ /* 0x000fe200078e0aa6 */
[----:B------:R-:W-:Y:S01]  /*3ad0*/  ISETP.GT.U32.AND P3, PT, R9, R172, PT ;  /* 0x000000ac0900720c */ /* 0x000fe20003f64070 */
[----:B------:R-:W-:Y:S01]  /*3ae0*/  IMAD.HI.U32 R12, R2, R174, RZ ;  /* 0x000000ae020c7227 */ /* 0x000fe200078e00ff */
[----:B------:R-:W-:-:S02]  /*3af0*/  IABS R180, R15 ;  /* 0x0000000f00b47213 */ /* 0x000fc40000000000 */
[----:B------:R-:W-:Y:S01]  /*3b00*/  ISETP.GE.AND P2, PT, R17, RZ, PT ;  /* 0x000000ff1100720c */ /* 0x000fe20003f46270 */
[----:B------:R-:W-:Y:S01]  /*3b10*/  IMAD.HI.U32 R13, R2, R176, RZ ;  /* 0x000000b0020d7227 */ /* 0x000fe200078e00ff */
[----:B------:R-:W-:-:S03]  /*3b20*/  LOP3.LUT R17, R3, 0x82, RZ, 0xfc, !PT ;  /* 0x0000008203117812 */ /* 0x000fc600078efcff */
[----:B------:R-:W-:Y:S01]  /*3b30*/  @!P6 IMAD.MOV R88, RZ, RZ, -R88 ;  /* 0x000000ffff58e224 */ /* 0x000fe200078e0a58 */
[C---:B------:R-:W-:Y:S01]  /*3b40*/  ISETP.GT.U32.AND P6, PT, R9.reuse, R170, PT ;  /* 0x000000aa0900720c */ /* 0x040fe20003fc4070 */
[----:B------:R-:W-:Y:S01]  /*3b50*/  IMAD.MOV R12, RZ, RZ, -R12 ;  /* 0x000000ffff0c7224 */ /* 0x000fe200078e0a0c */
[----:B------:R-:W-:Y:S01]  /*3b60*/  IABS R184, R17 ;  /* 0x0000001100b87213 */ /* 0x000fe20000000000 */
[----:B------:R-:W-:Y:S02]  /*3b70*/  IMAD.MOV R13, RZ, RZ, -R13 ;  /* 0x000000ffff0d7224 */ /* 0x000fe400078e0a0d */
[--C-:B------:R-:W-:Y:S01]  /*3b80*/  @!P5 IMAD.IADD R168, R168, 0x1, -R9.reuse ;  /* 0x00000001a8a8d824 */ /* 0x100fe200078e0a09 */
[----:B------:R-:W-:Y:S01]  /*3b90*/  ISETP.GE.AND P5, PT, R16, RZ, PT ;  /* 0x000000ff1000720c */ /* 0x000fe20003fa6270 */
[----:B------:R-:W-:Y:S01]  /*3ba0*/  IMAD R174, R9, R12, R174 ;  /* 0x0000000c09ae7224 */ /* 0x000fe200078e02ae */
[----:B------:R-:W-:Y:S01]  /*3bb0*/  LOP3.LUT R16, R3, 0x84, RZ, 0xfc, !PT ;  /* 0x0000008403107812 */ /* 0x000fe200078efcff */
[----:B------:R-:W-:Y:S01]  /*3bc0*/  IMAD R176, R9, R13, R176 ;  /* 0x0000000d09b07224 */ /* 0x000fe200078e02b0 */
[----:B------:R-:W-:Y:S01]  /*3bd0*/  LOP3.LUT R13, R3, 0x88, RZ, 0xfc, !PT ;  /* 0x00000088030d7812 */ /* 0x000fe200078efcff */
[----:B------:R-:W-:Y:S01]  /*3be0*/  @!P1 IMAD.MOV R168, RZ, RZ, -R168 ;  /* 0x000000ffffa89224 */ /* 0x000fe200078e0aa8 */
[C---:B------:R-:W-:Y:S01]  /*3bf0*/  ISETP.GT.U32.AND P1, PT, R9.reuse, R174, PT ;  /* 0x000000ae0900720c */ /* 0x040fe20003f24070 */
[--C-:B------:R-:W-:Y:S01]  /*3c00*/  @!P3 IMAD.IADD R172, R172, 0x1, -R9.reuse ;  /* 0x00000001acacb824 */ /* 0x100fe200078e0a09 */
[----:B------:R-:W-:Y:S01]  /*3c10*/  IABS R178, R13 ;  /* 0x0000000d00b27213 */ /* 0x000fe20000000000 */
[----:B------:R-:W-:Y:S01]  /*3c20*/  @!P6 IMAD.IADD R170, R170, 0x1, -R9 ;  /* 0x00000001aaaae824 */ /* 0x000fe200078e0a09 */
[C---:B------:R-:W-:Y:S01]  /*3c30*/  ISETP.GT.U32.AND P3, PT, R9.reuse, R176, PT ;  /* 0x000000b00900720c */ /* 0x040fe20003f64070 */
[----:B------:R-:W-:Y:S01]  /*3c40*/  @!P4 IMAD.MOV R172, RZ, RZ, -R172 ;  /* 0x000000ffffacc224 */ /* 0x000fe200078e0aac */
[----:B------:R-:W-:Y:S01]  /*3c50*/  IABS R182, R16 ;  /* 0x0000001000b67213 */ /* 0x000fe20000000000 */
[----:B------:R-:W-:Y:S01]  /*3c60*/  IMAD.HI.U32 R12, R2, R178, RZ ;  /* 0x000000b2020c7227 */ /* 0x000fe200078e00ff */
[----:B------:R-:W-:-:S03]  /*3c70*/  ISETP.GT.U32.AND P6, PT, R9, R170, PT ;  /* 0x000000aa0900720c */ /* 0x000fc60003fc4070 */
[----:B------:R-:W-:Y:S02]  /*3c80*/  IMAD.MOV R12, RZ, RZ, -R12 ;  /* 0x000000ffff0c7224 */ /* 0x000fe400078e0a0c */
[--C-:B------:R-:W-:Y:S02]  /*3c90*/  @!P1 IMAD.IADD R174, R174, 0x1, -R9.reuse ;  /* 0x00000001aeae9824 */ /* 0x100fe400078e0a09 */
[C---:B------:R-:W-:Y:S02]  /*3ca0*/  IMAD R178, R9.reuse, R12, R178 ;  /* 0x0000000c09b27224 */ /* 0x040fe400078e02b2 */
[--C-:B------:R-:W-:Y:S01]  /*3cb0*/  @!P3 IMAD.IADD R176, R176, 0x1, -R9.reuse ;  /* 0x00000001b0b0b824 */ /* 0x100fe200078e0a09 */
[C---:B------:R-:W-:Y:S01]  /*3cc0*/  ISETP.GT.U32.AND P1, PT, R9.reuse, R174, PT ;  /* 0x000000ae0900720c */ /* 0x040fe20003f24070 */
[----:B------:R-:W-:Y:S01]  /*3cd0*/  IMAD.HI.U32 R12, R2, R180, RZ ;  /* 0x000000b4020c7227 */ /* 0x000fe200078e00ff */
[C---:B------:R-:W-:Y:S02]  /*3ce0*/  ISETP.GT.U32.AND P4, PT, R9.reuse, R178, PT ;  /* 0x000000b20900720c */ /* 0x040fe40003f84070 */
[----:B------:R-:W-:Y:S01]  /*3cf0*/  ISETP.GT.U32.AND P3, PT, R9, R176, PT ;  /* 0x000000b00900720c */ /* 0x000fe20003f64070 */
[----:B------:R-:W-:Y:S01]  /*3d00*/  @!P6 IMAD.IADD R170, R170, 0x1, -R9 ;  /* 0x00000001aaaae824 */ /* 0x000fe200078e0a09 */
[----:B------:R-:W-:Y:S01]  /*3d10*/  ISETP.GE.AND P6, PT, R13, RZ, PT ;  /* 0x000000ff0d00720c */ /* 0x000fe20003fc6270 */
[----:B------:R-:W-:-:S04]  /*3d20*/  IMAD.HI.U32 R13, R2, R182, RZ ;  /* 0x000000b6020d7227 */ /* 0x000fc800078e00ff */
[----:B------:R-:W-:Y:S02]  /*3d30*/  IMAD.MOV R12, RZ, RZ, -R12 ;  /* 0x000000ffff0c7224 */ /* 0x000fe400078e0a0c */
[----:B------:R-:W-:Y:S02]  /*3d40*/  IMAD.MOV R13, RZ, RZ, -R13 ;  /* 0x000000ffff0d7224 */ /* 0x000fe400078e0a0d */
[C---:B------:R-:W-:Y:S02]  /*3d50*/  IMAD R180, R9.reuse, R12, R180 ;  /* 0x0000000c09b47224 */ /* 0x040fe400078e02b4 */
[--C-:B------:R-:W-:Y:S01]  /*3d60*/  @!P1 IMAD.IADD R174, R174, 0x1, -R9.reuse ;  /* 0x00000001aeae9824 */ /* 0x100fe200078e0a09 */
[----:B------:R-:W-:Y:S01]  /*3d70*/  ISETP.GE.AND P1, PT, R16, RZ, PT ;  /* 0x000000ff1000720c */ /* 0x000fe20003f26270 */
[----:B------:R-:W-:Y:S01]  /*3d80*/  IMAD R182, R9, R13, R182 ;  /* 0x0000000d09b67224 */ /* 0x000fe200078e02b6 */
[----:B------:R-:W-:Y:S01]  /*3d90*/  LOP3.LUT R16, R3, 0x7c, RZ, 0xfc, !PT ;  /* 0x0000007c03107812 */ /* 0x000fe200078efcff */
[--C-:B------:R-:W-:Y:S01]  /*3da0*/  @!P3 IMAD.IADD R176, R176, 0x1, -R9.reuse ;  /* 0x00000001b0b0b824 */ /* 0x100fe200078e0a09 */
[C---:B------:R-:W-:Y:S01]  /*3db0*/  ISETP.GT.U32.AND P3, PT, R9.reuse, R180, PT ;  /* 0x000000b40900720c */ /* 0x040fe20003f64070 */
[----:B------:R-:W-:Y:S01]  /*3dc0*/  @!P4 IMAD.IADD R178, R178, 0x1, -R9 ;  /* 0x00000001b2b2c824 */ /* 0x000fe200078e0a09 */
[----:B------:R-:W-:Y:S01]  /*3dd0*/  IABS R190, R16 ;  /* 0x0000001000be7213 */ /* 0x000fe20000000000 */
[----:B------:R-:W-:Y:S01]  /*3de0*/  @!P5 IMAD.MOV R174, RZ, RZ, -R174 ;  /* 0x000000ffffaed224 */ /* 0x000fe200078e0aae */
[C---:B------:R-:W-:Y:S01]  /*3df0*/  ISETP.GT.U32.AND P5, PT, R9.reuse, R182, PT ;  /* 0x000000b60900720c */ /* 0x040fe20003fa4070 */
[----:B------:R-:W-:Y:S01]  /*3e00*/  IMAD.HI.U32 R14, R2, R184, RZ ;  /* 0x000000b8020e7227 */ /* 0x000fe200078e00ff */
[----:B------:R-:W-:-:S03]  /*3e10*/  ISETP.GT.U32.AND P4, PT, R9, R178, PT ;  /* 0x000000b20900720c */ /* 0x000fc60003f84070 */
[----:B------:R-:W-:Y:S02]  /*3e20*/  IMAD.MOV R14, RZ, RZ, -R14 ;  /* 0x000000ffff0e7224 */ /* 0x000fe400078e0a0e */
[----:B------:R-:W-:Y:S01]  /*3e30*/  @!P0 IMAD.MOV R170, RZ, RZ, -R170 ;  /* 0x000000ffffaa8224 */ /* 0x000fe200078e0aaa */
[----:B------:R-:W-:Y:S01]  /*3e40*/  ISETP.GE.AND P0, PT, R15, RZ, PT ;  /* 0x000000ff0f00720c */ /* 0x000fe20003f06270 */
[----:B------:R-:W-:Y:S01]  /*3e50*/  IMAD R184, R9, R14, R184 ;  /* 0x0000000e09b87224 */ /* 0x000fe200078e02b8 */
[----:B------:R-:W-:Y:S01]  /*3e60*/  LOP3.LUT R15, R3, 0x80, RZ, 0xfc, !PT ;  /* 0x00000080030f7812 */ /* 0x000fe200078efcff */
[----:B------:R-:W-:Y:S02]  /*3e70*/  VIADD R12, R11, 0x7e ;  /* 0x0000007e0b0c7836 */ /* 0x000fe40000000000 */
[--C-:B------:R-:W-:Y:S01]  /*3e80*/  @!P3 IMAD.IADD R180, R180, 0x1, -R9.reuse ;  /* 0x00000001b4b4b824 */ /* 0x100fe200078e0a09 */
[----:B------:R-:W-:Y:S01]  /*3e90*/  IABS R186, R15 ;  /* 0x0000000f00ba7213 */ /* 0x000fe20000000000 */
[--C-:B------:R-:W-:Y:S01]  /*3ea0*/  @!P5 IMAD.IADD R182, R182, 0x1, -R9.reuse ;  /* 0x00000001b6b6d824 */ /* 0x100fe200078e0a09 */
[----:B------:R-:W-:Y:S01]  /*3eb0*/  IABS R188, R12 ;  /* 0x0000000c00bc7213 */ /* 0x000fe20000000000 */
[----:B------:R-:W-:Y:S01]  /*3ec0*/  @!P4 IMAD.IADD R178, R178, 0x1, -R9 ;  /* 0x00000001b2b2c824 */ /* 0x000fe200078e0a09 */
[C---:B------:R-:W-:Y:S01]  /*3ed0*/  ISETP.GT.U32.AND P3, PT, R9.reuse, R180, PT ;  /* 0x000000b40900720c */ /* 0x040fe20003f64070 */
[----:B------:R-:W-:Y:S01]  /*3ee0*/  @!P2 IMAD.MOV R176, RZ, RZ, -R176 ;  /* 0x000000ffffb0a224 */ /* 0x000fe200078e0ab0 */
[----:B------:R-:W-:Y:S01]  /*3ef0*/  ISETP.GT.U32.AND P4, PT, R9, R184, PT ;  /* 0x000000b80900720c */ /* 0x000fe20003f84070 */
[----:B------:R-:W-:Y:S01]  /*3f00*/  IMAD.HI.U32 R13, R2, R188, RZ ;  /* 0x000000bc020d7227 */ /* 0x000fe200078e00ff */
[----:B------:R-:W-:-:S02]  /*3f10*/  ISETP.GE.AND P2, PT, R12, RZ, PT ;  /* 0x000000ff0c00720c */ /* 0x000fc40003f46270 */
        /* <DEDUP_REMOVED lines=8> */
[--C-:B------:R-:W-:Y:S01]  /*3fa0*/  @!P4 IMAD.IADD R184, R184, 0x1, -R9.reuse ;  /* 0x00000001b8b8c824 */ /* 0x100fe200078e0a09 */
[----:B------:R-:W-:Y:S01]  /*3fb0*/  IABS R192, R12 ;  /* 0x0000000c00c07213 */ /* 0x000fe20000000000 */
[----:B------:R-:W-:Y:S01]  /*3fc0*/  IMAD R188, R9, R13, R188 ;  /* 0x0000000d09bc7224 */ /* 0x000fe200078e02bc */
[----:B------:R-:W-:Y:S01]  /*3fd0*/  LOP3.LUT R15, R3, 0x76, RZ, 0xfc, !PT ;  /* 0x00000076030f7812 */ /* 0x000fe200078efcff */
[----:B------:R-:W-:Y:S01]  /*3fe0*/  @!P5 IMAD.IADD R182, R182, 0x1, -R9 ;  /* 0x00000001b6b6d824 */ /* 0x000fe200078e0a09 */
[C---:B------:R-:W-:Y:S01]  /*3ff0*/  ISETP.GT.U32.AND P5, PT, R9.reuse, R186, PT ;  /* 0x000000ba0900720c */ /* 0x040fe20003fa4070 */
[----:B------:R-:W-:Y:S01]  /*4000*/  @!P0 IMAD.MOV R180, RZ, RZ, -R180 ;  /* 0x000000ffffb48224 */ /* 0x000fe200078e0ab4 */
[C---:B------:R-:W-:Y:S01]  /*4010*/  ISETP.GT.U32.AND P4, PT, R9.reuse, R184, PT ;  /* 0x000000b80900720c */ /* 0x040fe20003f84070 */
[----:B------:R-:W-:Y:S01]  /*4020*/  IMAD.HI.U32 R14, R2, R190, RZ ;  /* 0x000000be020e7227 */ /* 0x000fe200078e00ff */
[----:B------:R-:W-:-:S02]  /*4030*/  ISETP.GT.U32.AND P0, PT, R9, R188, PT ;  /* 0x000000bc0900720c */ /* 0x000fc40003f04070 */
[----:B------:R-:W-:Y:S01]  /*4040*/  IABS R196, R15 ;  /* 0x0000000f00c47213 */ /* 0x000fe20000000000 */
[----:B------:R-:W-:Y:S01]  /*4050*/  @!P6 IMAD.MOV R178, RZ, RZ, -R178 ;  /* 0x000000ffffb2e224 */ /* 0x000fe200078e0ab2 */
[----:B------:R-:W-:Y:S01]  /*4060*/  ISETP.GE.AND P6, PT, R17, RZ, PT ;  /* 0x000000ff1100720c */ /* 0x000fe20003fc6270 */
[----:B------:R-:W-:Y:S01]  /*4070*/  IMAD.MOV R14, RZ, RZ, -R14 ;  /* 0x000000ffff0e7224 */ /* 0x000fe200078e0a0e */
[----:B------:R-:W-:Y:S01]  /*4080*/  LOP3.LUT R17, R3, 0x72, RZ, 0xfc, !PT ;  /* 0x0000007203117812 */ /* 0x000fe200078efcff */
[----:B------:R-:W-:Y:S01]  /*4090*/  @!P1 IMAD.MOV R182, RZ, RZ, -R182 ;  /* 0x000000ffffb69224 */ /* 0x000fe200078e0ab6 */
[----:B------:R-:W-:Y:S01]  /*40a0*/  ISETP.GE.AND P1, PT, R16, RZ, PT ;  /* 0x000000ff1000720c */ /* 0x000fe20003f26270 */
[----:B------:R-:W-:Y:S01]  /*40b0*/  IMAD R190, R9, R14, R190 ;  /* 0x0000000e09be7224 */ /* 0x000fe200078e02be */
[----:B------:R-:W-:Y:S01]  /*40c0*/  LOP3.LUT R14, R3, 0x78, RZ, 0xfc, !PT ;  /* 0x00000078030e7812 */ /* 0x000fe200078efcff */
[--C-:B------:R-:W-:Y:S01]  /*40d0*/  @!P5 IMAD.IADD R186, R186, 0x1, -R9.reuse ;  /* 0x00000001babad824 */ /* 0x100fe200078e0a09 */
[----:B------:R-:W-:Y:S01]  /*40e0*/  ISETP.GE.AND P5, PT, R12, RZ, PT ;  /* 0x000000ff0c00720c */ /* 0x000fe20003fa6270 */
[--C-:B------:R-:W-:Y:S01]  /*40f0*/  @!P4 IMAD.IADD R184, R184, 0x1, -R9.reuse ;  /* 0x00000001b8b8c824 */ /* 0x100fe200078e0a09 */
[----:B------:R-:W-:Y:S01]  /*4100*/  IABS R194, R14 ;  /* 0x0000000e00c27213 */ /* 0x000fe20000000000 */
[----:B------:R-:W-:Y:S01]  /*4110*/  @!P0 IMAD.IADD R188, R188, 0x1, -R9 ;  /* 0x00000001bcbc8824 */ /* 0x000fe200078e0a09 */
[C---:B------:R-:W-:Y:S01]  /*4120*/  ISETP.GT.U32.AND P0, PT, R9.reuse, R186, PT ;  /* 0x000000ba0900720c */ /* 0x040fe20003f04070 */
[----:B------:R-:W-:Y:S01]  /*4130*/  IMAD.HI.U32 R12, R2, R192, RZ ;  /* 0x000000c0020c7227 */ /* 0x000fe200078e00ff */
[----:B------:R-:W-:-:S02]  /*4140*/  ISETP.GT.U32.AND P4, PT, R9, R190, PT ;  /* 0x000000be0900720c */ /* 0x000fc40003f84070 */
[----:B------:R-:W-:Y:S01]  /*4150*/  LOP3.LUT R16, R3, 0x74, RZ, 0xfc, !PT ;  /* 0x0000007403107812 */ /* 0x000fe200078efcff */
[----:B------:R-:W-:Y:S01]  /*4160*/  @!P6 IMAD.MOV R184, RZ, RZ, -R184 ;  /* 0x000000ffffb8e224 */ /* 0x000fe200078e0ab8 */
[----:B------:R-:W-:Y:S01]  /*4170*/  ISETP.GT.U32.AND P6, PT, R9, R188, PT ;  /* 0x000000bc0900720c */ /* 0x000fe20003fc4070 */
[----:B------:R-:W-:Y:S01]  /*4180*/  IMAD.MOV R13, RZ, RZ, -R12 ;  /* 0x000000ffff0d7224 */ /* 0x000fe200078e0a0c */
[----:B------:R-:W-:Y:S01]  /*4190*/  IABS R198, R16 ;  /* 0x0000001000c67213 */ /* 0x000fe20000000000 */
[----:B------:R-:W-:Y:S01]  /*41a0*/  IMAD.HI.U32 R12, R2, R194, RZ ;  /* 0x000000c2020c7227 */ /* 0x000fe200078e00ff */
[----:B------:R-:W-:-:S03]  /*41b0*/  IABS R200, R17 ;  /* 0x0000001100c87213 */ /* 0x000fc60000000000 */
[----:B------:R-:W-:Y:S02]  /*41c0*/  IMAD.MOV R12, RZ, RZ, -R12 ;  /* 0x000000ffff0c7224 */ /* 0x000fe400078e0a0c */
[C---:B------:R-:W-:Y:S02]  /*41d0*/  IMAD R192, R9.reuse, R13, R192 ;  /* 0x0000000d09c07224 */ /* 0x040fe400078e02c0 */
[C---:B------:R-:W-:Y:S02]  /*41e0*/  IMAD R194, R9.reuse, R12, R194 ;  /* 0x0000000c09c27224 */ /* 0x040fe400078e02c2 */
[--C-:B------:R-:W-:Y:S02]  /*41f0*/  @!P6 IMAD.IADD R188, R188, 0x1, -R9.reuse ;  /* 0x00000001bcbce824 */ /* 0x100fe400078e0a09 */
[--C-:B------:R-:W-:Y:S01]  /*4200*/  @!P0 IMAD.IADD R186, R186, 0x1, -R9.reuse ;  /* 0x00000001baba8824 */ /* 0x100fe200078e0a09 */
[C---:B------:R-:W-:Y:S01]  /*4210*/  ISETP.GT.U32.AND P6, PT, R9.reuse, R194, PT ;  /* 0x000000c20900720c */ /* 0x040fe20003fc4070 */
[----:B------:R-:W-:Y:S01]  /*4220*/  @!P4 IMAD.IADD R190, R190, 0x1, -R9 ;  /* 0x00000001bebec824 */ /* 0x000fe200078e0a09 */
[----:B------:R-:W-:Y:S01]  /*4230*/  ISETP.GT.U32.AND P0, PT, R9, R192, PT ;  /* 0x000000c00900720c */ /* 0x000fe20003f04070 */
[----:B------:R-:W-:-:S03]  /*4240*/  IMAD.HI.U32 R12, R2, R196, RZ ;  /* 0x000000c4020c7227 */ /* 0x000fc600078e00ff */
[C---:B------:R-:W-:Y:S01]  /*4250*/  ISETP.GT.U32.AND P4, PT, R9.reuse, R190, PT ;  /* 0x000000be0900720c */ /* 0x040fe20003f84070 */
[----:B------:R-:W-:Y:S02]  /*4260*/  IMAD.MOV R12, RZ, RZ, -R12 ;  /* 0x000000ffff0c7224 */ /* 0x000fe400078e0a0c */
[----:B------:R-:W-:Y:S02]  /*4270*/  @!P3 IMAD.MOV R186, RZ, RZ, -R186 ;  /* 0x000000ffffbab224 */ /* 0x000fe400078e0aba */
[----:B------:R-:W-:Y:S02]  /*4280*/  IMAD R196, R9, R12, R196 ;  /* 0x0000000c09c47224 */ /* 0x000fe400078e02c4 */
[--C-:B------:R-:W-:Y:S02]  /*4290*/  @!P6 IMAD.IADD R194, R194, 0x1, -R9.reuse ;  /* 0x00000001c2c2e824 */ /* 0x100fe400078e0a09 */
[----:B------:R-:W-:Y:S01]  /*42a0*/  @!P0 IMAD.IADD R192, R192, 0x1, -R9 ;  /* 0x00000001c0c08824 */ /* 0x000fe200078e0a09 */
[----:B------:R-:W-:Y:S01]  /*42b0*/  ISETP.GE.AND P0, PT, R15, RZ, PT ;  /* 0x000000ff0f00720c */ /* 0x000fe20003f06270 */
[----:B------:R-:W-:Y:S01]  /*42c0*/  IMAD.HI.U32 R12, R2, R198, RZ ;  /* 0x000000c6020c7227 */ /* 0x000fe200078e00ff */
[----:B------:R-:W-:-:S02]  /*42d0*/  ISETP.GT.U32.AND P3, PT, R9, R194, PT ;  /* 0x000000c20900720c */ /* 0x000fc40003f64070 */
[----:B------:R-:W-:Y:S01]  /*42e0*/  ISETP.GT.U32.AND P6, PT, R9, R192, PT ;  /* 0x000000c00900720c */ /* 0x000fe20003fc4070 */
[----:B------:R-:W-:Y:S01]  /*42f0*/  @!P4 IMAD.IADD R190, R190, 0x1, -R9 ;  /* 0x00000001bebec824 */ /* 0x000fe200078e0a09 */
[----:B------:R-:W-:Y:S01]  /*4300*/  ISETP.GE.AND P4, PT, R14, RZ, PT ;  /* 0x000000ff0e00720c */ /* 0x000fe20003f86270 */
[----:B------:R-:W-:Y:S01]  /*4310*/  IMAD.MOV R14, RZ, RZ, -R12 ;  /* 0x000000ffff0e7224 */ /* 0x000fe200078e0a0c */
[----:B------:R-:W-:Y:S01]  /*4320*/  LOP3.LUT R15, R3, 0x6c, RZ, 0xfc, !PT ;  /* 0x0000006c030f7812 */ /* 0x000fe200078efcff */
[----:B------:R-:W-:Y:S01]  /*4330*/  @!P2 IMAD.MOV R188, RZ, RZ, -R188 ;  /* 0x000000ffffbca224 */ /* 0x000fe200078e0abc */
[----:B------:R-:W-:Y:S01]  /*4340*/  ISETP.GT.U32.AND P2, PT, R9, R196, PT ;  /* 0x000000c40900720c */ /* 0x000fe20003f44070 */
[----:B------:R-:W-:Y:S01]  /*4350*/  IMAD.HI.U32 R13, R2, R200, RZ ;  /* 0x000000c8020d7227 */ /* 0x000fe200078e00ff */
[----:B------:R-:W-:-:S03]  /*4360*/  IABS R206, R15 ;  /* 0x0000000f00ce7213 */ /* 0x000fc60000000000 */
        /* <DEDUP_REMOVED lines=26> */
[----:B------:R-:W-:Y:S01]  /*4510*/  IMAD.HI.U32 R12, R2, R204, RZ ;  /* 0x000000cc020c7227 */ /* 0x000fe200078e00ff */
[----:B------:R-:W-:Y:S02]  /*4520*/  ISETP.GT.U32.AND P5, PT, R9, R200, PT ;  /* 0x000000c80900720c */ /* 0x000fe40003fa4070 */
[----:B------:R-:W-:Y:S01]  /*4530*/  IABS R212, R16 ;  /* 0x0000001000d47213 */ /* 0x000fe20000000000 */
[----:B------:R-:W-:Y:S01]  /*4540*/  @!P2 IMAD.IADD R196, R196, 0x1, -R9 ;  /* 0x00000001c4c4a824 */ /* 0x000fe200078e0a09 */
[----:B------:R-:W-:Y:S01]  /*4550*/  ISETP.GE.AND P2, PT, R13, RZ, PT ;  /* 0x000000ff0d00720c */ /* 0x000fe20003f46270 */
[----:B------:R-:W-:Y:S01]  /*4560*/  IMAD.HI.U32 R13, R2, R206, RZ ;  /* 0x000000ce020d7227 */ /* 0x000fe200078e00ff */
[----:B------:R-:W-:-:S03]  /*4570*/  IABS R214, R17 ;  /* 0x0000001100d67213 */ /* 0x000fc60000000000 */
[----:B------:R-:W-:Y:S02]  /*4580*/  IMAD.MOV R12, RZ, RZ, -R12 ;  /* 0x000000ffff0c7224 */ /* 0x000fe400078e0a0c */
[----:B------:R-:W-:Y:S02]  /*4590*/  IMAD R202, R9, R14, R202 ;  /* 0x0000000e09ca7224 */ /* 0x000fe400078e02ca */
[----:B------:R-:W-:Y:S02]  /*45a0*/  IMAD.MOV R13, RZ, RZ, -R13 ;  /* 0x000000ffff0d7224 */ /* 0x000fe400078e0a0d */
[--C-:B------:R-:W-:Y:S01]  /*45b0*/  @!P3 IMAD.IADD R198, R198, 0x1, -R9.reuse ;  /* 0x00000001c6c6b824 */ /* 0x100fe200078e0a09 */
[----:B------:R-:W-:Y:S01]  /*45c0*/  ISETP.GE.AND P3, PT, R15, RZ, PT ;  /* 0x000000ff0f00720c */ /* 0x000fe20003f66270 */
[----:B------:R-:W-:Y:S01]  /*45d0*/  IMAD R204, R9, R12, R204 ;  /* 0x0000000c09cc7224 */ /* 0x000fe200078e02cc */
[----:B------:R-:W-:Y:S01]  /*45e0*/  LOP3.LUT R12, R3, 0x6a, RZ, 0xfc, !PT ;  /* 0x0000006a030c7812 */ /* 0x000fe200078efcff */
[----:B------:R-:W-:Y:S01]  /*45f0*/  @!P0 IMAD.MOV R196, RZ, RZ, -R196 ;  /* 0x000000ffffc48224 */ /* 0x000fe200078e0ac4 */
[C---:B------:R-:W-:Y:S01]  /*4600*/  ISETP.GT.U32.AND P0, PT, R9.reuse, R202, PT ;  /* 0x000000ca0900720c */ /* 0x040fe20003f04070 */
[C---:B------:R-:W-:Y:S01]  /*4610*/  IMAD R206, R9.reuse, R13, R206 ;  /* 0x0000000d09ce7224 */ /* 0x040fe200078e02ce */
[----:B------:R-:W-:Y:S01]  /*4620*/  IABS R208, R12 ;  /* 0x0000000c00d07213 */ /* 0x000fe20000000000 */
[----:B------:R-:W-:Y:S01]  /*4630*/  @!P1 IMAD.MOV R198, RZ, RZ, -R198 ;  /* 0x000000ffffc69224 */ /* 0x000fe200078e0ac6 */
[C---:B------:R-:W-:Y:S01]  /*4640*/  ISETP.GT.U32.AND P1, PT, R9.reuse, R204, PT ;  /* 0x000000cc0900720c */ /* 0x040fe20003f24070 */
[----:B------:R-:W-:Y:S01]  /*4650*/  @!P5 IMAD.IADD R200, R200, 0x1, -R9 ;  /* 0x00000001c8c8d824 */ /* 0x000fe200078e0a09 */
[----:B------:R-:W-:-:S02]  /*4660*/  ISETP.GT.U32.AND P5, PT, R9, R206, PT ;  /* 0x000000ce0900720c */ /* 0x000fc40003fa4070 */
[----:B------:R-:W-:Y:S01]  /*4670*/  LOP3.LUT R15, R3, 0x68, RZ, 0xfc, !PT ;  /* 0x00000068030f7812 */ /* 0x000fe200078efcff */
[----:B------:R-:W-:-:S03]  /*4680*/  @!P4 IMAD.MOV R200, RZ, RZ, -R200 ;  /* 0x000000ffffc8c224 */ /* 0x000fc600078e0ac8 */
        /* <DEDUP_REMOVED lines=11> */
[----:B------:R-:W-:Y:S02]  /*4740*/  IMAD.MOV R14, RZ, RZ, -R12 ;  /* 0x000000ffff0e7224 */ /* 0x000fe400078e0a0c */
[----:B------:R-:W-:-:S04]  /*4750*/  IMAD.HI.U32 R12, R2, R212, RZ ;  /* 0x000000d4020c7227 */ /* 0x000fc800078e00ff */
[----:B------:R-:W-:Y:S02]  /*4760*/  IMAD R208, R9, R13, R208 ;  /* 0x0000000d09d07224 */ /* 0x000fe400078e02d0 */
[----:B------:R-:W-:-:S04]  /*4770*/  IMAD.HI.U32 R13, R2, R214, RZ ;  /* 0x000000d6020d7227 */ /* 0x000fc800078e00ff */
[----:B------:R-:W-:Y:S02]  /*4780*/  IMAD.MOV R12, RZ, RZ, -R12 ;  /* 0x000000ffff0c7224 */ /* 0x000fe400078e0a0c */
[--C-:B------:R-:W-:Y:S01]  /*4790*/  @!P1 IMAD.IADD R202, R202, 0x1, -R9.reuse ;  /* 0x00000001caca9824 */ /* 0x100fe200078e0a09 */
[C---:B------:R-:W-:Y:S01]  /*47a0*/  ISETP.GT.U32.AND P1, PT, R9.reuse, R208, PT ;  /* 0x000000d00900720c */ /* 0x040fe20003f24070 */
[----:B------:R-:W-:Y:S01]  /*47b0*/  IMAD R210, R9, R14, R210 ;  /* 0x0000000e09d27224 */ /* 0x000fe200078e02d2 */
[----:B------:R-:W-:Y:S01]  /*47c0*/  LOP3.LUT R14, R3, 0x62, RZ, 0xfc, !PT ;  /* 0x00000062030e7812 */ /* 0x000fe200078efcff */
[----:B------:R-:W-:Y:S01]  /*47d0*/  @!P5 IMAD.IADD R204, R204, 0x1, -R9 ;  /* 0x00000001ccccd824 */ /* 0x000fe200078e0a09 */
[----:B------:R-:W-:Y:S01]  /*47e0*/  ISETP.GE.AND P5, PT, R15, RZ, PT ;  /* 0x000000ff0f00720c */ /* 0x000fe20003fa6270 */
[----:B------:R-:W-:Y:S01]  /*47f0*/  IMAD.MOV R13, RZ, RZ, -R13 ;  /* 0x000000ffff0d7224 */ /* 0x000fe200078e0a0d */
[----:B------:R-:W-:Y:S01]  /*4800*/  IABS R216, R14 ;  /* 0x0000000e00d87213 */ /* 0x000fe20000000000 */
[----:B------:R-:W-:Y:S01]  /*4810*/  IMAD R212, R9, R12, R212 ;  /* 0x0000000c09d47224 */ /* 0x000fe200078e02d4 */
[----:B------:R-:W-:Y:S01]  /*4820*/  LOP3.LUT R15, R3, 0x60, RZ, 0xfc, !PT ;  /* 0x00000060030f7812 */ /* 0x000fe200078efcff */
[----:B------:R-:W-:Y:S01]  /*4830*/  @!P4 IMAD.IADD R206, R206, 0x1, -R9 ;  /* 0x00000001cecec824 */ /* 0x000fe200078e0a09 */
[C---:B------:R-:W-:Y:S01]  /*4840*/  ISETP.GT.U32.AND P4, PT, R9.reuse, R210, PT ;  /* 0x000000d20900720c */ /* 0x040fe20003f84070 */
[C---:B------:R-:W-:Y:S01]  /*4850*/  IMAD R214, R9.reuse, R13, R214 ;  /* 0x0000000d09d67224 */ /* 0x040fe200078e02d6 */
[----:B------:R-:W-:Y:S01]  /*4860*/  IABS R218, R15 ;  /* 0x0000000f00da7213 */ /* 0x000fe20000000000 */
[----:B------:R-:W-:Y:S01]  /*4870*/  @!P6 IMAD.MOV R204, RZ, RZ, -R204 ;  /* 0x000000ffffcce224 */ /* 0x000fe200078e0acc */
[C---:B------:R-:W-:Y:S01]  /*4880*/  ISETP.GT.U32.AND P6, PT, R9.reuse, R212, PT ;  /* 0x000000d40900720c */ /* 0x040fe20003fc4070 */
[----:B------:R-:W-:Y:S01]  /*4890*/  @!P3 IMAD.MOV R206, RZ, RZ, -R206 ;  /* 0x000000ffffceb224 */ /* 0x000fe200078e0ace */
[----:B------:R-:W-:Y:S01]  /*48a0*/  ISETP.GT.U32.AND P3, PT, R9, R214, PT ;  /* 0x000000d60900720c */ /* 0x000fe20003f64070 */
[----:B------:R-:W-:-:S02]  /*48b0*/  VIADD R12, R11, 0x5e ;  /* 0x0000005e0b0c7836 */ /* 0x000fc40000000000 */
[--C-:B------:R-:W-:Y:S02]  /*48c0*/  @!P1 IMAD.IADD R208, R208, 0x1, -R9.reuse ;  /* 0x00000001d0d09824 */ /* 0x100fe400078e0a09 */
[----:B------:R-:W-:Y:S01]  /*48d0*/  @!P2 IMAD.MOV R202, RZ, RZ, -R202 ;  /* 0x000000ffffcaa224 */ /* 0x000fe200078e0aca */
[----:B------:R-:W-:Y:S01]  /*48e0*/  ISETP.GE.AND P1, PT, R12, RZ, PT ;  /* 0x000000ff0c00720c */ /* 0x000fe20003f26270 */
[--C-:B------:R-:W-:Y:S01]  /*48f0*/  @!P4 IMAD.IADD R210, R210, 0x1, -R9.reuse ;  /* 0x00000001d2d2c824 */ /* 0x100fe200078e0a09 */
[----:B------:R-:W-:Y:S01]  /*4900*/  IABS R220, R12 ;  /* 0x0000000c00dc7213 */ /* 0x000fe20000000000 */
[----:B------:R-:W-:Y:S01]  /*4910*/  IMAD.HI.U32 R12, R2, R216, RZ ;  /* 0x000000d8020c7227 */ /* 0x000fe200078e00ff */
[C---:B------:R-:W-:Y:S02]  /*4920*/  ISETP.GT.U32.AND P4, PT, R9.reuse, R208, PT ;  /* 0x000000d00900720c */ /* 0x040fe40003f84070 */
        /* <DEDUP_REMOVED lines=11> */
[----:B------:R-:W-:Y:S01]  /*49e0*/  @!P4 IMAD.IADD R208, R208, 0x1, -R9 ;  /* 0x00000001d0d0c824 */ /* 0x000fe200078e0a09 */
[----:B------:R-:W-:Y:S01]  /*49f0*/  ISETP.GE.AND P4, PT, R16, RZ, PT ;  /* 0x000000ff1000720c */ /* 0x000fe20003f86270 */
[----:B------:R-:W-:Y:S01]  /*4a00*/  IMAD R218, R9, R12, R218 ;  /* 0x0000000c09da7224 */ /* 0x000fe200078e02da */
[----:B------:R-:W-:Y:S01]  /*4a10*/  LOP3.LUT R16, R3, 0x5c, RZ, 0xfc, !PT ;  /* 0x0000005c03107812 */ /* 0x000fe200078efcff */
[----:B------:R-:W-:-:S03]  /*4a20*/  IMAD.HI.U32 R13, R2, R220, RZ ;  /* 0x000000dc020d7227 */ /* 0x000fc600078e00ff */
[----:B------:R-:W-:Y:S01]  /*4a30*/  IABS R222, R16 ;  /* 0x0000001000de7213 */ /* 0x000fe20000000000 */
[----:B------:R-:W-:Y:S01]  /*4a40*/  @!P0 IMAD.MOV R208, RZ, RZ, -R208 ;  /* 0x000000ffffd08224 */ /* 0x000fe200078e0ad0 */
[C---:B------:R-:W-:Y:S01]  /*4a50*/  ISETP.GT.U32.AND P0, PT, R9.reuse, R214, PT ;  /* 0x000000d60900720c */ /* 0x040fe20003f04070 */
[----:B------:R-:W-:Y:S01]  /*4a60*/  @!P3 IMAD.IADD R212, R212, 0x1, -R9 ;  /* 0x00000001d4d4b824 */ /* 0x000fe200078e0a09 */
[----:B------:R-:W-:Y:S01]  /*4a70*/  ISETP.GT.U32.AND P3, PT, R9, R218, PT ;  /* 0x000000da0900720c */ /* 0x000fe20003f64070 */
[----:B------:R-:W-:Y:S02]  /*4a80*/  IMAD.MOV R13, RZ, RZ, -R13 ;  /* 0x000000ffff0d7224 */ /* 0x000fe400078e0a0d */
[----:B------:R-:W-:-:S04]  /*4a90*/  IMAD.HI.U32 R12, R2, R222, RZ ;  /* 0x000000de020c7227 */ /* 0x000fc800078e00ff */
[C---:B------:R-:W-:Y:S02]  /*4aa0*/  IMAD R220, R9.reuse, R13, R220 ;  /* 0x0000000d09dc7224 */ /* 0x040fe400078e02dc */
[----:B------:R-:W-:Y:S02]  /*4ab0*/  IMAD.MOV R12, RZ, RZ, -R12 ;  /* 0x000000ffff0c7224 */ /* 0x000fe400078e0a0c */
[----:B------:R-:W-:Y:S01]  /*4ac0*/  @!P4 IMAD.MOV R212, RZ, RZ, -R212 ;  /* 0x000000ffffd4c224 */ /* 0x000fe200078e0ad4 */
[C---:B------:R-:W-:Y:S01]  /*4ad0*/  ISETP.GT.U32.AND P4, PT, R9.reuse, R220, PT ;  /* 0x000000dc0900720c */ /* 0x040fe20003f84070 */
[----:B------:R-:W-:Y:S02]  /*4ae0*/  IMAD R222, R9, R12, R222 ;  /* 0x0000000c09de7224 */ /* 0x000fe400078e02de */
[--C-:B------:R-:W-:Y:S01]  /*4af0*/  @!P0 IMAD.IADD R214, R214, 0x1, -R9.reuse ;  /* 0x00000001d6d68824 */ /* 0x100fe200078e0a09 */
[----:B------:R-:W-:Y:S01]  /*4b00*/  ISETP.GE.AND P0, PT, R15, RZ, PT ;  /* 0x000000ff0f00720c */ /* 0x000fe20003f06270 */
[--C-:B------:R-:W-:Y:S01]  /*4b10*/  @!P3 IMAD.IADD R218, R218, 0x1, -R9.reuse ;  /* 0x00000001dadab824 */ /* 0x100fe200078e0a09 */
[C---:B------:R-:W-:Y:S01]  /*4b20*/  ISETP.GT.U32.AND P3, PT, R9.reuse, R222, PT ;  /* 0x000000de0900720c */ /* 0x040fe20003f64070 */
[----:B------:R-:W-:Y:S01]  /*4b30*/  @!P2 IMAD.IADD R210, R210, 0x1, -R9 ;  /* 0x00000001d2d2a824 */ /* 0x000fe200078e0a09 */
[C---:B------:R-:W-:Y:S01]  /*4b40*/  ISETP.GT.U32.AND P2, PT, R9.reuse, R216, PT ;  /* 0x000000d80900720c */ /* 0x040fe20003f44070 */
[----:B------:R-:W-:Y:S01]  /*4b50*/  @!P6 IMAD.MOV R214, RZ, RZ, -R214 ;  /* 0x000000ffffd6e224 */ /* 0x000fe200078e0ad6 */
[----:B------:R-:W-:Y:S01]  /*4b60*/  ISETP.GT.U32.AND P6, PT, R9, R218, PT ;  /* 0x000000da0900720c */ /* 0x000fe20003fc4070 */
[----:B------:R-:W-:Y:S01]  /*4b70*/  IMAD.HI.U32 R12, R2, R224, RZ ;  /* 0x000000e0020c7227 */ /* 0x000fe200078e00ff */
[----:B------:R-:W-:-:S03]  /*4b80*/  LOP3.LUT R15, R3, 0x56, RZ, 0xfc, !PT ;  /* 0x00000056030f7812 */ /* 0x000fc600078efcff */
[----:B------:R-:W-:Y:S01]  /*4b90*/  @!P5 IMAD.MOV R210, RZ, RZ, -R210 ;  /* 0x000000ffffd2d224 */ /* 0x000fe200078e0ad2 */
[----:B------:R-:W-:Y:S01]  /*4ba0*/  ISETP.GE.AND P5, PT, R14, RZ, PT ;  /* 0x000000ff0e00720c */ /* 0x000fe20003fa6270 */
[--C-:B------:R-:W-:Y:S01]  /*4bb0*/  @!P4 IMAD.IADD R220, R220, 0x1, -R9.reuse ;  /* 0x00000001dcdcc824 */ /* 0x100fe200078e0a09 */
[----:B------:R-:W-:Y:S01]  /*4bc0*/  LOP3.LUT R14, R3, 0x58, RZ, 0xfc, !PT ;  /* 0x00000058030e7812 */ /* 0x000fe200078efcff */
[----:B------:R-:W-:Y:S01]  /*4bd0*/  IMAD.MOV R12, RZ, RZ, -R12 ;  /* 0x000000ffff0c7224 */ /* 0x000fe200078e0a0c */
[----:B------:R-:W-:Y:S01]  /*4be0*/  IABS R228, R15 ;  /* 0x0000000f00e47213 */ /* 0x000fe20000000000 */
[--C-:B------:R-:W-:Y:S01]  /*4bf0*/  @!P3 IMAD.IADD R222, R222, 0x1, -R9.reuse ;  /* 0x00000001dedeb824 */ /* 0x100fe200078e0a09 */
[----:B------:R-:W-:Y:S01]  /*4c00*/  IABS R226, R14 ;  /* 0x0000000e00e27213 */ /* 0x000fe20000000000 */
[C---:B------:R-:W-:Y:S01]  /*4c10*/  IMAD R224, R9.reuse, R12, R224 ;  /* 0x0000000c09e07224 */ /* 0x040fe200078e02e0 */
[C---:B------:R-:W-:Y:S01]  /*4c20*/  ISETP.GT.U32.AND P4, PT, R9.reuse, R220, PT ;  /* 0x000000dc0900720c */ /* 0x040fe20003f84070 */
[----:B------:R-:W-:Y:S01]  /*4c30*/  @!P6 IMAD.IADD R218, R218, 0x1, -R9 ;  /* 0x00000001dadae824 */ /* 0x000fe200078e0a09 */
[C---:B------:R-:W-:Y:S01]  /*4c40*/  ISETP.GT.U32.AND P3, PT, R9.reuse, R222, PT ;  /* 0x000000de0900720c */ /* 0x040fe20003f64070 */
[----:B------:R-:W-:Y:S01]  /*4c50*/  IMAD.HI.U32 R12, R2, R226, RZ ;  /* 0x000000e2020c7227 */ /* 0x000fe200078e00ff */
[----:B------:R-:W-:-:S03]  /*4c60*/  ISETP.GT.U32.AND P6, PT, R9, R224, PT ;  /* 0x000000e00900720c */ /* 0x000fc60003fc4070 */
[----:B------:R-:W-:Y:S02]  /*4c70*/  @!P2 IMAD.IADD R216, R216, 0x1, -R9 ;  /* 0x00000001d8d8a824 */ /* 0x000fe400078e0a09 */
[----:B------:R-:W-:Y:S02]  /*4c80*/  IMAD.MOV R13, RZ, RZ, -R12 ;  /* 0x000000ffff0d7224 */ /* 0x000fe400078e0a0c */
[----:B------:R-:W-:Y:S01]  /*4c90*/  IMAD.HI.U32 R12, R2, R228, RZ ;  /* 0x000000e4020c7227 */ /* 0x000fe200078e00ff */
[----:B------:R-:W-:-:S03]  /*4ca0*/  ISETP.GT.U32.AND P2, PT, R9, R216, PT ;  /* 0x000000d80900720c */ /* 0x000fc60003f44070 */
[--C-:B------:R-:W-:Y:S01]  /*4cb0*/  @!P4 IMAD.IADD R220, R220, 0x1, -R9.reuse ;  /* 0x00000001dcdcc824 */ /* 0x100fe200078e0a09 */
[----:B------:R-:W-:Y:S01]  /*4cc0*/  ISETP.GE.AND P4, PT, R14, RZ, PT ;  /* 0x000000ff0e00720c */ /* 0x000fe20003f86270 */
[----:B------:R-:W-:Y:S01]  /*4cd0*/  IMAD.MOV R12, RZ, RZ, -R12 ;  /* 0x000000ffff0c7224 */ /* 0x000fe200078e0a0c */
[----:B------:R-:W-:Y:S01]  /*4ce0*/  LOP3.LUT R14, R3, 0x54, RZ, 0xfc, !PT ;  /* 0x00000054030e7812 */ /* 0x000fe200078efcff */
[C---:B------:R-:W-:Y:S02]  /*4cf0*/  IMAD R226, R9.reuse, R13, R226 ;  /* 0x0000000d09e27224 */ /* 0x040fe400078e02e2 */
[C---:B------:R-:W-:Y:S01]  /*4d00*/  IMAD R228, R9.reuse, R12, R228 ;  /* 0x0000000c09e47224 */ /* 0x040fe200078e02e4 */
[----:B------:R-:W-:Y:S01]  /*4d10*/  IABS R230, R14 ;  /* 0x0000000e00e67213 */ /* 0x000fe20000000000 */
[--C-:B------:R-:W-:Y:S02]  /*4d20*/  @!P6 IMAD.IADD R224, R224, 0x1, -R9.reuse ;  /* 0x00000001e0e0e824 */ /* 0x100fe400078e0a09 */
[----:B------:R-:W-:Y:S01]  /*4d30*/  @!P3 IMAD.IADD R222, R222, 0x1, -R9 ;  /* 0x00000001dedeb824 */ /* 0x000fe200078e0a09 */
[C---:B------:R-:W-:Y:S01]  /*4d40*/  ISETP.GT.U32.AND P3, PT, R9.reuse, R226, PT ;  /* 0x000000e20900720c */ /* 0x040fe20003f64070 */
[----:B------:R-:W-:Y:S01]  /*4d50*/  @!P0 IMAD.MOV R218, RZ, RZ, -R218 ;  /* 0x000000ffffda8224 */ /* 0x000fe200078e0ada */
[C---:B------:R-:W-:Y:S01]  /*4d60*/  ISETP.GT.U32.AND P0, PT, R9.reuse, R224, PT ;  /* 0x000000e00900720c */ /* 0x040fe20003f04070 */
[----:B------:R-:W-:Y:S01]  /*4d70*/  @!P1 IMAD.MOV R220, RZ, RZ, -R220 ;  /* 0x000000ffffdc9224 */ /* 0x000fe200078e0adc */
[----:B------:R-:W-:Y:S01]  /*4d80*/  ISETP.GT.U32.AND P1, PT, R9, R228, PT ;  /* 0x000000e40900720c */ /* 0x000fe20003f24070 */
[----:B------:R-:W-:-:S04]  /*4d90*/  IMAD.HI.U32 R12, R2, R230, RZ ;  /* 0x000000e6020c7227 */ /* 0x000fc800078e00ff */
[--C-:B------:R-:W-:Y:S01]  /*4da0*/  @!P2 IMAD.IADD R216, R216, 0x1, -R9.reuse ;  /* 0x00000001d8d8a824 */ /* 0x100fe200078e0a09 */
        /* <DEDUP_REMOVED lines=8> */
[----:B------:R-:W-:Y:S01]  /*4e30*/  IABS R232, R16 ;  /* 0x0000001000e87213 */ /* 0x000fe20000000000 */
[----:B------:R-:W-:Y:S01]  /*4e40*/  VIADD R13, R11, 0x4e ;  /* 0x0000004e0b0d7836 */ /* 0x000fe20000000000 */
[----:B------:R-:W-:Y:S01]  /*4e50*/  IABS R234, R17 ;  /* 0x0000001100ea7213 */ /* 0x000fe20000000000 */
[--C-:B------:R-:W-:Y:S01]  /*4e60*/  @!P0 IMAD.IADD R224, R224, 0x1, -R9.reuse ;  /* 0x00000001e0e08824 */ /* 0x100fe200078e0a09 */
[C---:B------:R-:W-:Y:S01]  /*4e70*/  ISETP.GT.U32.AND P0, PT, R9.reuse, R230, PT ;  /* 0x000000e60900720c */ /* 0x040fe20003f04070 */
[----:B------:R-:W-:Y:S01]  /*4e80*/  @!P1 IMAD.IADD R228, R228, 0x1, -R9 ;  /* 0x00000001e4e49824 */ /* 0x000fe200078e0a09 */
[----:B------:R-:W-:Y:S01]  /*4e90*/  ISETP.GT.U32.AND P3, PT, R9, R226, PT ;  /* 0x000000e20900720c */ /* 0x000fe20003f64070 */
[----:B------:R-:W-:Y:S01]  /*4ea0*/  IMAD.HI.U32 R12, R2, R232, RZ ;  /* 0x000000e8020c7227 */ /* 0x000fe200078e00ff */
[----:B------:R-:W-:-:S02]  /*4eb0*/  ISETP.GE.AND P6, PT, R13, RZ, PT ;  /* 0x000000ff0d00720c */ /* 0x000fc40003fc6270 */
[----:B------:R-:W-:Y:S01]  /*4ec0*/  IABS R236, R13 ;  /* 0x0000000d00ec7213 */ /* 0x000fe20000000000 */
[----:B------:R-:W-:Y:S01]  /*4ed0*/  IMAD.HI.U32 R13, R2, R234, RZ ;  /* 0x000000ea020d7227 */ /* 0x000fe200078e00ff */
[----:B------:R-:W-:-:S03]  /*4ee0*/  ISETP.GT.U32.AND P1, PT, R9, R228, PT ;  /* 0x000000e40900720c */ /* 0x000fc60003f24070 */
[----:B------:R-:W-:Y:S02]  /*4ef0*/  IMAD.MOV R13, RZ, RZ, -R13 ;  /* 0x000000ffff0d7224 */ /* 0x000fe400078e0a0d */
[--C-:B------:R-:W-:Y:S02]  /*4f00*/  @!P0 IMAD.IADD R230, R230, 0x1, -R9.reuse ;  /* 0x00000001e6e68824 */ /* 0x100fe400078e0a09 */
[----:B------:R-:W-:Y:S01]  /*4f10*/  IMAD R234, R9, R13, R234 ;  /* 0x0000000d09ea7224 */ /* 0x000fe200078e02ea */
[----:B------:R-:W-:Y:S01]  /*4f20*/  LOP3.LUT R13, R3, 0x4a, RZ, 0xfc, !PT ;  /* 0x0000004a030d7812 */ /* 0x000fe200078efcff */
[--C-:B------:R-:W-:Y:S01]  /*4f30*/  @!P3 IMAD.IADD R226, R226, 0x1, -R9.reuse ;  /* 0x00000001e2e2b824 */ /* 0x100fe200078e0a09 */
[----:B------:R-:W-:Y:S01]  /*4f40*/  ISETP.GE.AND P3, PT, R14, RZ, PT ;  /* 0x000000ff0e00720c */ /* 0x000fe20003f66270 */
[----:B------:R-:W-:Y:S01]  /*4f50*/  @!P2 IMAD.MOV R222, RZ, RZ, -R222 ;  /* 0x000000ffffdea224 */ /* 0x000fe200078e0ade */
[----:B------:R-:W-:Y:S01]  /*4f60*/  ISETP.GE.AND P2, PT, R15, RZ, PT ;  /* 0x000000ff0f00720c */ /* 0x000fe20003f46270 */
[----:B------:R-:W-:Y:S01]  /*4f70*/  @!P1 IMAD.IADD R228, R228, 0x1, -R9 ;  /* 0x00000001e4e49824 */ /* 0x000fe200078e0a09 */
[C---:B------:R-:W-:Y:S01]  /*4f80*/  ISETP.GT.U32.AND P0, PT, R9.reuse, R230, PT ;  /* 0x000000e60900720c */ /* 0x040fe20003f04070 */
[----:B------:R-:W-:Y:S01]  /*4f90*/  IMAD.MOV R14, RZ, RZ, -R12 ;  /* 0x000000ffff0e7224 */ /* 0x000fe200078e0a0c */
[----:B------:R-:W-:Y:S01]  /*4fa0*/  ISETP.GT.U32.AND P1, PT, R9, R234, PT ;  /* 0x000000ea0900720c */ /* 0x000fe20003f24070 */
[----:B------:R-:W-:Y:S01]  /*4fb0*/  IMAD.HI.U32 R12, R2, R236, RZ ;  /* 0x000000ec020c7227 */ /* 0x000fe200078e00ff */
[----:B------:R-:W-:-:S02]  /*4fc0*/  LOP3.LUT R15, R3, 0x4c, RZ, 0xfc, !PT ;  /* 0x0000004c030f7812 */ /* 0x000fc400078efcff */
[----:B------:R-:W-:Y:S01]  /*4fd0*/  IABS R240, R13 ;  /* 0x0000000d00f07213 */ /* 0x000fe20000000000 */
[----:B------:R-:W-:Y:S01]  /*4fe0*/  IMAD.MOV R12, RZ, RZ, -R12 ;  /* 0x000000ffff0c7224 */ /* 0x000fe200078e0a0c */
[----:B------:R-:W-:Y:S01]  /*4ff0*/  IABS R238, R15 ;  /* 0x0000000f00ee7213 */ /* 0x000fe20000000000 */
[----:B------:R-:W-:Y:S01]  /*5000*/  IMAD R232, R9, R14, R232 ;  /* 0x0000000e09e87224 */ /* 0x000fe200078e02e8 */
[----:B------:R-:W-:Y:S01]  /*5010*/  LOP3.LUT R14, R3, 0x48, RZ, 0xfc, !PT ;  /* 0x00000048030e7812 */ /* 0x000fe200078efcff */
[----:B------:R-:W-:Y:S02]  /*5020*/  IMAD R236, R9, R12, R236 ;  /* 0x0000000c09ec7224 */ /* 0x000fe400078e02ec */
[----:B------:R-:W-:Y:S01]  /*5030*/  IMAD.HI.U32 R12, R2, R238, RZ ;  /* 0x000000ee020c7227 */ /* 0x000fe200078e00ff */
[----:B------:R-:W-:-:S03]  /*5040*/  IABS R242, R14 ;  /* 0x0000000e00f27213 */ /* 0x000fc60000000000 */
[--C-:B------:R-:W-:Y:S01]  /*5050*/  @!P0 IMAD.IADD R230, R230, 0x1, -R9.reuse ;  /* 0x00000001e6e68824 */ /* 0x100fe200078e0a09 */
[----:B------:R-:W-:Y:S01]  /*5060*/  ISETP.GE.AND P0, PT, R17, RZ, PT ;  /* 0x000000ff1100720c */ /* 0x000fe20003f06270 */
[----:B------:R-:W-:Y:S01]  /*5070*/  @!P1 IMAD.IADD R234, R234, 0x1, -R9 ;  /* 0x00000001eaea9824 */ /* 0x000fe200078e0a09 */
[----:B------:R-:W-:Y:S01]  /*5080*/  IABS R17, R22 ;  /* 0x0000001600117213 */ /* 0x000fe20000000000 */
[----:B------:R-:W-:Y:S02]  /*5090*/  IMAD.MOV R12, RZ, RZ, -R12 ;  /* 0x000000ffff0c7224 */ /* 0x000fe400078e0a0c */
[----:B------:R-:W-:Y:S01]  /*50a0*/  @!P2 IMAD.MOV R228, RZ, RZ, -R228 ;  /* 0x000000ffffe4a224 */ /* 0x000fe200078e0ae4 */
[C---:B------:R-:W-:Y:S01]  /*50b0*/  ISETP.GT.U32.AND P2, PT, R9.reuse, R236, PT ;  /* 0x000000ec0900720c */ /* 0x040fe20003f44070 */
[----:B------:R-:W-:Y:S01]  /*50c0*/  @!P3 IMAD.MOV R230, RZ, RZ, -R230 ;  /* 0x000000ffffe6b224 */ /* 0x000fe200078e0ae6 */
[C---:B------:R-:W-:Y:S01]  /*50d0*/  ISETP.GT.U32.AND P3, PT, R9.reuse, R234, PT ;  /* 0x000000ea0900720c */ /* 0x040fe20003f64070 */
[----:B------:R-:W-:-:S02]  /*50e0*/  IMAD R238, R9, R12, R238 ;  /* 0x0000000c09ee7224 */ /* 0x000fc400078e02ee */
[----:B------:R-:W-:-:S04]  /*50f0*/  IMAD.HI.U32 R12, R2, R240, RZ ;  /* 0x000000f0020c7227 */ /* 0x000fc800078e00ff */
[----:B------:R-:W-:Y:S02]  /*5100*/  IMAD.MOV R12, RZ, RZ, -R12 ;  /* 0x000000ffff0c7224 */ /* 0x000fe400078e0a0c */
[----:B------:R-:W-:Y:S01]  /*5110*/  @!P5 IMAD.MOV R224, RZ, RZ, -R224 ;  /* 0x000000ffffe0d224 */ /* 0x000fe200078e0ae0 */
[C---:B------:R-:W-:Y:S01]  /*5120*/  ISETP.GT.U32.AND P5, PT, R9.reuse, R232, PT ;  /* 0x000000e80900720c */ /* 0x040fe20003fa4070 */
[C---:B------:R-:W-:Y:S02]  /*5130*/  IMAD R240, R9.reuse, R12, R240 ;  /* 0x0000000c09f07224 */ /* 0x040fe400078e02f0 */
[--C-:B------:R-:W-:Y:S02]  /*5140*/  @!P2 IMAD.IADD R236, R236, 0x1, -R9.reuse ;  /* 0x00000001ececa824 */ /* 0x100fe400078e0a09 */
[----:B------:R-:W-:Y:S01]  /*5150*/  @!P3 IMAD.IADD R234, R234, 0x1, -R9 ;  /* 0x00000001eaeab824 */ /* 0x000fe200078e0a09 */
[C---:B------:R-:W-:Y:S01]  /*5160*/  ISETP.GT.U32.AND P3, PT, R9.reuse, R240, PT ;  /* 0x000000f00900720c */ /* 0x040fe20003f64070 */
[----:B------:R-:W-:Y:S01]  /*5170*/  IMAD.HI.U32 R12, R2, R242, RZ ;  /* 0x000000f2020c7227 */ /* 0x000fe200078e00ff */
[----:B------:R-:W-:-:S03]  /*5180*/  ISETP.GT.U32.AND P2, PT, R9, R236, PT ;  /* 0x000000ec0900720c */ /* 0x000fc60003f44070 */
[----:B------:R-:W-:Y:S01]  /*5190*/  @!P4 IMAD.MOV R226, RZ, RZ, -R226 ;  /* 0x000000ffffe2c224 */ /* 0x000fe200078e0ae2 */
[----:B------:R-:W-:Y:S01]  /*51a0*/  ISETP.GE.AND P4, PT, R16, RZ, PT ;  /* 0x000000ff1000720c */ /* 0x000fe20003f86270 */
[--C-:B------:R-:W-:Y:S01]  /*51b0*/  @!P5 IMAD.IADD R232, R232, 0x1, -R9.reuse ;  /* 0x00000001e8e8d824 */ /* 0x100fe200078e0a09 */
[----:B------:R-:W-:Y:S01]  /*51c0*/  ISETP.GE.AND P5, PT, R15, RZ, PT ;  /* 0x000000ff0f00720c */ /* 0x000fe20003fa6270 */
[----:B------:R-:W-:Y:S01]  /*51d0*/  @!P0 IMAD.MOV R234, RZ, RZ, -R234 ;  /* 0x000000ffffea8224 */ /* 0x000fe200078e0aea */
[----:B------:R-:W-:Y:S02]  /*51e0*/  LOP3.LUT R15, R3, 0x46, RZ, 0xfc, !PT ;  /* 0x00000046030f7812 */ /* 0x000fe400078efcff */
[----:B------:R-:W-:Y:S01]  /*51f0*/  ISETP.GT.U32.AND P1, PT, R9, R232, PT ;  /* 0x000000e80900720c */ /* 0x000fe20003f24070 */
[--C-:B------:R-:W-:Y:S01]  /*5200*/  @!P3 IMAD.IADD R240, R240, 0x1, -R9.reuse ;  /* 0x00000001f0f0b824 */ /* 0x100fe200078e0a09 */
[----:B------:R-:W-:Y:S01]  /*5210*/  IABS R244, R15 ;  /* 0x0000000f00f47213 */ /* 0x000fe20000000000 */
[----:B------:R-:W-:Y:S01]  /*5220*/  @!P2 IMAD.IADD R236, R236, 0x1, -R9 ;  /* 0x00000001ececa824 */ /* 0x000fe200078e0a09 */
[----:B------:R-:W-:Y:S01]  /*5230*/  ISETP.GE.AND P2, PT, R13, RZ, PT ;  /* 0x000000ff0d00720c */ /* 0x000fe20003f46270 */
[----:B------:R-:W-:Y:S01]  /*5240*/  IMAD.MOV R13, RZ, RZ, -R12 ;  /* 0x000000ffff0d7224 */ /* 0x000fe200078e0a0c */
[----:B------:R-:W-:Y:S01]  /*5250*/  ISETP.GT.U32.AND P3, PT, R9, R240, PT ;  /* 0x000000f00900720c */ /* 0x000fe20003f64070 */
[----:B------:R-:W-:Y:S01]  /*5260*/  IMAD.HI.U32 R12, R2, R244, RZ ;  /* 0x000000f4020c7227 */ /* 0x000fe200078e00ff */
[----:B------:R-:W-:-:S03]  /*5270*/  LOP3.LUT R16, R3, 0x44, RZ, 0xfc, !PT ;  /* 0x0000004403107812 */ /* 0x000fc600078efcff */
[----:B------:R-:W-:Y:S01]  /*5280*/  IMAD.MOV R12, RZ, RZ, -R12 ;  /* 0x000000ffff0c7224 */ /* 0x000fe200078e0a0c */
[----:B------:R-:W-:Y:S01]  /*5290*/  IABS R246, R16 ;  /* 0x0000001000f67213 */ /* 0x000fe20000000000 */
[--C-:B------:R-:W-:Y:S01]  /*52a0*/  @!P1 IMAD.IADD R232, R232, 0x1, -R9.reuse ;  /* 0x00000001e8e89824 */ /* 0x100fe200078e0a09 */
[C---:B------:R-:W-:Y:S01]  /*52b0*/  ISETP.GT.U32.AND P1, PT, R9.reuse, R238, PT ;  /* 0x000000ee0900720c */ /* 0x040fe20003f24070 */
[C---:B------:R-:W-:Y:S02]  /*52c0*/  IMAD R244, R9.reuse, R12, R244 ;  /* 0x0000000c09f47224 */ /* 0x040fe400078e02f4 */
[C---:B------:R-:W-:Y:S02]  /*52d0*/  IMAD R242, R9.reuse, R13, R242 ;  /* 0x0000000d09f27224 */ /* 0x040fe400078e02f2 */
[----:B------:R-:W-:Y:S01]  /*52e0*/  @!P3 IMAD.IADD R240, R240, 0x1, -R9 ;  /* 0x00000001f0f0b824 */ /* 0x000fe200078e0a09 */
[C---:B------:R-:W-:Y:S01]  /*52f0*/  ISETP.GT.U32.AND P3, PT, R9.reuse, R244, PT ;  /* 0x000000f40900720c */ /* 0x040fe20003f64070 */
[----:B------:R-:W-:Y:S01]  /*5300*/  @!P4 IMAD.MOV R232, RZ, RZ, -R232 ;  /* 0x000000ffffe8c224 */ /* 0x000fe200078e0ae8 */
[----:B------:R-:W-:Y:S01]  /*5310*/  ISETP.GE.AND P4, PT, R14, RZ, PT ;  /* 0x000000ff0e00720c */ /* 0x000fe20003f86270 */
[----:B------:R-:W-:Y:S01]  /*5320*/  IMAD.HI.U32 R13, R2, R246, RZ ;  /* 0x000000f6020d7227 */ /* 0x000fe200078e00ff */
[----:B------:R-:W-:-:S02]  /*5330*/  ISETP.GT.U32.AND P0, PT, R9, R242, PT ;  /* 0x000000f20900720c */ /* 0x000fc40003f04070 */
[----:B------:R-:W-:Y:S01]  /*5340*/  LOP3.LUT R14, R3, 0x42, RZ, 0xfc, !PT ;  /* 0x00000042030e7812 */ /* 0x000fe200078efcff */
[----:B------:R-:W-:Y:S02]  /*5350*/  @!P1 IMAD.IADD R238, R238, 0x1, -R9 ;  /* 0x00000001eeee9824 */ /* 0x000fe400078e0a09 */
[----:B------:R-:W-:Y:S01]  /*5360*/  IMAD.MOV R13, RZ, RZ, -R13 ;  /* 0x000000ffff0d7224 */ /* 0x000fe200078e0a0d */
[----:B------:R-:W-:Y:S01]  /*5370*/  IABS R248, R14 ;  /* 0x0000000e00f87213 */ /* 0x000fe20000000000 */
[----:B------:R-:W-:Y:S01]  /*5380*/  @!P6 IMAD.MOV R236, RZ, RZ, -R236 ;  /* 0x000000ffffece224 */ /* 0x000fe200078e0aec */
[----:B------:R-:W-:Y:S01]  /*5390*/  ISETP.GT.U32.AND P1, PT, R9, R238, PT ;  /* 0x000000ee0900720c */ /* 0x000fe20003f24070 */
[----:B------:R-:W-:Y:S01]  /*53a0*/  @!P3 IMAD.IADD R244, R244, 0x1, -R9 ;  /* 0x00000001f4f4b824 */ /* 0x000fe200078e0a09 */
[----:B------:R-:W-:Y:S01]  /*53b0*/  ISETP.GE.AND P6, PT, R15, RZ, PT ;  /* 0x000000ff0f00720c */ /* 0x000fe20003fc6270 */
[----:B------:R-:W-:Y:S01]  /*53c0*/  IMAD.HI.U32 R12, R2, R248, RZ ;  /* 0x000000f8020c7227 */ /* 0x000fe200078e00ff */
[----:B------:R-:W-:-:S02]  /*53d0*/  LOP3.LUT R15, R3, 0x40, RZ, 0xfc, !PT ;  /* 0x00000040030f7812 */ /* 0x000fc400078efcff */
[C---:B------:R-:W-:Y:S01]  /*53e0*/  ISETP.GT.U32.AND P3, PT, R9.reuse, R244, PT ;  /* 0x000000f40900720c */ /* 0x040fe20003f64070 */
[----:B------:R-:W-:Y:S01]  /*53f0*/  IMAD R246, R9, R13, R246 ;  /* 0x0000000d09f67224 */ /* 0x000fe200078e02f6 */
[----:B------:R-:W-:Y:S01]  /*5400*/  IABS R250, R15 ;  /* 0x0000000f00fa7213 */ /* 0x000fe20000000000 */
[----:B------:R-:W-:Y:S02]  /*5410*/  VIADD R13, R11, 0x3e ;  /* 0x0000003e0b0d7836 */ /* 0x000fe40000000000 */
[--C-:B------:R-:W-:Y:S02]  /*5420*/  @!P0 IMAD.IADD R242, R242, 0x1, -R9.reuse ;  /* 0x00000001f2f28824 */ /* 0x100fe400078e0a09 */
[----:B------:R-:W-:Y:S01]  /*5430*/  IMAD.MOV R12, RZ, RZ, -R12 ;  /* 0x000000ffff0c7224 */ /* 0x000fe200078e0a0c */
[----:B------:R-:W-:Y:S01]  /*5440*/  IABS R252, R13 ;  /* 0x0000000d00fc7213 */ /* 0x000fe20000000000 */
[--C-:B------:R-:W-:Y:S01]  /*5450*/  @!P1 IMAD.IADD R238, R238, 0x1, -R9.reuse ;  /* 0x00000001eeee9824 */ /* 0x100fe200078e0a09 */
[C---:B------:R-:W-:Y:S01]  /*5460*/  ISETP.GT.U32.AND P0, PT, R9.reuse, R242, PT ;  /* 0x000000f20900720c */ /* 0x040fe20003f04070 */
[----:B------:R-:W-:Y:S01]  /*5470*/  IMAD R248, R9, R12, R248 ;  /* 0x0000000c09f87224 */ /* 0x000fe200078e02f8 */
[----:B------:R-:W-:Y:S01]  /*5480*/  ISETP.GE.AND P1, PT, R16, RZ, PT ;  /* 0x000000ff1000720c */ /* 0x000fe20003f26270 */
[----:B------:R-:W-:Y:S01]  /*5490*/  @!P5 IMAD.MOV R238, RZ, RZ, -R238 ;  /* 0x000000ffffeed224 */ /* 0x000fe200078e0aee */
[----:B------:R-:W-:Y:S01]  /*54a0*/  ISETP.GE.AND P5, PT, R13, RZ, PT ;  /* 0x000000ff0d00720c */ /* 0x000fe20003fa6270 */
[----:B------:R-:W-:Y:S01]  /*54b0*/  @!P3 IMAD.IADD R244, R244, 0x1, -R9 ;  /* 0x00000001f4f4b824 */ /* 0x000fe200078e0a09 */
[----:B------:R-:W-:Y:S01]  /*54c0*/  ISETP.GT.U32.AND P3, PT, R9, R248, PT ;  /* 0x000000f80900720c */ /* 0x000fe20003f64070 */
[----:B------:R-:W-:Y:S01]  /*54d0*/  IMAD.HI.U32 R13, R2, R250, RZ ;  /* 0x000000fa020d7227 */ /* 0x000fe200078e00ff */
[----:B------:R-:W-:-:S03]  /*54e0*/  LOP3.LUT R16, R3, 0x3c, RZ, 0xfc, !PT ;  /* 0x0000003c03107812 */ /* 0x000fc600078efcff */
[----:B------:R-:W-:Y:S01]  /*54f0*/  IMAD.HI.U32 R12, R2, R252, RZ ;  /* 0x000000fc020c7227 */ /* 0x000fe200078e00ff */
[----:B------:R-:W-:-:S03]  /*5500*/  IABS R43, R16 ;  /* 0x00000010002b7213 */ /* 0x000fc60000000000 */
[----:B------:R-:W-:Y:S01]  /*5510*/  @!P2 IMAD.MOV R240, RZ, RZ, -R240 ;  /* 0x000000fffff0a224 */ /* 0x000fe200078e0af0 */
[C---:B------:R-:W-:Y:S01]  /*5520*/  ISETP.GT.U32.AND P2, PT, R9.reuse, R246, PT ;  /* 0x000000f60900720c */ /* 0x040fe20003f44070 */
[----:B------:R-:W-:Y:S02]  /*5530*/  IMAD.MOV R13, RZ, RZ, -R13 ;  /* 0x000000ffff0d7224 */ /* 0x000fe400078e0a0d */
[----:B------:R-:W-:Y:S02]  /*5540*/  IMAD.MOV R12, RZ, RZ, -R12 ;  /* 0x000000ffff0c7224 */ /* 0x000fe400078e0a0c */
[----:B------:R-:W-:Y:S01]  /*5550*/  @!P0 IMAD.IADD R242, R242, 0x1, -R9 ;  /* 0x00000001f2f28824 */ /* 0x000fe200078e0a09 */
[----:B------:R-:W-:Y:S01]  /*5560*/  ISETP.GE.AND P0, PT, R14, RZ, PT ;  /* 0x000000ff0e00720c */ /* 0x000fe20003f06270 */
[----:B------:R-:W-:Y:S01]  /*5570*/  IMAD R250, R9, R13, R250 ;  /* 0x0000000d09fa7224 */ /* 0x000fe200078e02fa */
[----:B------:R-:W-:Y:S01]  /*5580*/  LOP3.LUT R14, R3, 0x3a, RZ, 0xfc, !PT ;  /* 0x0000003a030e7812 */ /* 0x000fe200078efcff */
[----:B------:R-:W-:-:S02]  /*5590*/  IMAD R252, R9, R12, R252 ;  /* 0x0000000c09fc7224 */ /* 0x000fc400078e02fc */
[----:B------:R-:W-:Y:S01]  /*55a0*/  @!P4 IMAD.MOV R242, RZ, RZ, -R242 ;  /* 0x000000fffff2c224 */ /* 0x000fe200078e0af2 */
[C---:B------:R-:W-:Y:S01]  /*55b0*/  ISETP.GT.U32.AND P4, PT, R9.reuse, R250, PT ;  /* 0x000000fa0900720c */ /* 0x040fe20003f84070 */
[--C-:B------:R-:W-:Y:S01]  /*55c0*/  @!P3 IMAD.IADD R248, R248, 0x1, -R9.reuse ;  /* 0x00000001f8f8b824 */ /* 0x100fe200078e0a09 */
[----:B------:R-:W-:Y:S01]  /*55d0*/  ISETP.GT.U32.AND P3, PT, R9, R252, PT ;  /* 0x000000fc0900720c */ /* 0x000fe20003f64070 */
[----:B------:R-:W-:Y:S02]  /*55e0*/  @!P2 IMAD.IADD R246, R246, 0x1, -R9 ;  /* 0x00000001f6f6a824 */ /* 0x000fe400078e0a09 */
[----:B------:R-:W-:-:S03]  /*55f0*/  IMAD.HI.U32 R13, R2, R43, RZ ;  /* 0x0000002b020d7227 */ /* 0x000fc600078e00ff */
[----:B------:R-:W-:Y:S01]  /*5600*/  ISETP.GT.U32.AND P2, PT, R9, R246, PT ;  /* 0x000000f60900720c */ /* 0x000fe20003f44070 */
[----:B------:R-:W-:Y:S01]  /*5610*/  IMAD.MOV R12, RZ, RZ, -R13 ;  /* 0x000000ffff0c7224 */ /* 0x000fe200078e0a0d */
[----:B------:R-:W-:Y:S01]  /*5620*/  IABS R13, R14 ;  /* 0x0000000e000d7213 */ /* 0x000fe20000000000 */
[----:B------:R-:W-:Y:S01]  /*5630*/  @!P6 IMAD.MOV R244, RZ, RZ, -R244 ;  /* 0x000000fffff4e224 */ /* 0x000fe200078e0af4 */
[----:B------:R-:W-:Y:S01]  /*5640*/  ISETP.GE.AND P6, PT, R15, RZ, PT ;  /* 0x000000ff0f00720c */ /* 0x000fe20003fc6270 */
[--C-:B------:R-:W-:Y:S01]  /*5650*/  @!P4 IMAD.IADD R250, R250, 0x1, -R9.reuse ;  /* 0x00000001fafac824 */ /* 0x100fe200078e0a09 */
[C---:B------:R-:W-:Y:S01]  /*5660*/  ISETP.GT.U32.AND P4, PT, R9.reuse, R248, PT ;  /* 0x000000f80900720c */ /* 0x040fe20003f84070 */
[----:B------:R-:W-:Y:S02]  /*5670*/  @!P3 IMAD.IADD R252, R252, 0x1, -R9 ;  /* 0x00000001fcfcb824 */ /* 0x000fe400078e0a09 */
[C---:B------:R-:W-:Y:S02]  /*5680*/  IMAD R43, R9.reuse, R12, R43 ;  /* 0x0000000c092b7224 */ /* 0x040fe400078e022b */
[----:B------:R-:W-:Y:S01]  /*5690*/  IMAD.HI.U32 R12, R2, R13, RZ ;  /* 0x0000000d020c7227 */ /* 0x000fe200078e00ff */
[----:B------:R-:W-:-:S03]  /*56a0*/  ISETP.GT.U32.AND P3, PT, R9, R252, PT ;  /* 0x000000fc0900720c */ /* 0x000fc60003f64070 */
[--C-:B------:R-:W-:Y:S01]  /*56b0*/  @!P2 IMAD.IADD R246, R246, 0x1, -R9.reuse ;  /* 0x00000001f6f6a824 */ /* 0x100fe200078e0a09 */
[----:B------:R-:W-:Y:S01]  /*56c0*/  ISETP.GE.AND P2, PT, R16, RZ, PT ;  /* 0x000000ff1000720c */ /* 0x000fe20003f46270 */
[----:B------:R-:W-:Y:S01]  /*56d0*/  IMAD.MOV R12, RZ, RZ, -R12 ;  /* 0x000000ffff0c7224 */ /* 0x000fe200078e0a0c */
[----:B------:R-:W-:Y:S01]  /*56e0*/  IABS R16, R20 ;  /* 0x0000001400107213 */ /* 0x000fe20000000000 */
[----:B------:R-:W-:Y:S01]  /*56f0*/  @!P1 IMAD.MOV R246, RZ, RZ, -R246 ;  /* 0x000000fffff69224 */ /* 0x000fe200078e0af6 */
[C---:B------:R-:W-:Y:S01]  /*5700*/  ISETP.GT.U32.AND P1, PT, R9.reuse, R250, PT ;  /* 0x000000fa0900720c */ /* 0x040fe20003f24070 */
[----:B------:R-:W-:Y:S01]  /*5710*/  @!P4 IMAD.IADD R248, R248, 0x1, -R9 ;  /* 0x00000001f8f8c824 */ /* 0x000fe200078e0a09 */
[C---:B------:R-:W-:Y:S01]  /*5720*/  ISETP.GT.U32.AND P4, PT, R9.reuse, R43, PT ;  /* 0x0000002b0900720c */ /* 0x040fe20003f84070 */
[----:B------:R-:W-:Y:S02]  /*5730*/  IMAD R13, R9, R12, R13 ;  /* 0x0000000c090d7224 */ /* 0x000fe400078e020d */
[----:B------:R-:W-:-:S02]  /*5740*/  @!P3 IMAD.IADD R252, R252, 0x1, -R9 ;  /* 0x00000001fcfcb824 */ /* 0x000fc400078e0a09 */
[----:B------:R-:W-:Y:S01]  /*5750*/  IMAD.HI.U32 R15, R2, R17, RZ ;  /* 0x00000011020f7227 */ /* 0x000fe200078e00ff */
[----:B------:R-:W-:-:S03]  /*5760*/  ISETP.GT.U32.AND P3, PT, R9, R13, PT ;  /* 0x0000000d0900720c */ /* 0x000fc60003f64070 */
[----:B------:R-:W-:-:S04]  /*5770*/  IMAD.HI.U32 R12, R2, R41, RZ ;  /* 0x00000029020c7227 */ /* 0x000fc800078e00ff */
[--C-:B------:R-:W-:Y:S01]  /*5780*/  @!P1 IMAD.IADD R250, R250, 0x1, -R9.reuse ;  /* 0x00000001fafa9824 */ /* 0x100fe200078e0a09 */
[----:B------:R-:W-:Y:S01]  /*5790*/  ISETP.GE.AND P1, PT, R14, RZ, PT ;  /* 0x000000ff0e00720c */ /* 0x000fe20003f26270 */
[----:B------:R-:W-:Y:S01]  /*57a0*/  @!P4 IMAD.IADD R43, R43, 0x1, -R9 ;  /* 0x000000012b2bc824 */ /* 0x000fe200078e0a09 */
[----:B------:R-:W-:Y:S01]  /*57b0*/  ISETP.GE.AND P4, PT, R18, RZ, PT ;  /* 0x000000ff1200720c */ /* 0x000fe20003f86270 */
[----:B------:R-:W-:-:S04]  /*57c0*/  IMAD.HI.U32 R14, R2, R16, RZ ;  /* 0x00000010020e7227 */ /* 0x000fc800078e00ff */
[----:B------:R-:W-:Y:S01]  /*57d0*/  @!P3 IMAD.IADD R13, R13, 0x1, -R9 ;  /* 0x000000010d0db824 */ /* 0x000fe200078e0a09 */
[C---:B------:R-:W-:Y:S01]  /*57e0*/  ISETP.GT.U32.AND P3, PT, R9.reuse, R43, PT ;  /* 0x0000002b0900720c */ /* 0x040fe20003f64070 */
[----:B------:R-:W-:Y:S02]  /*57f0*/  IMAD.MOV R14, RZ, RZ, -R14 ;  /* 0x000000ffff0e7224 */ /* 0x000fe400078e0a0e */
[----:B------:R-:W-:Y:S02]  /*5800*/  IMAD.MOV R18, RZ, RZ, -R15 ;  /* 0x000000ffff127224 */ /* 0x000fe400078e0a0f */
[----:B------:R-:W-:Y:S01]  /*5810*/  IMAD R15, R9, R14, R16 ;  /* 0x0000000e090f7224 */ /* 0x000fe200078e0210 */
[----:B------:R-:W-:Y:S01]  /*5820*/  LOP3.LUT R16, R3, 0x30, RZ, 0xfc, !PT ;  /* 0x0000003003107812 */ /* 0x000fe200078efcff */
[----:B------:R-:W-:Y:S01]  /*5830*/  IMAD R17, R9, R18, R17 ;  /* 0x0000001209117224 */ /* 0x000fe200078e0211 */
[----:B------:R-:W-:Y:S01]  /*5840*/  LOP3.LUT R18, R3, 0x2c, RZ, 0xfc, !PT ;  /* 0x0000002c03127812 */ /* 0x000fe200078efcff */
[----:B------:R-:W-:Y:S01]  /*5850*/  @!P5 IMAD.MOV R252, RZ, RZ, -R252 ;  /* 0x000000fffffcd224 */ /* 0x000fe200078e0afc */
[----:B------:R-:W-:Y:S01]  /*5860*/  ISETP.GT.U32.AND P5, PT, R9, R15, PT ;  /* 0x0000000f0900720c */ /* 0x000fe20003fa4070 */
[----:B------:R-:W-:Y:S01]  /*5870*/  IMAD.MOV R12, RZ, RZ, -R12 ;  /* 0x000000ffff0c7224 */ /* 0x000fe200078e0a0c */
[----:B------:R-:W-:Y:S01]  /*5880*/  IABS R35, R16 ;  /* 0x0000001000237213 */ /* 0x000fe20000000000 */
[----:B------:R-:W-:Y:S01]  /*5890*/  @!P3 IMAD.IADD R43, R43, 0x1, -R9 ;  /* 0x000000012b2bb824 */ /* 0x000fe200078e0a09 */
[C---:B------:R-:W-:Y:S01]  /*58a0*/  ISETP.GT.U32.AND P3, PT, R9.reuse, R17, PT ;  /* 0x000000110900720c */ /* 0x040fe20003f64070 */
[----:B------:R-:W-:Y:S01]  /*58b0*/  IMAD R41, R9, R12, R41 ;  /* 0x0000000c09297224 */ /* 0x000fe200078e0229 */
[----:B------:R-:W-:Y:S01]  /*58c0*/  IABS R164, R18 ;  /* 0x0000001200a47213 */ /* 0x000fe20000000000 */
[----:B------:R-:W-:-:S04]  /*58d0*/  IMAD.HI.U32 R12, R2, R19, RZ ;  /* 0x00000013020c7227 */ /* 0x000fc800078e00ff */
[----:B------:R-:W-:Y:S01]  /*58e0*/  @!P0 IMAD.MOV R248, RZ, RZ, -R248 ;  /* 0x000000fffff88224 */ /* 0x000fe200078e0af8 */
[C---:B------:R-:W-:Y:S01]  /*58f0*/  ISETP.GT.U32.AND P0, PT, R9.reuse, R13, PT ;  /* 0x0000000d0900720c */ /* 0x040fe20003f04070 */
[----:B------:R-:W-:Y:S02]  /*5900*/  IMAD.MOV R12, RZ, RZ, -R12 ;  /* 0x000000ffff0c7224 */ /* 0x000fe400078e0a0c */
[----:B------:R-:W-:Y:S01]  /*5910*/  @!P6 IMAD.MOV R250, RZ, RZ, -R250 ;  /* 0x000000fffffae224 */ /* 0x000fe200078e0afa */
[----:B------:R-:W-:Y:S01]  /*5920*/  ISETP.GT.U32.AND P6, PT, R9, R41, PT ;  /* 0x000000290900720c */ /* 0x000fe20003fc4070 */
[----:B------:R-:W-:Y:S02]  /*5930*/  @!P5 IMAD.IADD R15, R15, 0x1, -R9 ;  /* 0x000000010f0fd824 */ /* 0x000fe400078e0a09 */
[----:B------:R-:W-:Y:S02]  /*5940*/  VIADD R14, R11, 0x2e ;  /* 0x0000002e0b0e7836 */ /* 0x000fe40000000000 */
[----:B------:R-:W-:-:S02]  /*5950*/  IMAD R19, R9, R12, R19 ;  /* 0x0000000c09137224 */ /* 0x000fc400078e0213 */
[----:B------:R-:W-:Y:S01]  /*5960*/  IMAD.HI.U32 R12, R2, R35, RZ ;  /* 0x00000023020c7227 */ /* 0x000fe200078e00ff */
[----:B------:R-:W-:-:S03]  /*5970*/  IABS R21, R14 ;  /* 0x0000000e00157213 */ /* 0x000fc60000000000 */
[--C-:B------:R-:W-:Y:S01]  /*5980*/  @!P3 IMAD.IADD R17, R17, 0x1, -R9.reuse ;  /* 0x000000011111b824 */ /* 0x100fe200078e0a09 */
[----:B------:R-:W-:Y:S01]  /*5990*/  ISETP.GT.U32.AND P3, PT, R9, R15, PT ;  /* 0x0000000f0900720c */ /* 0x000fe20003f64070 */
[----:B------:R-:W-:Y:S02]  /*59a0*/  IMAD.MOV R12, RZ, RZ, -R12 ;  /* 0x000000ffff0c7224 */ /* 0x000fe400078e0a0c */
[----:B------:R-:W-:Y:S01]  /*59b0*/  @!P0 IMAD.IADD R13, R13, 0x1, -R9 ;  /* 0x000000010d0d8824 */ /* 0x000fe200078e0a09 */
[----:B------:R-:W-:Y:S01]  /*59c0*/  ISETP.GE.AND P0, PT, R20, RZ, PT ;  /* 0x000000ff1400720c */ /* 0x000fe20003f06270 */
[----:B------:R-:W-:Y:S01]  /*59d0*/  IMAD R35, R9, R12, R35 ;  /* 0x0000000c09237224 */ /* 0x000fe200078e0223 */
[----:B------:R-:W-:Y:S01]  /*59e0*/  LOP3.LUT R20, R3, 0x2a, RZ, 0xfc, !PT ;  /* 0x0000002a03147812 */ /* 0x000fe200078efcff */
[----:B------:R-:W-:-:S03]  /*59f0*/  IMAD.HI.U32 R12, R2, R21, RZ ;  /* 0x00000015020c7227 */ /* 0x000fc600078e00ff */
[----:B------:R-:W-:Y:S01]  /*5a00*/  IABS R162, R20 ;  /* 0x0000001400a27213 */ /* 0x000fe20000000000 */
[----:B------:R-:W-:Y:S01]  /*5a10*/  @!P6 IMAD.IADD R41, R41, 0x1, -R9 ;  /* 0x000000012929e824 */ /* 0x000fe200078e0a09 */
[----:B------:R-:W-:Y:S01]  /*5a20*/  ISETP.GE.AND P6, PT, R14, RZ, PT ;  /* 0x000000ff0e00720c */ /* 0x000fe20003fc6270 */
[----:B------:R-:W-:Y:S01]  /*5a30*/  @!P1 IMAD.MOV R13, RZ, RZ, -R13 ;  /* 0x000000ffff0d9224 */ /* 0x000fe200078e0a0d */
[C---:B------:R-:W-:Y:S01]  /*5a40*/  ISETP.GT.U32.AND P1, PT, R9.reuse, R19, PT ;  /* 0x000000130900720c */ /* 0x040fe20003f24070 */
[----:B------:R-:W-:Y:S01]  /*5a50*/  IMAD.MOV R14, RZ, RZ, -R12 ;  /* 0x000000ffff0e7224 */ /* 0x000fe200078e0a0c */
[----:B------:R-:W-:Y:S01]  /*5a60*/  ISETP.GT.U32.AND P5, PT, R9, R41, PT ;  /* 0x000000290900720c */ /* 0x000fe20003fa4070 */
[----:B------:R-:W-:-:S04]  /*5a70*/  IMAD.HI.U32 R12, R2, R164, RZ ;  /* 0x000000a4020c7227 */ /* 0x000fc800078e00ff */
[----:B------:R-:W-:Y:S01]  /*5a80*/  @!P3 IMAD.IADD R15, R15, 0x1, -R9 ;  /* 0x000000010f0fb824 */ /* 0x000fe200078e0a09 */
[C---:B------:R-:W-:Y:S01]  /*5a90*/  ISETP.GT.U32.AND P3, PT, R9.reuse, R35, PT ;  /* 0x000000230900720c */ /* 0x040fe20003f64070 */
[----:B------:R-:W-:Y:S01]  /*5aa0*/  IMAD R21, R9, R14, R21 ;  /* 0x0000000e09157224 */ /* 0x000fe200078e0215 */
[----:B------:R-:W-:Y:S01]  /*5ab0*/  LOP3.LUT R14, R3, 0x28, RZ, 0xfc, !PT ;  /* 0x00000028030e7812 */ /* 0x000fe200078efcff */
[----:B------:R-:W-:Y:S02]  /*5ac0*/  IMAD.MOV R12, RZ, RZ, -R12 ;  /* 0x000000ffff0c7224 */ /* 0x000fe400078e0a0c */
[----:B------:R-:W-:Y:S01]  /*5ad0*/  @!P0 IMAD.MOV R15, RZ, RZ, -R15 ;  /* 0x000000ffff0f8224 */ /* 0x000fe200078e0a0f */
[C---:B------:R-:W-:Y:S01]  /*5ae0*/  ISETP.GT.U32.AND P0, PT, R9.reuse, R21, PT ;  /* 0x000000150900720c */ /* 0x040fe20003f04070 */
[----:B------:R-:W-:Y:S01]  /*5af0*/  IMAD R164, R9, R12, R164 ;  /* 0x0000000c09a47224 */ /* 0x000fe200078e02a4 */
[----:B------:R-:W-:Y:S01]  /*5b00*/  IABS R160, R14 ;  /* 0x0000000e00a07213 */ /* 0x000fe20000000000 */
[----:B------:R-:W-:-:S04]  /*5b10*/  IMAD.HI.U32 R12, R2, R162, RZ ;  /* 0x000000a2020c7227 */ /* 0x000fc800078e00ff */
[--C-:B------:R-:W-:Y:S01]  /*5b20*/  @!P1 IMAD.IADD R19, R19, 0x1, -R9.reuse ;  /* 0x0000000113139824 */ /* 0x100fe200078e0a09 */
[----:B------:R-:W-:Y:S01]  /*5b30*/  ISETP.GE.AND P1, PT, R16, RZ, PT ;  /* 0x000000ff1000720c */ /* 0x000fe20003f26270 */
[----:B------:R-:W-:Y:S01]  /*5b40*/  IMAD.MOV R12, RZ, RZ, -R12 ;  /* 0x000000ffff0c7224 */ /* 0x000fe200078e0a0c */
[----:B------:R-:W-:Y:S01]  /*5b50*/  LOP3.LUT R16, R3, 0x26, RZ, 0xfc, !PT ;  /* 0x0000002603107812 */ /* 0x000fe200078efcff */
[--C-:B------:R-:W-:Y:S01]  /*5b60*/  @!P3 IMAD.IADD R35, R35, 0x1, -R9.reuse ;  /* 0x000000012323b824 */ /* 0x100fe200078e0a09 */
[C---:B------:R-:W-:Y:S01]  /*5b70*/  ISETP.GT.U32.AND P3, PT, R9.reuse, R19, PT ;  /* 0x000000130900720c */ /* 0x040fe20003f64070 */
[----:B------:R-:W-:Y:S01]  /*5b80*/  IMAD R162, R9, R12, R162 ;  /* 0x0000000c09a27224 */ /* 0x000fe200078e02a2 */
[----:B------:R-:W-:Y:S01]  /*5b90*/  IABS R158, R16 ;  /* 0x00000010009e7213 */ /* 0x000fe20000000000 */
[--C-:B------:R-:W-:Y:S01]  /*5ba0*/  @!P5 IMAD.IADD R41, R41, 0x1, -R9.reuse ;  /* 0x000000012929d824 */ /* 0x100fe200078e0a09 */
[----:B------:R-:W-:Y:S01]  /*5bb0*/  ISETP.GE.AND P5, PT, R22, RZ, PT ;  /* 0x000000ff1600720c */ /* 0x000fe20003fa6270 */
[----:B------:R-:W-:Y:S01]  /*5bc0*/  @!P0 IMAD.IADD R21, R21, 0x1, -R9 ;  /* 0x0000000115158824 */ /* 0x000fe200078e0a09 */
[C---:B------:R-:W-:Y:S01]  /*5bd0*/  ISETP.GT.U32.AND P0, PT, R9.reuse, R162, PT ;  /* 0x000000a20900720c */ /* 0x040fe20003f04070 */
[----:B------:R-:W-:Y:S01]  /*5be0*/  @!P4 IMAD.MOV R41, RZ, RZ, -R41 ;  /* 0x000000ffff29c224 */ /* 0x000fe200078e0a29 */
[C---:B------:R-:W-:Y:S01]  /*5bf0*/  ISETP.GT.U32.AND P4, PT, R9.reuse, R35, PT ;  /* 0x000000230900720c */ /* 0x040fe20003f84070 */
[----:B------:R-:W-:Y:S01]  /*5c00*/  @!P2 IMAD.MOV R43, RZ, RZ, -R43 ;  /* 0x000000ffff2ba224 */ /* 0x000fe200078e0a2b */
[----:B------:R-:W-:Y:S01]  /*5c10*/  ISETP.GT.U32.AND P2, PT, R9, R17, PT ;  /* 0x000000110900720c */ /* 0x000fe20003f44070 */
[----:B------:R-:W-:Y:S01]  /*5c20*/  IMAD.HI.U32 R12, R2, R160, RZ ;  /* 0x000000a0020c7227 */ /* 0x000fe200078e00ff */
[----:B------:R-:W-:-:S03]  /*5c30*/  IABS R22, R37 ;  /* 0x0000002500167213 */ /* 0x000fc60000000000 */
[--C-:B------:R-:W-:Y:S01]  /*5c40*/  @!P3 IMAD.IADD R19, R19, 0x1, -R9.reuse ;  /* 0x000000011313b824 */ /* 0x100fe200078e0a09 */
[----:B------:R-:W-:Y:S01]  /*5c50*/  ISETP.GT.U32.AND P3, PT, R9, R164, PT ;  /* 0x000000a40900720c */ /* 0x000fe20003f64070 */
[----:B------:R-:W-:Y:S02]  /*5c60*/  IMAD.MOV R12, RZ, RZ, -R12 ;  /* 0x000000ffff0c7224 */ /* 0x000fe400078e0a0c */
[--C-:B------:R-:W-:Y:S02]  /*5c70*/  @!P0 IMAD.IADD R162, R162, 0x1, -R9.reuse ;  /* 0x00000001a2a28824 */ /* 0x100fe400078e0a09 */
[----:B------:R-:W-:Y:S01]  /*5c80*/  @!P4 IMAD.IADD R35, R35, 0x1, -R9 ;  /* 0x000000012323c824 */ /* 0x000fe200078e0a09 */
[----:B------:R-:W-:Y:S01]  /*5c90*/  ISETP.GE.AND P4, PT, R20, RZ, PT ;  /* 0x000000ff1400720c */ /* 0x000fe20003f86270 */
[C---:B------:R-:W-:Y:S01]  /*5ca0*/  IMAD R160, R9.reuse, R12, R160 ;  /* 0x0000000c09a07224 */ /* 0x040fe200078e02a0 */
[----:B------:R-:W-:Y:S01]  /*5cb0*/  ISETP.GT.U32.AND P0, PT, R9, R162, PT ;  /* 0x000000a20900720c */ /* 0x000fe20003f04070 */
[----:B------:R-:W-:Y:S01]  /*5cc0*/  IMAD.HI.U32 R12, R2, R158, RZ ;  /* 0x0000009e020c7227 */ /* 0x000fe200078e00ff */
[----:B------:R-:W-:-:S03]  /*5cd0*/  LOP3.LUT R20, R3, 0x22, RZ, 0xfc, !PT ;  /* 0x0000002203147812 */ /* 0x000fc600078efcff */
[--C-:B------:R-:W-:Y:S01]  /*5ce0*/  @!P2 IMAD.IADD R17, R17, 0x1, -R9.reuse ;  /* 0x000000011111a824 */ /* 0x100fe200078e0a09 */
[----:B------:R-:W-:Y:S01]  /*5cf0*/  ISETP.GE.AND P2, PT, R23, RZ, PT ;  /* 0x000000ff1700720c */ /* 0x000fe20003f46270 */
[----:B------:R-:W-:Y:S01]  /*5d00*/  @!P3 IMAD.IADD R164, R164, 0x1, -R9 ;  /* 0x00000001a4a4b824 */ /* 0x000fe200078e0a09 */
[C---:B------:R-:W-:Y:S01]  /*5d10*/  ISETP.GT.U32.AND P3, PT, R9.reuse, R21, PT ;  /* 0x000000150900720c */ /* 0x040fe20003f64070 */
[----:B------:R-:W-:Y:S01]  /*5d20*/  @!P1 IMAD.MOV R35, RZ, RZ, -R35 ;  /* 0x000000ffff239224 */ /* 0x000fe200078e0a23 */
[----:B------:R-:W-:Y:S01]  /*5d30*/  ISETP.GE.AND P1, PT, R14, RZ, PT ;  /* 0x000000ff0e00720c */ /* 0x000fe20003f26270 */
[----:B------:R-:W-:Y:S01]  /*5d40*/  IMAD.MOV R14, RZ, RZ, -R12 ;  /* 0x000000ffff0e7224 */ /* 0x000fe200078e0a0c */
[----:B------:R-:W-:Y:S01]  /*5d50*/  IABS R154, R20 ;  /* 0x00000014009a7213 */ /* 0x000fe20000000000 */
[----:B------:R-:W-:Y:S01]  /*5d60*/  @!P5 IMAD.MOV R17, RZ, RZ, -R17 ;  /* 0x000000ffff11d224 */ /* 0x000fe200078e0a11 */
[----:B------:R-:W-:Y:S01]  /*5d70*/  ISETP.GE.AND P5, PT, R18, RZ, PT ;  /* 0x000000ff1200720c */ /* 0x000fe20003fa6270 */
[----:B------:R-:W-:Y:S01]  /*5d80*/  IMAD R158, R9, R14, R158 ;  /* 0x0000000e099e7224 */ /* 0x000fe200078e029e */
[----:B------:R-:W-:Y:S01]  /*5d90*/  LOP3.LUT R18, R3, 0x24, RZ, 0xfc, !PT ;  /* 0x0000002403127812 */ /* 0x000fe200078efcff */
[----:B------:R-:W-:-:S02]  /*5da0*/  @!P0 IMAD.IADD R162, R162, 0x1, -R9 ;  /* 0x00000001a2a28824 */ /* 0x000fc400078e0a09 */
[----:B------:R-:W-:Y:S01]  /*5db0*/  @!P2 IMAD.MOV R19, RZ, RZ, -R19 ;  /* 0x000000ffff13a224 */ /* 0x000fe200078e0a13 */
[----:B------:R-:W-:Y:S01]  /*5dc0*/  ISETP.GT.U32.AND P0, PT, R9, R158, PT ;  /* 0x0000009e0900720c */ /* 0x000fe20003f04070 */
[----:B------:R-:W-:Y:S01]  /*5dd0*/  @!P3 IMAD.IADD R21, R21, 0x1, -R9 ;  /* 0x000000011515b824 */ /* 0x000fe200078e0a09 */
[C---:B------:R-:W-:Y:S01]  /*5de0*/  ISETP.GT.U32.AND P2, PT, R9.reuse, R164, PT ;  /* 0x000000a40900720c */ /* 0x040fe20003f44070 */
[----:B------:R-:W-:Y:S01]  /*5df0*/  @!P4 IMAD.MOV R162, RZ, RZ, -R162 ;  /* 0x000000ffffa2c224 */ /* 0x000fe200078e0aa2 */
[----:B------:R-:W-:Y:S01]  /*5e00*/  IABS R152, R18 ;  /* 0x0000001200987213 */ /* 0x000fe20000000000 */
[----:B------:R-:W-:Y:S01]  /*5e10*/  @!P6 IMAD.MOV R21, RZ, RZ, -R21 ;  /* 0x000000ffff15e224 */ /* 0x000fe200078e0a15 */
[----:B------:R-:W-:Y:S02]  /*5e20*/  ISETP.GT.U32.AND P3, PT, R9, R160, PT ;  /* 0x000000a00900720c */ /* 0x000fe40003f64070 */
[----:B------:R-:W-:Y:S01]  /*5e30*/  ISETP.GE.AND P6, PT, R18, RZ, PT ;  /* 0x000000ff1200720c */ /* 0x000fe20003fc6270 */
[----:B------:R-:W-:Y:S01]  /*5e40*/  IMAD.HI.U32 R12, R2, R152, RZ ;  /* 0x00000098020c7227 */ /* 0x000fe200078e00ff */
[----:B------:R-:W-:-:S02]  /*5e50*/  IABS R18, R29 ;  /* 0x0000001d00127213 */ /* 0x000fc40000000000 */
[----:B------:R-:W-:Y:S01]  /*5e60*/  ISETP.GE.AND P4, PT, R20, RZ, PT ;  /* 0x000000ff1400720c */ /* 0x000fe20003f86270 */
[----:B------:R-:W-:Y:S01]  /*5e70*/  IMAD.MOV R12, RZ, RZ, -R12 ;  /* 0x000000ffff0c7224 */ /* 0x000fe200078e0a0c */
[----:B------:R-:W-:Y:S01]  /*5e80*/  IABS R20, R33 ;  /* 0x0000002100147213 */ /* 0x000fe20000000000 */
[--C-:B------:R-:W-:Y:S02]  /*5e90*/  @!P0 IMAD.IADD R158, R158, 0x1, -R9.reuse ;  /* 0x000000019e9e8824 */ /* 0x100fe400078e0a09 */
[--C-:B------:R-:W-:Y:S01]  /*5ea0*/  @!P2 IMAD.IADD R164, R164, 0x1, -R9.reuse ;  /* 0x00000001a4a4a824 */ /* 0x100fe200078e0a09 */
[----:B------:R-:W-:Y:S01]  /*5eb0*/  ISETP.GE.AND P2, PT, R16, RZ, PT ;  /* 0x000000ff1000720c */ /* 0x000fe20003f46270 */
[----:B------:R-:W-:Y:S01]  /*5ec0*/  @!P3 IMAD.IADD R160, R160, 0x1, -R9 ;  /* 0x00000001a0a0b824 */ /* 0x000fe200078e0a09 */
[C---:B------:R-:W-:Y:S01]  /*5ed0*/  ISETP.GT.U32.AND P0, PT, R9.reuse, R158, PT ;  /* 0x0000009e0900720c */ /* 0x040fe20003f04070 */
[----:B------:R-:W-:Y:S01]  /*5ee0*/  IMAD R152, R9, R12, R152 ;  /* 0x0000000c09987224 */ /* 0x000fe200078e0298 */
[----:B------:R-:W-:Y:S01]  /*5ef0*/  LOP3.LUT R16, R3, 0x20, RZ, 0xfc, !PT ;  /* 0x0000002003107812 */ /* 0x000fe200078efcff */
[----:B------:R-:W-:Y:S01]  /*5f00*/  IMAD.HI.U32 R12, R2, R154, RZ ;  /* 0x0000009a020c7227 */ /* 0x000fe200078e00ff */
[----:B------:R-:W-:-:S02]  /*5f10*/  ISETP.GT.U32.AND P3, PT, R9, R160, PT ;  /* 0x000000a00900720c */ /* 0x000fc40003f64070 */
[----:B------:R-:W-:Y:S01]  /*5f20*/  IABS R156, R16 ;  /* 0x00000010009c7213 */ /* 0x000fe20000000000 */
[----:B------:R-:W-:Y:S01]  /*5f30*/  @!P5 IMAD.MOV R164, RZ, RZ, -R164 ;  /* 0x000000ffffa4d224 */ /* 0x000fe200078e0aa4 */
[----:B------:R-:W-:Y:S01]  /*5f40*/  ISETP.GT.U32.AND P5, PT, R9, R152, PT ;  /* 0x000000980900720c */ /* 0x000fe20003fa4070 */
[----:B------:R-:W-:Y:S02]  /*5f50*/  IMAD.MOV R14, RZ, RZ, -R12 ;  /* 0x000000ffff0e7224 */ /* 0x000fe400078e0a0c */
[----:B------:R-:W-:-:S04]  /*5f60*/  IMAD.HI.U32 R12, R2, R156, RZ ;  /* 0x0000009c020c7227 */ /* 0x000fc800078e00ff */
[C---:B------:R-:W-:Y:S02]  /*5f70*/  IMAD R154, R9.reuse, R14, R154 ;  /* 0x0000000e099a7224 */ /* 0x040fe400078e029a */
[--C-:B------:R-:W-:Y:S02]  /*5f80*/  @!P0 IMAD.IADD R158, R158, 0x1, -R9.reuse ;  /* 0x000000019e9e8824 */ /* 0x100fe400078e0a09 */
[--C-:B------:R-:W-:Y:S01]  /*5f90*/  @!P3 IMAD.IADD R160, R160, 0x1, -R9.reuse ;  /* 0x00000001a0a0b824 */ /* 0x100fe200078e0a09 */
[----:B------:R-:W-:Y:S01]  /*5fa0*/  ISETP.GT.U32.AND P0, PT, R9, R154, PT ;  /* 0x0000009a0900720c */ /* 0x000fe20003f04070 */
[----:B------:R-:W-:Y:S01]  /*5fb0*/  @!P5 IMAD.IADD R152, R152, 0x1, -R9 ;  /* 0x000000019898d824 */ /* 0x000fe200078e0a09 */
[----:B------:R-:W-:Y:S01]  /*5fc0*/  ISETP.GE.AND P3, PT, R16, RZ, PT ;  /* 0x000000ff1000720c */ /* 0x000fe20003f66270 */
[----:B------:R-:W-:Y:S02]  /*5fd0*/  @!P1 IMAD.MOV R160, RZ, RZ, -R160 ;  /* 0x000000ffffa09224 */ /* 0x000fe400078e0aa0 */
[----:B------:R-:W-:Y:S01]  /*5fe0*/  VIADD R14, R11, 0x1e ;  /* 0x0000001e0b0e7836 */ /* 0x000fe20000000000 */
[----:B------:R-:W-:Y:S01]  /*5ff0*/  ISETP.GT.U32.AND P1, PT, R9, R152, PT ;  /* 0x000000980900720c */ /* 0x000fe20003f24070 */
[----:B------:R-:W-:-:S02]  /*6000*/  IMAD.MOV R12, RZ, RZ, -R12 ;  /* 0x000000ffff0c7224 */ /* 0x000fc400078e0a0c */
[----:B------:R-:W-:Y:S01]  /*6010*/  @!P2 IMAD.MOV R158, RZ, RZ, -R158 ;  /* 0x000000ffff9ea224 */ /* 0x000fe200078e0a9e */
[----:B------:R-:W-:Y:S01]  /*6020*/  IABS R150, R14 ;  /* 0x0000000e00967213 */ /* 0x000fe20000000000 */
[----:B------:R-:W-:Y:S01]  /*6030*/  IMAD R156, R9, R12, R156 ;  /* 0x0000000c099c7224 */ /* 0x000fe200078e029c */
[C---:B------:R-:W-:Y:S01]  /*6040*/  LOP3.LUT R12, R3.reuse, 0x1c, RZ, 0xfc, !PT ;  /* 0x0000001c030c7812 */ /* 0x040fe200078efcff */
[--C-:B------:R-:W-:Y:S01]  /*6050*/  @!P0 IMAD.IADD R154, R154, 0x1, -R9.reuse ;  /* 0x000000019a9a8824 */ /* 0x100fe200078e0a09 */
[----:B------:R-:W-:Y:S02]  /*6060*/  ISETP.GE.AND P5, PT, R14, RZ, PT ;  /* 0x000000ff0e00720c */ /* 0x000fe40003fa6270 */
[----:B------:R-:W-:Y:S02]  /*6070*/  LOP3.LUT R14, R3, 0x1a, RZ, 0xfc, !PT ;  /* 0x0000001a030e7812 */ /* 0x000fe400078efcff */
[----:B------:R-:W-:Y:S01]  /*6080*/  ISETP.GE.AND P2, PT, R12, RZ, PT ;  /* 0x000000ff0c00720c */ /* 0x000fe20003f46270 */
[----:B------:R-:W-:Y:S01]  /*6090*/  @!P1 IMAD.IADD R152, R152, 0x1, -R9 ;  /* 0x0000000198989824 */ /* 0x000fe200078e0a09 */
[----:B------:R-:W-:Y:S01]  /*60a0*/  IABS R148, R12 ;  /* 0x0000000c00947213 */ /* 0x000fe20000000000 */
[----:B------:R-:W-:Y:S01]  /*60b0*/  IMAD.HI.U32 R12, R2, R150, RZ ;  /* 0x00000096020c7227 */ /* 0x000fe200078e00ff */
[----:B------:R-:W-:-:S02]  /*60c0*/  ISETP.GT.U32.AND P0, PT, R9, R154, PT ;  /* 0x0000009a0900720c */ /* 0x000fc40003f04070 */
[----:B------:R-:W-:Y:S01]  /*60d0*/  ISETP.GE.AND P1, PT, R14, RZ, PT ;  /* 0x000000ff0e00720c */ /* 0x000fe20003f26270 */
[----:B------:R-:W-:Y:S01]  /*60e0*/  @!P6 IMAD.MOV R152, RZ, RZ, -R152 ;  /* 0x000000ffff98e224 */ /* 0x000fe200078e0a98 */
[----:B------:R-:W-:Y:S01]  /*60f0*/  IABS R144, R14 ;  /* 0x0000000e00907213 */ /* 0x000fe20000000000 */
[----:B------:R-:W-:Y:S01]  /*6100*/  IMAD.MOV R14, RZ, RZ, -R12 ;  /* 0x000000ffff0e7224 */ /* 0x000fe200078e0a0c */
[----:B------:R-:W-:Y:S01]  /*6110*/  ISETP.GT.U32.AND P6, PT, R9, R156, PT ;  /* 0x0000009c0900720c */ /* 0x000fe20003fc4070 */
[----:B------:R-:W-:-:S04]  /*6120*/  IMAD.HI.U32 R12, R2, R148, RZ ;  /* 0x00000094020c7227 */ /* 0x000fc800078e00ff */
[C---:B------:R-:W-:Y:S02]  /*6130*/  IMAD R150, R9.reuse, R14, R150 ;  /* 0x0000000e09967224 */ /* 0x040fe400078e0296 */
[----:B------:R-:W-:Y:S02]  /*6140*/  @!P0 IMAD.IADD R154, R154, 0x1, -R9 ;  /* 0x000000019a9a8824 */ /* 0x000fe400078e0a09 */
[----:B------:R-:W-:Y:S01]  /*6150*/  IMAD.MOV R16, RZ, RZ, -R12 ;  /* 0x000000ffff107224 */ /* 0x000fe200078e0a0c */
[----:B------:R-:W-:Y:S01]  /*6160*/  ISETP.GT.U32.AND P0, PT, R9, R150, PT ;  /* 0x000000960900720c */ /* 0x000fe20003f04070 */
[----:B------:R-:W-:-:S04]  /*6170*/  IMAD.HI.U32 R12, R2, R144, RZ ;  /* 0x00000090020c7227 */ /* 0x000fc800078e00ff */
[----:B------:R-:W-:Y:S02]  /*6180*/  @!P6 IMAD.IADD R156, R156, 0x1, -R9 ;  /* 0x000000019c9ce824 */ /* 0x000fe400078e0a09 */
[C---:B------:R-:W-:Y:S02]  /*6190*/  IMAD R148, R9.reuse, R16, R148 ;  /* 0x0000001009947224 */ /* 0x040fe400078e0294 */
[----:B------:R-:W-:Y:S01]  /*61a0*/  IMAD.MOV R16, RZ, RZ, -R12 ;  /* 0x000000ffff107224 */ /* 0x000fe200078e0a0c */
[----:B------:R-:W-:Y:S01]  /*61b0*/  ISETP.GT.U32.AND P6, PT, R9, R156, PT ;  /* 0x0000009c0900720c */ /* 0x000fe20003fc4070 */
[----:B------:R-:W-:-:S04]  /*61c0*/  IMAD.HI.U32 R14, R2, R146, RZ ;  /* 0x00000092020e7227 */ /* 0x000fc800078e00ff */
[----:B------:R-:W-:Y:S02]  /*61d0*/  @!P0 IMAD.IADD R150, R150, 0x1, -R9 ;  /* 0x0000000196968824 */ /* 0x000fe400078e0a09 */
[C---:B------:R-:W-:Y:S01]  /*61e0*/  IMAD R144, R9.reuse, R16, R144 ;  /* 0x0000001009907224 */ /* 0x040fe200078e0290 */
[----:B------:R-:W-:Y:S01]  /*61f0*/  IABS R16, R31 ;  /* 0x0000001f00107213 */ /* 0x000fe20000000000 */
[----:B------:R-:W-:Y:S01]  /*6200*/  IMAD.MOV R14, RZ, RZ, -R14 ;  /* 0x000000ffff0e7224 */ /* 0x000fe200078e0a0e */
[----:B------:R-:W-:Y:S01]  /*6210*/  ISETP.GT.U32.AND P0, PT, R9, R150, PT ;  /* 0x000000960900720c */ /* 0x000fe20003f04070 */
[----:B------:R-:W-:-:S04]  /*6220*/  IMAD.HI.U32 R12, R2, R18, RZ ;  /* 0x00000012020c7227 */ /* 0x000fc800078e00ff */
[--C-:B------:R-:W-:Y:S01]  /*6230*/  @!P6 IMAD.IADD R156, R156, 0x1, -R9.reuse ;  /* 0x000000019c9ce824 */ /* 0x100fe200078e0a09 */
[C---:B------:R-:W-:Y:S01]  /*6240*/  ISETP.GT.U32.AND P6, PT, R9.reuse, R148, PT ;  /* 0x000000940900720c */ /* 0x040fe20003fc4070 */
[----:B------:R-:W-:Y:S02]  /*6250*/  IMAD R146, R9, R14, R146 ;  /* 0x0000000e09927224 */ /* 0x000fe400078e0292 */
[----:B------:R-:W-:Y:S02]  /*6260*/  IMAD.MOV R12, RZ, RZ, -R12 ;  /* 0x000000ffff0c7224 */ /* 0x000fe400078e0a0c */
[----:B------:R-:W-:Y:S02]  /*6270*/  VIADD R14, R11, 0xe ;  /* 0x0000000e0b0e7836 */ /* 0x000fe40000000000 */
[----:B------:R-:W-:Y:S01]  /*6280*/  @!P0 IMAD.IADD R150, R150, 0x1, -R9 ;  /* 0x0000000196968824 */ /* 0x000fe200078e0a09 */
[----:B------:R-:W-:Y:S01]  /*6290*/  ISETP.GT.U32.AND P0, PT, R9, R144, PT ;  /* 0x000000900900720c */ /* 0x000fe20003f04070 */
[----:B------:R-:W-:Y:S01]  /*62a0*/  IMAD.HI.U32 R11, R2, R16, RZ ;  /* 0x00000010020b7227 */ /* 0x000fe200078e00ff */
[----:B------:R-:W-:-:S03]  /*62b0*/  IABS R24, R14 ;  /* 0x0000000e00187213 */ /* 0x000fc60000000000 */
[----:B------:R-:W-:Y:S02]  /*62c0*/  @!P6 IMAD.IADD R148, R148, 0x1, -R9 ;  /* 0x000000019494e824 */ /* 0x000fe400078e0a09 */
[C---:B------:R-:W-:Y:S02]  /*62d0*/  IMAD R12, R9.reuse, R12, R18 ;  /* 0x0000000c090c7224 */ /* 0x040fe400078e0212 */
[----:B------:R-:W-:Y:S01]  /*62e0*/  IMAD.MOV R11, RZ, RZ, -R11 ;  /* 0x000000ffff0b7224 */ /* 0x000fe200078e0a0b */
[C---:B------:R-:W-:Y:S01]  /*62f0*/  ISETP.GT.U32.AND P6, PT, R9.reuse, R148, PT ;  /* 0x000000940900720c */ /* 0x040fe20003fc4070 */
[----:B------:R-:W-:Y:S01]  /*6300*/  @!P4 IMAD.MOV R154, RZ, RZ, -R154 ;  /* 0x000000ffff9ac224 */ /* 0x000fe200078e0a9a */
[----:B------:R-:W-:Y:S01]  /*6310*/  ISETP.GE.AND P4, PT, R14, RZ, PT ;  /* 0x000000ff0e00720c */ /* 0x000fe20003f86270 */
[----:B------:R-:W-:Y:S02]  /*6320*/  @!P0 IMAD.IADD R144, R144, 0x1, -R9 ;  /* 0x0000000190908824 */ /* 0x000fe400078e0a09 */
[----:B------:R-:W-:-:S02]  /*6330*/  IMAD R14, R9, R11, R16 ;  /* 0x0000000b090e7224 */ /* 0x000fc400078e0210 */
[----:B------:R-:W-:Y:S01]  /*6340*/  IMAD.HI.U32 R11, R2, R20, RZ ;  /* 0x00000014020b7227 */ /* 0x000fe200078e00ff */
[----:B------:R-:W-:-:S03]  /*6350*/  ISETP.GT.U32.AND P0, PT, R9, R144, PT ;  /* 0x000000900900720c */ /* 0x000fc60003f04070 */
[----:B------:R-:W-:-:S04]  /*6360*/  IMAD.HI.U32 R16, R2, R22, RZ ;  /* 0x0000001602107227 */ /* 0x000fc800078e00ff */
[----:B------:R-:W-:Y:S01]  /*6370*/  @!P6 IMAD.IADD R148, R148, 0x1, -R9 ;  /* 0x000000019494e824 */ /* 0x000fe200078e0a09 */
[C---:B------:R-:W-:Y:S01]  /*6380*/  ISETP.GT.U32.AND P6, PT, R9.reuse, R146, PT ;  /* 0x000000920900720c */ /* 0x040fe20003fc4070 */
[----:B------:R-:W-:Y:S02]  /*6390*/  IMAD.MOV R11, RZ, RZ, -R11 ;  /* 0x000000ffff0b7224 */ /* 0x000fe400078e0a0b */
[----:B------:R-:W-:Y:S02]  /*63a0*/  IMAD.MOV R23, RZ, RZ, -R16 ;  /* 0x000000ffff177224 */ /* 0x000fe400078e0a10 */
[----:B------:R-:W-:Y:S01]  /*63b0*/  @!P0 IMAD.IADD R144, R144, 0x1, -R9 ;  /* 0x0000000190908824 */ /* 0x000fe200078e0a09 */
[C---:B------:R-:W-:Y:S01]  /*63c0*/  ISETP.GT.U32.AND P0, PT, R9.reuse, R12, PT ;  /* 0x0000000c0900720c */ /* 0x040fe20003f04070 */
[----:B------:R-:W-:Y:S02]  /*63d0*/  IMAD R16, R9, R11, R20 ;  /* 0x0000000b09107224 */ /* 0x000fe400078e0214 */
[----:B------:R-:W-:-:S04]  /*63e0*/  IMAD.HI.U32 R18, R2, R24, RZ ;  /* 0x0000001802127227 */ /* 0x000fc800078e00ff */
[--C-:B------:R-:W-:Y:S01]  /*63f0*/  @!P6 IMAD.IADD R146, R146, 0x1, -R9.reuse ;  /* 0x000000019292e824 */ /* 0x100fe200078e0a09 */
[C---:B------:R-:W-:Y:S01]  /*6400*/  ISETP.GT.U32.AND P6, PT, R9.reuse, R14, PT ;  /* 0x0000000e0900720c */ /* 0x040fe20003fc4070 */
[----:B------:R-:W-:Y:S02]  /*6410*/  IMAD.MOV R25, RZ, RZ, -R18 ;  /* 0x000000ffff197224 */ /* 0x000fe400078e0a12 */
[C---:B------:R-:W-:Y:S01]  /*6420*/  IMAD R18, R9.reuse, R23, R22 ;  /* 0x0000001709127224 */ /* 0x040fe200078e0216 */
[----:B------:R-:W-:Y:S01]  /*6430*/  IABS R23, R47 ;  /* 0x0000002f00177213 */ /* 0x000fe20000000000 */
[----:B------:R-:W-:Y:S01]  /*6440*/  @!P0 IMAD.IADD R12, R12, 0x1, -R9 ;  /* 0x000000010c0c8824 */ /* 0x000fe200078e0a09 */
[C---:B------:R-:W-:Y:S01]  /*6450*/  ISETP.GT.U32.AND P0, PT, R9.reuse, R16, PT ;  /* 0x000000100900720c */ /* 0x040fe20003f04070 */
[----:B------:R-:W-:Y:S01]  /*6460*/  IMAD R20, R9, R25, R24 ;  /* 0x0000001909147224 */ /* 0x000fe200078e0218 */
[----:B------:R-:W-:Y:S01]  /*6470*/  IABS R24, R45 ;  /* 0x0000002d00187213 */ /* 0x000fe20000000000 */
[----:B------:R-:W-:Y:S01]  /*6480*/  IMAD.HI.U32 R11, R2, R26, RZ ;  /* 0x0000001a020b7227 */ /* 0x000fe200078e00ff */
[----:B------:R-:W-:-:S03]  /*6490*/  LOP3.LUT R25, R3, 0x2, RZ, 0xfc, !PT ;  /* 0x0000000203197812 */ /* 0x000fc600078efcff */
[----:B------:R-:W-:Y:S01]  /*64a0*/  @!P6 IMAD.IADD R14, R14, 0x1, -R9 ;  /* 0x000000010e0ee824 */ /* 0x000fe200078e0a09 */
[----:B------:R-:W-:Y:S01]  /*64b0*/  ISETP.GT.U32.AND P6, PT, R9, R18, PT ;  /* 0x000000120900720c */ /* 0x000fe20003fc4070 */
[----:B------:R-:W-:Y:S01]  /*64c0*/  IMAD.MOV R11, RZ, RZ, -R11 ;  /* 0x000000ffff0b7224 */ /* 0x000fe200078e0a0b */
[----:B------:R-:W-:Y:S01]  /*64d0*/  IABS R32, R25 ;  /* 0x0000001900207213 */ /* 0x000fe20000000000 */
[----:B------:R-:W-:-:S04]  /*64e0*/  IMAD.HI.U32 R3, R2, R24, RZ ;  /* 0x0000001802037227 */ /* 0x000fc800078e00ff */
[----:B------:R-:W-:Y:S01]  /*64f0*/  @!P0 IMAD.IADD R16, R16, 0x1, -R9 ;  /* 0x0000000110108824 */ /* 0x000fe200078e0a09 */
[C---:B------:R-:W-:Y:S01]  /*6500*/  ISETP.GT.U32.AND P0, PT, R9.reuse, R20, PT ;  /* 0x000000140900720c */ /* 0x040fe20003f04070 */
[C---:B------:R-:W-:Y:S02]  /*6510*/  IMAD R22, R9.reuse, R11, R26 ;  /* 0x0000000b09167224 */ /* 0x040fe400078e021a */
[----:B------:R-:W-:Y:S02]  /*6520*/  IMAD.MOV.U32 R26, RZ, RZ, R23 ;  /* 0x000000ffff1a7224 */ /* 0x000fe400078e0017 */
[----:B------:R-:W-:Y:S01]  /*6530*/  @!P6 IMAD.IADD R18, R18, 0x1, -R9 ;  /* 0x000000011212e824 */ /* 0x000fe200078e0a09 */
[C---:B------:R-:W-:Y:S01]  /*6540*/  ISETP.GT.U32.AND P6, PT, R9.reuse, R14, PT ;  /* 0x0000000e0900720c */ /* 0x040fe20003fc4070 */
[----:B------:R-:W-:Y:S01]  /*6550*/  @!P3 IMAD.MOV R156, RZ, RZ, -R156 ;  /* 0x000000ffff9cb224 */ /* 0x000fe200078e0a9c */
[C---:B------:R-:W-:Y:S01]  /*6560*/  ISETP.GT.U32.AND P3, PT, R9.reuse, R146, PT ;  /* 0x000000920900720c */ /* 0x040fe20003f64070 */
[----:B------:R-:W-:Y:S01]  /*6570*/  @!P5 IMAD.MOV R150, RZ, RZ, -R150 ;  /* 0x000000ffff96d224 */ /* 0x000fe200078e0a96 */
[----:B------:R-:W-:Y:S01]  /*6580*/  ISETP.GT.U32.AND P5, PT, R9, R12, PT ;  /* 0x0000000c0900720c */ /* 0x000fe20003fa4070 */
[----:B------:R-:W-:-:S04]  /*6590*/  IMAD.HI.U32 R11, R2, R26, RZ ;  /* 0x0000001a020b7227 */ /* 0x000fc800078e00ff */
[----:B------:R-:W-:Y:S01]  /*65a0*/  @!P0 IMAD.IADD R20, R20, 0x1, -R9 ;  /* 0x0000000114148824 */ /* 0x000fe200078e0a09 */
[----:B------:R-:W-:Y:S01]  /*65b0*/  ISETP.GT.U32.AND P0, PT, R9, R16, PT ;  /* 0x000000100900720c */ /* 0x000fe20003f04070 */
[----:B------:R-:W-:-:S04]  /*65c0*/  IMAD.HI.U32 R23, R2, R28, RZ ;  /* 0x0000001c02177227 */ /* 0x000fc800078e00ff */
[----:B------:R-:W-:Y:S02]  /*65d0*/  IMAD.MOV R3, RZ, RZ, -R3 ;  /* 0x000000ffff037224 */ /* 0x000fe400078e0a03 */
[----:B------:R-:W-:Y:S01]  /*65e0*/  @!P2 IMAD.MOV R148, RZ, RZ, -R148 ;  /* 0x000000ffff94a224 */ /* 0x000fe200078e0a94 */
[C---:B------:R-:W-:Y:S01]  /*65f0*/  ISETP.GT.U32.AND P2, PT, R9.reuse, R20, PT ;  /* 0x000000140900720c */ /* 0x040fe20003f44070 */
[----:B------:R-:W-:Y:S02]  /*6600*/  IMAD.MOV R11, RZ, RZ, -R11 ;  /* 0x000000ffff0b7224 */ /* 0x000fe400078e0a0b */
[----:B------:R-:W-:Y:S02]  /*6610*/  IMAD.MOV R23, RZ, RZ, -R23 ;  /* 0x000000ffff177224 */ /* 0x000fe400078e0a17 */
[----:B------:R-:W-:Y:S02]  /*6620*/  IMAD R24, R9, R3, R24 ;  /* 0x0000000309187224 */ /* 0x000fe400078e0218 */
[----:B------:R-:W-:-:S04]  /*6630*/  IMAD.HI.U32 R3, R2, R30, RZ ;  /* 0x0000001e02037227 */ /* 0x000fc800078e00ff */
[C---:B------:R-:W-:Y:S01]  /*6640*/  IMAD R26, R9.reuse, R11, R26 ;  /* 0x0000000b091a7224 */ /* 0x040fe200078e021a */
[----:B------:R-:W-:Y:S01]  /*6650*/  SHF.R.S32.HI R11, RZ, 0x6, R0 ;  /* 0x00000006ff0b7819 */ /* 0x000fe20000011400 */
[----:B------:R-:W-:Y:S02]  /*6660*/  IMAD R28, R9, R23, R28 ;  /* 0x00000017091c7224 */ /* 0x000fe400078e021c */
[----:B------:R-:W-:Y:S01]  /*6670*/  IMAD.MOV R3, RZ, RZ, -R3 ;  /* 0x000000ffff037224 */ /* 0x000fe200078e0a03 */
[----:B------:R-:W-:Y:S01]  /*6680*/  SGXT R11, R11, 0x1 ;  /* 0x000000010b0b781a */ /* 0x000fe20000000200 */
[----:B------:R-:W-:Y:S01]  /*6690*/  @!P1 IMAD.MOV R144, RZ, RZ, -R144 ;  /* 0x000000ffff909224 */ /* 0x000fe200078e0a90 */
[C---:B------:R-:W-:Y:S01]  /*66a0*/  ISETP.GT.U32.AND P1, PT, R9.reuse, R18, PT ;  /* 0x000000120900720c */ /* 0x040fe20003f24070 */
[--C-:B------:R-:W-:Y:S01]  /*66b0*/  @!P3 IMAD.IADD R146, R146, 0x1, -R9.reuse ;  /* 0x000000019292b824 */ /* 0x100fe200078e0a09 */
[C---:B------:R-:W-:Y:S01]  /*66c0*/  ISETP.GT.U32.AND P3, PT, R9.reuse, R22, PT ;  /* 0x000000160900720c */ /* 0x040fe20003f64070 */
[--C-:B------:R-:W-:Y:S01]  /*66d0*/  @!P5 IMAD.IADD R12, R12, 0x1, -R9.reuse ;  /* 0x000000010c0cd824 */ /* 0x100fe200078e0a09 */
[C---:B------:R-:W-:Y:S01]  /*66e0*/  ISETP.GT.U32.AND P5, PT, R9.reuse, R24, PT ;  /* 0x000000180900720c */ /* 0x040fe20003fa4070 */
[--C-:B------:R-:W-:Y:S01]  /*66f0*/  @!P6 IMAD.IADD R14, R14, 0x1, -R9.reuse ;  /* 0x000000010e0ee824 */ /* 0x100fe200078e0a09 */
[C---:B------:R-:W-:Y:S01]  /*6700*/  ISETP.GT.U32.AND P6, PT, R9.reuse, R26, PT ;  /* 0x0000001a0900720c */ /* 0x040fe20003fc4070 */
[----:B------:R-:W-:Y:S01]  /*6710*/  @!P0 IMAD.IADD R16, R16, 0x1, -R9 ;  /* 0x0000000110108824 */ /* 0x000fe200078e0a09 */
[C---:B------:R-:W-:Y:S01]  /*6720*/  ISETP.GT.U32.AND P0, PT, R9.reuse, R28, PT ;  /* 0x0000001c0900720c */ /* 0x040fe20003f04070 */
[----:B------:R-:W-:Y:S01]  /*6730*/  IMAD R30, R9, R3, R30 ;  /* 0x00000003091e7224 */ /* 0x000fe200078e021e */
[----:B------:R-:W-:Y:S01]  /*6740*/  LOP3.LUT R3, R0, 0x40, RZ, 0xc0, !PT ;  /* 0x0000004000037812 */ /* 0x000fe200078ec0ff */
[----:B------:R-:W-:-:S04]  /*6750*/  IMAD.HI.U32 R2, R2, R32, RZ ;  /* 0x0000002002027227 */ /* 0x000fc800078e00ff */
[--C-:B------:R-:W-:Y:S01]  /*6760*/  @!P2 IMAD.IADD R20, R20, 0x1, -R9.reuse ;  /* 0x000000011414a824 */ /* 0x100fe200078e0a09 */
[----:B------:R-:W-:Y:S01]  /*6770*/  ISETP.GT.U32.AND P2, PT, R9, R30, PT ;  /* 0x0000001e0900720c */ /* 0x000fe20003f44070 */
[----:B------:R-:W-:Y:S02]  /*6780*/  IMAD.MOV R2, RZ, RZ, -R2 ;  /* 0x000000ffff027224 */ /* 0x000fe400078e0a02 */
[--C-:B------:R-:W-:Y:S01]  /*6790*/  @!P1 IMAD.IADD R18, R18, 0x1, -R9.reuse ;  /* 0x0000000112129824 */ /* 0x100fe200078e0a09 */
[----:B------:R-:W-:Y:S01]  /*67a0*/  ISETP.GE.AND P1, PT, R27, RZ, PT ;  /* 0x000000ff1b00720c */ /* 0x000fe20003f26270 */
[----:B------:R-:W-:Y:S02]  /*67b0*/  IMAD R32, R9, R2, R32 ;  /* 0x0000000209207224 */ /* 0x000fe400078e0220 */
[--C-:B------:R-:W-:Y:S01]  /*67c0*/  @!P3 IMAD.IADD R22, R22, 0x1, -R9.reuse ;  /* 0x000000011616b824 */ /* 0x100fe200078e0a09 */
[----:B------:R-:W-:Y:S01]  /*67d0*/  ISETP.GE.AND P3, PT, R29, RZ, PT ;  /* 0x000000ff1d00720c */ /* 0x000fe20003f66270 */
[--C-:B------:R-:W-:Y:S01]  /*67e0*/  @!P5 IMAD.IADD R24, R24, 0x1, -R9.reuse ;  /* 0x000000011818d824 */ /* 0x100fe200078e0a09 */
[----:B------:R-:W-:Y:S01]  /*67f0*/  ISETP.GT.U32.AND P5, PT, R9, R32, PT ;  /* 0x000000200900720c */ /* 0x000fe20003fa4070 */
[--C-:B------:R-:W-:Y:S01]  /*6800*/  @!P6 IMAD.IADD R26, R26, 0x1, -R9.reuse ;  /* 0x000000011a1ae824 */ /* 0x100fe200078e0a09 */
[----:B------:R-:W-:Y:S01]  /*6810*/  ISETP.GE.AND P6, PT, R31, RZ, PT ;  /* 0x000000ff1f00720c */ /* 0x000fe20003fc6270 */
[--C-:B------:R-:W-:Y:S01]  /*6820*/  @!P0 IMAD.IADD R28, R28, 0x1, -R9.reuse ;  /* 0x000000011c1c8824 */ /* 0x100fe200078e0a09 */
[----:B------:R-:W-:Y:S01]  /*6830*/  ISETP.GE.AND P0, PT, R33, RZ, PT ;  /* 0x000000ff2100720c */ /* 0x000fe20003f06270 */
[--C-:B------:R-:W-:Y:S01]  /*6840*/  @!P2 IMAD.IADD R30, R30, 0x1, -R9.reuse ;  /* 0x000000011e1ea824 */ /* 0x100fe200078e0a09 */
[----:B------:R-:W-:Y:S01]  /*6850*/  ISETP.GE.AND P2, PT, R37, RZ, PT ;  /* 0x000000ff2500720c */ /* 0x000fe20003f46270 */
[----:B------:R-:W-:Y:S01]  /*6860*/  @!P1 IMAD.MOV R146, RZ, RZ, -R146 ;  /* 0x000000ffff929224 */ /* 0x000fe200078e0a92 */
[----:B------:R-:W-:Y:S01]  /*6870*/  ISETP.GT.U32.AND P1, PT, R9, R22, PT ;  /* 0x000000160900720c */ /* 0x000fe20003f24070 */
[----:B------:R-:W-:Y:S01]  /*6880*/  @!P4 IMAD.MOV R20, RZ, RZ, -R20 ;  /* 0x000000ffff14c224 */ /* 0x000fe200078e0a14 */
[----:B------:R-:W-:Y:S01]  /*6890*/  ISETP.GE.AND P4, PT, R39, RZ, PT ;  /* 0x000000ff2700720c */ /* 0x000fe20003f86270 */
[----:B------:R-:W-:Y:S01]  /*68a0*/  @!P3 IMAD.MOV R12, RZ, RZ, -R12 ;  /* 0x000000ffff0cb224 */ /* 0x000fe200078e0a0c */
[C---:B------:R-:W-:Y:S01]  /*68b0*/  ISETP.GT.U32.AND P3, PT, R9.reuse, R24, PT ;  /* 0x000000180900720c */ /* 0x040fe20003f64070 */
[--C-:B------:R-:W-:Y:S01]  /*68c0*/  @!P5 IMAD.IADD R32, R32, 0x1, -R9.reuse ;  /* 0x000000012020d824 */ /* 0x100fe200078e0a09 */
[C---:B------:R-:W-:Y:S01]  /*68d0*/  ISETP.GT.U32.AND P5, PT, R9.reuse, R26, PT ;  /* 0x0000001a0900720c */ /* 0x040fe20003fa4070 */
[----:B------:R-:W-:Y:S01]  /*68e0*/  @!P6 IMAD.MOV R14, RZ, RZ, -R14 ;  /* 0x000000ffff0ee224 */ /* 0x000fe200078e0a0e */
[C---:B------:R-:W-:Y:S01]  /*68f0*/  ISETP.GT.U32.AND P6, PT, R9.reuse, R30, PT ;  /* 0x0000001e0900720c */ /* 0x040fe20003fc4070 */
[----:B------:R-:W-:Y:S01]  /*6900*/  @!P0 IMAD.MOV R16, RZ, RZ, -R16 ;  /* 0x000000ffff108224 */ /* 0x000fe200078e0a10 */
[C---:B------:R-:W-:Y:S01]  /*6910*/  ISETP.GT.U32.AND P0, PT, R9.reuse, R28, PT ;  /* 0x0000001c0900720c */ /* 0x040fe20003f04070 */
[----:B------:R-:W-:Y:S01]  /*6920*/  @!P2 IMAD.MOV R18, RZ, RZ, -R18 ;  /* 0x000000ffff12a224 */ /* 0x000fe200078e0a12 */
[----:B------:R-:W-:Y:S01]  /*6930*/  ISETP.GT.U32.AND P2, PT, R9, R32, PT ;  /* 0x000000200900720c */ /* 0x000fe20003f44070 */
[----:B------:R-:W-:Y:S01]  /*6940*/  @!P1 IMAD.IADD R22, R22, 0x1, -R9 ;  /* 0x0000000116169824 */ /* 0x000fe200078e0a09 */
[----:B------:R-:W-:Y:S01]  /*6950*/  ISETP.GE.AND P1, PT, R45, RZ, PT ;  /* 0x000000ff2d00720c */ /* 0x000fe20003f26270 */
[----:B------:R-:W-:-:S02]  /*6960*/  IMAD.SHL.U32 R2, R0, 0x2, RZ ;  /* 0x0000000200027824 */ /* 0x000fc400078e00ff */
[--C-:B------:R-:W-:Y:S01]  /*6970*/  @!P3 IMAD.IADD R24, R24, 0x1, -R9.reuse ;  /* 0x000000011818b824 */ /* 0x100fe200078e0a09 */
[----:B------:R-:W-:Y:S01]  /*6980*/  ISETP.GE.AND P3, PT, R47, RZ, PT ;  /* 0x000000ff2f00720c */ /* 0x000fe20003f66270 */
[--C-:B------:R-:W-:Y:S01]  /*6990*/  @!P5 IMAD.IADD R26, R26, 0x1, -R9.reuse ;  /* 0x000000011a1ad824 */ /* 0x100fe200078e0a09 */
[----:B------:R-:W-:Y:S01]  /*69a0*/  ISETP.GE.AND P5, PT, R49, RZ, PT ;  /* 0x000000ff3100720c */ /* 0x000fe20003fa6270 */
[--C-:B------:R-:W-:Y:S01]  /*69b0*/  @!P6 IMAD.IADD R30, R30, 0x1, -R9.reuse ;  /* 0x000000011e1ee824 */ /* 0x100fe200078e0a09 */
[----:B------:R-:W-:Y:S01]  /*69c0*/  ISETP.GE.AND P6, PT, R25, RZ, PT ;  /* 0x000000ff1900720c */ /* 0x000fe20003fc6270 */
[--C-:B------:R-:W-:Y:S01]  /*69d0*/  @!P0 IMAD.IADD R28, R28, 0x1, -R9.reuse ;  /* 0x000000011c1c8824 */ /* 0x100fe200078e0a09 */
[----:B------:R-:W-:Y:S01]  /*69e0*/  ISETP.GE.AND P0, PT, R51, RZ, PT ;  /* 0x000000ff3300720c */ /* 0x000fe20003f06270 */
[----:B------:R-:W-:Y:S01]  /*69f0*/  @!P2 IMAD.IADD R32, R32, 0x1, -R9 ;  /* 0x000000012020a824 */ /* 0x000fe200078e0a09 */
[----:B------:R-:W-:Y:S01]  /*6a00*/  ISETP.NE.AND P2, PT, R7, RZ, PT ;  /* 0x000000ff0700720c */ /* 0x000fe20003f45270 */
[----:B------:R-:W-:Y:S01]  /*6a10*/  IMAD R37, R6, UR5, RZ ;  /* 0x0000000506257c24 */ /* 0x000fe2000f8e02ff */
[----:B------:R-:W-:Y:S01]  /*6a20*/  LOP3.LUT R7, RZ, R7, RZ, 0x33, !PT ;  /* 0x00000007ff077212 */ /* 0x000fe200078e33ff */
[----:B------:R-:W-:Y:S01]  /*6a30*/  IMAD R0, R53, UR60, RZ ;  /* 0x0000003c35007c24 */ /* 0x000fe2000f8e02ff */
[----:B------:R-:W-:Y:S01]  /*6a40*/  LOP3.LUT R2, R2, 0x7e, RZ, 0xc0, !PT ;  /* 0x0000007e02027812 */ /* 0x000fe200078ec0ff */
[----:B------:R-:W-:Y:S01]  /*6a50*/  IMAD R9, R8, UR5, RZ ;  /* 0x0000000508097c24 */ /* 0x000fe2000f8e02ff */
[C---:B------:R-:W-:Y:S01]  /*6a60*/  SEL R143, R7.reuse, R34, !P2 ;  /* 0x00000022078f7207 */ /* 0x040fe20005000000 */
[----:B------:R-:W-:Y:S01]  /*6a70*/  @!P4 IMAD.MOV R22, RZ, RZ, -R22 ;  /* 0x000000ffff16c224 */ /* 0x000fe200078e0a16 */
[C---:B------:R-:W-:Y:S01]  /*6a80*/  SEL R142, R7.reuse, R142, !P2 ;  /* 0x0000008e078e7207 */ /* 0x040fe20005000000 */
[----:B------:R-:W-:Y:S01]  /*6a90*/  @!P1 IMAD.MOV R24, RZ, RZ, -R24 ;  /* 0x000000ffff189224 */ /* 0x000fe200078e0a18 */
[----:B------:R-:W-:Y:S01]  /*6aa0*/  ULDC UR5, c[0x0][0x240] ;  /* 0x0000900000057ab9 */ /* 0x000fe20000000800 */
[----:B------:R-:W-:Y:S01]  /*6ab0*/  @!P3 IMAD.MOV R26, RZ, RZ, -R26 ;  /* 0x000000ffff1ab224 */ /* 0x000fe200078e0a1a */
[----:B------:R-:W-:Y:S01]  /*6ac0*/  SEL R141, R7, R36, !P2 ;  /* 0x00000024078d7207 */ /* 0x000fe20005000000 */
[----:B------:R-:W-:Y:S01]  /*6ad0*/  @!P5 IMAD.MOV R28, RZ, RZ, -R28 ;  /* 0x000000ffff1cd224 */ /* 0x000fe200078e0a1c */
[----:B------:R-:W-:Y:S01]  /*6ae0*/  LEA R6, P1, R37, UR8, 0x1 ;  /* 0x0000000825067c11 */ /* 0x000fe2000f8208ff */
[----:B------:R-:W-:Y:S01]  /*6af0*/  @!P0 IMAD.MOV R30, RZ, RZ, -R30 ;  /* 0x000000ffff1e8224 */ /* 0x000fe200078e0a1e */
[C---:B------:R-:W-:Y:S01]  /*6b00*/  SEL R140, R7.reuse, R140, !P2 ;  /* 0x0000008c078c7207 */ /* 0x040fe20005000000 */
[----:B------:R-:W-:Y:S01]  /*6b10*/  @!P6 IMAD.MOV R32, RZ, RZ, -R32 ;  /* 0x000000ffff20e224 */ /* 0x000fe200078e0a20 */
[----:B------:R-:W-:Y:S01]  /*6b20*/  SEL R139, R7, R38, !P2 ;  /* 0x00000026078b7207 */ /* 0x000fe20005000000 */
[----:B------:R-:W-:Y:S01]  /*6b30*/  IMAD R3, R3, 0x80, R2 ;  /* 0x0000008003037824 */ /* 0x000fe200078e0202 */
[----:B------:R-:W-:Y:S01]  /*6b40*/  LOP3.LUT R2, R2, 0x90, R11, 0x78, !PT ;  /* 0x0000009002027812 */ /* 0x000fe200078e780b */
[----:B------:R-:W-:Y:S01]  /*6b50*/  IMAD R143, R143, UR5, RZ ;  /* 0x000000058f8f7c24 */ /* 0x000fe2000f8e02ff */
[----:B------:R-:W-:Y:S01]  /*6b60*/  LEA R11, P4, R0, UR10, 0x1 ;  /* 0x0000000a000b7c11 */ /* 0x000fe2000f8808ff */
[----:B------:R-:W-:Y:S01]  /*6b70*/  IMAD R142, R142, UR5, RZ ;  /* 0x000000058e8e7c24 */ /* 0x000fe2000f8e02ff */
[----:B------:R-:W-:Y:S01]  /*6b80*/  SEL R137, R7, R40, !P2 ;  /* 0x0000002807897207 */ /* 0x000fe20005000000 */
[----:B------:R-:W-:Y:S01]  /*6b90*/  IMAD R141, R141, UR5, RZ ;  /* 0x000000058d8d7c24 */ /* 0x000fe2000f8e02ff */
[C---:B------:R-:W-:Y:S01]  /*6ba0*/  SEL R135, R7.reuse, R42, !P2 ;  /* 0x0000002a07877207 */ /* 0x040fe20005000000 */
[----:B------:R-:W-:Y:S01]  /*6bb0*/  IMAD R140, R140, UR5, RZ ;  /* 0x000000058c8c7c24 */ /* 0x000fe2000f8e02ff */
[----:B------:R-:W-:Y:S01]  /*6bc0*/  SEL R133, R7, R44, !P2 ;  /* 0x0000002c07857207 */ /* 0x000fe20005000000 */
        /* <DEDUP_REMOVED lines=49> */
[C---:B------:R-:W-:Y:S01]  /*6ee0*/  SEL R36, R7.reuse, R19, !P2 ;  /* 0x0000001307247207 */ /* 0x040fe20005000000 */
        /* <DEDUP_REMOVED lines=57> */
[----:B------:R-:W-:Y:S01]  /*7280*/  SEL R85, R7, R172, !P2 ;  /* 0x000000ac07557207 */ /* 0x000fe20005000000 */
        /* <DEDUP_REMOVED lines=133> */
[----:B------:R-:W-:Y:S01]  /*7ae0*/  LEA.HI.X.SX32 R7, R37, UR9, 0x1, P1 ;  /* 0x0000000925077c11 */ /* 0x000fe200088f0eff */
[----:B------:R-:W-:Y:S01]  /*7af0*/  IMAD R28, R28, UR5, RZ ;  /* 0x000000051c1c7c24 */ /* 0x000fe2000f8e02ff */
[-C--:B------:R-:W-:Y:S01]  /*7b00*/  LEA R145, P1, R143, R11.reuse, 0x1 ;  /* 0x0000000b8f917211 */ /* 0x080fe200078208ff */
[----:B------:R-:W-:Y:S01]  /*7b10*/  IMAD R30, R30, UR5, RZ ;  /* 0x000000051e1e7c24 */ /* 0x000fe2000f8e02ff */
[-C--:B------:R-:W-:Y:S01]  /*7b20*/  LEA R144, P3, R142, R11.reuse, 0x1 ;  /* 0x0000000b8e907211 */ /* 0x080fe200078608ff */
[----:B------:R-:W-:Y:S01]  /*7b30*/  IMAD R32, R32, UR5, RZ ;  /* 0x0000000520207c24 */ /* 0x000fe2000f8e02ff */
[----:B------:R-:W-:Y:S01]  /*7b40*/  LEA.HI.X.SX32 R0, R0, UR11, 0x1, P4 ;  /* 0x0000000b00007c11 */ /* 0x000fe2000a0f0eff */
[----:B------:R0:W-:Y:S01]  /*7b50*/  STL [R1+0xec8], R145 ;  /* 0x000ec89101007387 */ /* 0x0001e20000100800 */
[-C--:B------:R-:W-:Y:S01]  /*7b60*/  LEA R146, P4, R141, R11.reuse, 0x1 ;  /* 0x0000000b8d927211 */ /* 0x080fe200078808ff */
[----:B-1----:R-:W-:Y:S01]  /*7b70*/  IMAD R37, R102, 0x3f, RZ ;  /* 0x0000003f66257824 */ /* 0x002fe200078e02ff */
[C---:B------:R-:W-:Y:S01]  /*7b80*/  LEA R8, P0, R9.reuse, UR8, 0x1 ;  /* 0x0000000809087c11 */ /* 0x040fe2000f8008ff */
[----:B------:R1:W-:Y:S01]  /*7b90*/  STL [R1+0x6e0], R144 ;  /* 0x0006e09001007387 */ /* 0x0003e20000100800 */
[-C--:B------:R-:W-:Y:S01]  /*7ba0*/  LEA.HI.X.SX32 R142, R142, R0.reuse, 0x1, P3 ;  /* 0x000000008e8e7211 */ /* 0x080fe200018f0eff */
[----:B------:R-:W-:Y:S01]  /*7bb0*/  IMAD R39, R102, 0x3e, RZ ;  /* 0x0000003e66277824 */ /* 0x000fe200078e02ff */
[----:B------:R-:W-:Y:S01]  /*7bc0*/  LEA.HI.X.SX32 R9, R9, UR9, 0x1, P0 ;  /* 0x0000000909097c11 */ /* 0x000fe200080f0eff */
[----:B------:R2:W-:Y:S01]  /*7bd0*/  STL [R1+0x6e8], R146 ;  /* 0x0006e89201007387 */ /* 0x0005e20000100800 */
[----:B------:R-:W-:Y:S01]  /*7be0*/  UIADD3 UR5, UR4, 0x8000, URZ ;  /* 0x0000800004057890 */ /* 0x000fe2000fffe03f */
[-C--:B0-----:R-:W-:Y:S01]  /*7bf0*/  LEA R145, P5, R140, R11.reuse, 0x1 ;  /* 0x0000000b8c917211 */ /* 0x081fe200078a08ff */
[----:B------:R-:W-:Y:S01]  /*7c00*/  UIADD3 UR11, UP0, UR20, 0x80, URZ ;  /* 0x00000080140b7890 */ /* 0x000fe2000ff1e03f */
[----:B------:R-:W-:Y:S01]  /*7c10*/  CS2R R148, SRZ ;  /* 0x0000000000947805 */ /* 0x000fe2000001ff00 */
[----:B------:R-:W-:Y:S01]  /*7c20*/  USHF.R.U32.HI UR5, URZ, 0x4, UR5 ;  /* 0x000000043f057899 */ /* 0x000fe20008011605 */
[CC--:B-1----:R-:W-:Y:S01]  /*7c30*/  LEA R144, P6, R139.reuse, R11.reuse, 0x1 ;  /* 0x0000000b8b907211 */ /* 0x0c2fe200078c08ff */
[----:B------:R0:W-:Y:S01]  /*7c40*/  STL [R1+0x6f0], R145 ;  /* 0x0006f09101007387 */ /* 0x0001e20000100800 */
[----:B------:R-:W-:Y:S01]  /*7c50*/  UMOV UR8, URZ ;  /* 0x0000003f00087c82 */ /* 0x000fe20008000000 */
[----:B------:R-:W-:Y:S01]  /*7c60*/  USGXT.U32 UR22, UR5, 0xe ;  /* 0x0000000e0516789a */ /* 0x000fe20008000000 */
[-C--:B--2---:R-:W-:Y:S01]  /*7c70*/  LEA R146, P0, R138, R11.reuse, 0x1 ;  /* 0x0000000b8a927211 */ /* 0x084fe200078008ff */
[----:B------:R1:W-:Y:S01]  /*7c80*/  STL [R1+0x6f8], R144 ;  /* 0x0006f89001007387 */ /* 0x0003e20000100800 */
[-C--:B------:R-:W-:Y:S01]  /*7c90*/  LEA.HI.X.SX32 R139, R139, R0.reuse, 0x1, P6 ;  /* 0x000000008b8b7211 */ /* 0x080fe200030f0eff */
[----:B------:R-:W-:Y:S01]  /*7ca0*/  USHF.L.U32 UR60, UR60, 0x6, URZ ;  /* 0x000000063c3c7899 */ /* 0x000fe2000800063f */
[----:B------:R-:W-:Y:S01]  /*7cb0*/  CS2R R150, SRZ ;  /* 0x0000000000967805 */ /* 0x000fe2000001ff00 */
[----:B------:R2:W-:Y:S01]  /*7cc0*/  STL [R1+0x700], R146 ;  /* 0x0007009201007387 */ /* 0x0005e20000100800 */
[----:B------:R-:W-:Y:S01]  /*7cd0*/  UIADD3.X UR12, UR8, 0x40000040, URZ, UP0, !UPT ;  /* 0x40000040080c7890 */ /* 0x000fe200087fe43f */
[-C--:B0-----:R-:W-:Y:S01]  /*7ce0*/  LEA.HI.X.SX32 R145, R143, R0.reuse, 0x1, P1 ;  /* 0x000000008f917211 */ /* 0x081fe200008f0eff */
[----:B------:R-:W-:Y:S01]  /*7cf0*/  UIADD3 UR14, UP0, UR22, 0x2, URZ ;  /* 0x00000002160e7890 */ /* 0x000fe2000ff1e03f */
[CC--:B------:R-:W-:Y:S01]  /*7d00*/  LEA R143, P2, R136.reuse, R11.reuse, 0x1 ;  /* 0x0000000b888f7211 */ /* 0x0c0fe200078408ff */
[----:B------:R-:W-:Y:S01]  /*7d10*/  UMOV UR9, URZ ;  /* 0x0000003f00097c82 */ /* 0x000fe20008000000 */
[----:B-1----:R-:W-:Y:S01]  /*7d20*/  LEA R144, P1, R137, R11, 0x1 ;  /* 0x0000000b89907211 */ /* 0x002fe200078208ff */
[----:B------:R-:W-:Y:S01]  /*7d30*/  STL [R1+0xec4], R145 ;  /* 0x000ec49101007387 */ /* 0x000fe20000100800 */
[----:B------:R-:W-:Y:S01]  /*7d40*/  LEA.HI.X.SX32 R136, R136, R0, 0x1, P2 ;  /* 0x0000000088887211 */ /* 0x000fe200010f0eff */
[----:B------:R-:W-:Y:S01]  /*7d50*/  USHF.R.S32.HI UR10, URZ, 0x1f, UR60 ;  /* 0x0000001f3f0a7899 */ /* 0x000fe2000801143c */
[----:B--2---:R-:W-:Y:S01]  /*7d60*/  CS2R R146, SRZ ;  /* 0x0000000000927805 */ /* 0x004fe2000001ff00 */
[----:B------:R0:W-:Y:S01]  /*7d70*/  STL [R1+0x708], R144 ;  /* 0x0007089001007387 */ /* 0x0001e20000100800 */
[----:B------:R-:W-:-:S02]  /*7d80*/  UIADD3.X UR15, UR9, 0x40000040, URZ, UP0, !UPT ;  /* 0x40000040090f7890 */ /* 0x000fc400087fe43f */
[----:B------:R-:W-:Y:S01]  /*7d90*/  USHF.L.U32 UR5, UR60, 0x1, URZ ;  /* 0x000000013c057899 */ /* 0x000fe2000800063f */
[----:B------:R1:W-:Y:S01]  /*7da0*/  STL [R1+0x710], R143 ;  /* 0x0007108f01007387 */ /* 0x0003e20000100800 */
[----:B------:R-:W-:Y:S01]  /*7db0*/  UMOV UR8, UR11 ;  /* 0x0000000b00087c82 */ /* 0x000fe20008000000 */
[----:B------:R-:W-:Y:S01]  /*7dc0*/  UMOV UR9, UR12 ;  /* 0x0000000c00097c82 */ /* 0x000fe20008000000 */
[----:B------:R-:W-:Y:S01]  /*7dd0*/  USHF.L.U64.HI UR60, UR60, 0x1, UR10 ;  /* 0x000000013c3c7899 */ /* 0x000fe2000801020a */
[----:B------:R2:W-:Y:S01]  /*7de0*/  STL [R1+0x6dc], R142 ;  /* 0x0006dc8e01007387 */ /* 0x0005e20000100800 */
[----:B------:R-:W-:Y:S01]  /*7df0*/  UIADD3.64 UR10, UR8, 0x180, URZ ;  /* 0x00000180080a7897 */ /* 0x000fe2000fffe03f */
[-C--:B0-----:R-:W-:Y:S01]  /*7e00*/  LEA R144, P3, R135, R11.reuse, 0x1 ;  /* 0x0000000b87907211 */ /* 0x081fe200078608ff */
[----:B------:R-:W-:Y:S02]  /*7e10*/  UIADD3.64 UR10, UR8, 0x280, URZ ;  /* 0x00000280080a7897 */ /* 0x000fe4000fffe03f */
[----:B------:R-:W-:Y:S01]  /*7e20*/  UIADD3.64 UR18, UR8, 0x200, URZ ;  /* 0x0000020008127897 */ /* 0x000fe2000fffe03f */
[-C--:B-1----:R-:W-:Y:S01]  /*7e30*/  LEA.HI.X.SX32 R143, R141, R0.reuse, 0x1, P4 ;  /* 0x000000008d8f7211 */ /* 0x082fe200020f0eff */
[----:B------:R0:W-:Y:S01]  /*7e40*/  STL [R1+0x718], R144 ;  /* 0x0007189001007387 */ /* 0x0001e20000100800 */
[-C--:B------:R-:W-:Y:S01]  /*7e50*/  LEA.HI.X.SX32 R141, R140, R0.reuse, 0x1, P5 ;  /* 0x000000008c8d7211 */ /* 0x080fe200028f0eff */
[----:B------:R-:W-:Y:S01]  /*7e60*/  UIADD3.64 UR12, UR8, 0x80, URZ ;  /* 0x00000080080c7897 */ /* 0x000fe2000fffe03f */
[-C--:B--2---:R-:W-:Y:S01]  /*7e70*/  LEA R142, P4, R134, R11.reuse, 0x1 ;  /* 0x0000000b868e7211 */ /* 0x084fe200078808ff */
[----:B------:R-:W-:Y:S01]  /*7e80*/  STL [R1+0x6e4], R143 ;  /* 0x0006e48f01007387 */ /* 0x000fe20000100800 */
[C---:B------:R-:W-:Y:S01]  /*7e90*/  LEA R140, P5, R133.reuse, R11, 0x1 ;  /* 0x0000000b858c7211 */ /* 0x040fe200078a08ff */
[----:B------:R-:W-:Y:S01]  /*7ea0*/  UMOV UR10, UR14 ;  /* 0x0000000e000a7c82 */ /* 0x000fe20008000000 */
[----:B------:R-:W-:Y:S01]  /*7eb0*/  UMOV UR11, UR15 ;  /* 0x0000000f000b7c82 */ /* 0x000fe20008000000 */
[----:B------:R1:W-:Y:S01]  /*7ec0*/  STL [R1+0x720], R142 ;  /* 0x0007208e01007387 */ /* 0x0003e20000100800 */
[----:B------:R-:W-:-:S02]  /*7ed0*/  LEA.HI.X.SX32 R133, R133, R0, 0x1, P5 ;  /* 0x0000000085857211 */ /* 0x000fc400028f0eff */
[----:B0-----:R-:W-:Y:S01]  /*7ee0*/  CS2R R144, SRZ ;  /* 0x0000000000907805 */ /* 0x001fe2000001ff00 */
[----:B------:R-:W-:Y:S01]  /*7ef0*/  UIADD3.64 UR16, UR8, 0x100, URZ ;  /* 0x0000010008107897 */ /* 0x000fe2000fffe03f */
[----:B------:R0:W-:Y:S01]  /*7f00*/  STL [R1+0x6ec], R141 ;  /* 0x0006ec8d01007387 */ /* 0x0001e20000100800 */
[----:B------:R-:W-:Y:S02]  /*7f10*/  UIADD3.64 UR24, UR8, 0x300, URZ ;  /* 0x0000030008187897 */ /* 0x000fe4000fffe03f */
[----:B------:R-:W-:Y:S01]  /*7f20*/  UIADD3.64 UR28, UR8, 0x380, URZ ;  /* 0x00000380081c7897 */ /* 0x000fe2000fffe03f */
[----:B------:R2:W-:Y:S01]  /*7f30*/  STL [R1+0x728], R140 ;  /* 0x0007288c01007387 */ /* 0x0005e20000100800 */
[----:B------:R-:W-:Y:S01]  /*7f40*/  UIADD3.64 UR32, UR8, 0x400, URZ ;  /* 0x0000040008207897 */ /* 0x000fe2000fffe03f */
[----:B-1----:R-:W-:Y:S01]  /*7f50*/  CS2R R142, SRZ ;  /* 0x00000000008e7805 */ /* 0x002fe2000001ff00 */
[----:B------:R-:W-:Y:S01]  /*7f60*/  UIADD3.64 UR36, UR8, 0x480, URZ ;  /* 0x0000048008247897 */ /* 0x000fe2000fffe03f */
[----:B------:R1:W-:Y:S01]  /*7f70*/  STL [R1+0x6f4], R139 ;  /* 0x0006f48b01007387 */ /* 0x0003e20000100800 */
[----:B------:R-:W-:Y:S01]  /*7f80*/  UIADD3.64 UR40, UR8, 0x500, URZ ;  /* 0x0000050008287897 */ /* 0x000fe2000fffe03f */
[----:B0-----:R-:W-:Y:S01]  /*7f90*/  LEA R141, P6, R132, R11, 0x1 ;  /* 0x0000000b848d7211 */ /* 0x001fe200078c08ff */
[----:B------:R-:W-:-:S02]  /*7fa0*/  UIADD3.64 UR44, UR8, 0x580, URZ ;  /* 0x00000580082c7897 */ /* 0x000fc4000fffe03f */
[----:B------:R-:W-:Y:S01]  /*7fb0*/  UIADD3.64 UR48, UR8, 0x600, URZ ;  /* 0x0000060008307897 */ /* 0x000fe2000fffe03f */
[-C--:B--2---:R-:W-:Y:S01]  /*7fc0*/  LEA.HI.X.SX32 R140, R138, R0.reuse, 0x1, P0 ;  /* 0x000000008a8c7211 */ /* 0x084fe200000f0eff */
[----:B------:R-:W-:Y:S01]  /*7fd0*/  STL [R1+0x730], R141 ;  /* 0x0007308d01007387 */ /* 0x000fe20000100800 */
[-C--:B------:R-:W-:Y:S01]  /*7fe0*/  LEA.HI.X.SX32 R138, R137, R0.reuse, 0x1, P1 ;  /* 0x00000000898a7211 */ /* 0x080fe200008f0eff */
[----:B------:R-:W-:Y:S01]  /*7ff0*/  UIADD3.64 UR52, UR8, 0x680, URZ ;  /* 0x0000068008347897 */ /* 0x000fe2000fffe03f */
[-C--:B-1----:R-:W-:Y:S01]  /*8000*/  LEA R139, P0, R131, R11.reuse, 0x1 ;  /* 0x0000000b838b7211 */ /* 0x082fe200078008ff */
[----:B------:R0:W-:Y:S01]  /*8010*/  STL [R1+0x6fc], R140 ;  /* 0x0006fc8c01007387 */ /* 0x0001e20000100800 */
[C---:B------:R-:W-:Y:S01]  /*8020*/  LEA R137, P1, R130.reuse, R11, 0x1 ;  /* 0x0000000b82897211 */ /* 0x040fe200078208ff */
[----:B------:R-:W-:Y:S02]  /*8030*/  UIADD3.64 UR56, UR8, 0x700, URZ ;  /* 0x0000070008387897 */ /* 0x000fe4000fffe03f */
[----:B------:R-:W-:Y:S01]  /*8040*/  STL [R1+0x738], R139 ;  /* 0x0007388b01007387 */ /* 0x000fe20000100800 */
[----:B------:R-:W-:Y:S01]  /*8050*/  LEA.HI.X.SX32 R130, R130, R0, 0x1, P1 ;  /* 0x0000000082827211 */ /* 0x000fe200008f0eff */
[----:B------:R-:W-:-:S02]  /*8060*/  UIADD3.64 UR14, UR10, 0x2, URZ ;  /* 0x000000020a0e7897 */ /* 0x000fc4000fffe03f */
[----:B------:R1:W-:Y:S01]  /*8070*/  STL [R1+0x704], R138 ;  /* 0x0007048a01007387 */ /* 0x0003e20000100800 */
[----:B------:R-:W-:Y:S01]  /*8080*/  UIADD3.64 UR18, UR10, 0x4, URZ ;  /* 0x000000040a127897 */ /* 0x000fe2000fffe03f */
[----:B0-----:R-:W-:Y:S02]  /*8090*/  CS2R R140, SRZ ;  /* 0x00000000008c7805 */ /* 0x001fe4000001ff00 */
[----:B------:R0:W-:Y:S04]  /*80a0*/  STL [R1+0x740], R137 ;  /* 0x0007408901007387 */ /* 0x0001e80000100800 */
[----:B------:R2:W-:Y:S01]  /*80b0*/  STL [R1+0x70c], R136 ;  /* 0x00070c8801007387 */ /* 0x0005e20000100800 */
[----:B-1----:R-:W-:Y:S02]  /*80c0*/  LEA R138, P2, R129, R11, 0x1 ;  /* 0x0000000b818a7211 */ /* 0x002fe400078408ff */
[----:B0-----:R-:W-:-:S03]  /*80d0*/  LEA.HI.X.SX32 R137, R135, R0, 0x1, P3 ;  /* 0x0000000087897211 */ /* 0x001fc600018f0eff */
[----:B------:R0:W-:Y:S01]  /*80e0*/  STL [R1+0x748], R138 ;  /* 0x0007488a01007387 */ /* 0x0001e20000100800 */
[----:B------:R-:W-:Y:S02]  /*80f0*/  LEA.HI.X.SX32 R135, R134, R0, 0x1, P4 ;  /* 0x0000000086877211 */ /* 0x000fe400020f0eff */
[-C--:B--2---:R-:W-:Y:S01]  /*8100*/  LEA R136, P3, R128, R11.reuse, 0x1 ;  /* 0x0000000b80887211 */ /* 0x084fe200078608ff */
[----:B------:R-:W-:Y:S01]  /*8110*/  STL [R1+0x714], R137 ;  /* 0x0007148901007387 */ /* 0x000fe20000100800 */
[----:B------:R-:W-:-:S03]  /*8120*/  LEA R134, P4, R127, R11, 0x1 ;  /* 0x0000000b7f867211 */ /* 0x000fc600078808ff */
[----:B------:R1:W-:Y:S01]  /*8130*/  STL [R1+0x750], R136 ;  /* 0x0007508801007387 */ /* 0x0003e20000100800 */
[----:B------:R-:W-:Y:S02]  /*8140*/  LEA.HI.X.SX32 R127, R127, R0, 0x1, P4 ;  /* 0x000000007f7f7211 */ /* 0x000fe400020f0eff */
[----:B0-----:R-:W-:Y:S01]  /*8150*/  CS2R R138, SRZ ;  /* 0x00000000008a7805 */ /* 0x001fe2000001ff00 */
[----:B------:R0:W-:Y:S04]  /*8160*/  STL [R1+0x71c], R135 ;  /* 0x00071c8701007387 */ /* 0x0001e80000100800 */
[----:B------:R2:W-:Y:S01]  /*8170*/  STL [R1+0x758], R134 ;  /* 0x0007588601007387 */ /* 0x0005e20000100800 */
[----:B-1----:R-:W-:-:S03]  /*8180*/  CS2R R136, SRZ ;  /* 0x0000000000887805 */ /* 0x002fc6000001ff00 */
[----:B------:R1:W-:Y:S01]  /*8190*/  STL [R1+0x724], R133 ;  /* 0x0007248501007387 */ /* 0x0003e20000100800 */
[----:B0-----:R-:W-:Y:S02]  /*81a0*/  LEA R135, P5, R126, R11, 0x1 ;  /* 0x0000000b7e877211 */ /* 0x001fe400078a08ff */
[----:B--2---:R-:W-:-:S03]  /*81b0*/  LEA.HI.X.SX32 R134, R132, R0, 0x1, P6 ;  /* 0x0000000084867211 */ /* 0x004fc600030f0eff */
[----:B------:R-:W-:Y:S01]  /*81c0*/  STL [R1+0x760], R135 ;  /* 0x0007608701007387 */ /* 0x000fe20000100800 */
[----:B------:R-:W-:Y:S02]  /*81d0*/  LEA.HI.X.SX32 R132, R131, R0, 0x1, P0 ;  /* 0x0000000083847211 */ /* 0x000fe400000f0eff */
[-C--:B-1----:R-:W-:Y:S01]  /*81e0*/  LEA R133, P6, R125, R11.reuse, 0x1 ;  /* 0x0000000b7d857211 */ /* 0x082fe200078c08ff */
[----:B------:R0:W-:Y:S01]  /*81f0*/  STL [R1+0x72c], R134 ;  /* 0x00072c8601007387 */ /* 0x0001e20000100800 */
[----:B------:R-:W-:-:S03]  /*8200*/  LEA R131, P0, R124, R11, 0x1 ;  /* 0x0000000b7c837211 */ /* 0x000fc600078008ff */
[----:B------:R-:W-:Y:S01]  /*8210*/  STL [R1+0x768], R133 ;  /* 0x0007688501007387 */ /* 0x000fe20000100800 */
[----:B------:R-:W-:-:S03]  /*8220*/  LEA.HI.X.SX32 R124, R124, R0, 0x1, P0 ;  /* 0x000000007c7c7211 */ /* 0x000fc600000f0eff */
[----:B------:R1:W-:Y:S01]  /*8230*/  STL [R1+0x734], R132 ;  /* 0x0007348401007387 */ /* 0x0003e20000100800 */
[----:B0-----:R-:W-:-:S03]  /*8240*/  CS2R R134, SRZ ;  /* 0x0000000000867805 */ /* 0x001fc6000001ff00 */
        /* <DEDUP_REMOVED lines=414> */
[----:B------:R-:W-:Y:S01]  /*9c30*/  STL [R1+0xa50], R36 ;  /* 0x000a502401007387 */ /* 0x000fe20000100800 */
[----:B------:R-:W-:Y:S02]  /*9c40*/  LEA.HI.X.SX32 R21, R21, R0, 0x1, P2 ;  /* 0x0000000015157211 */ /* 0x000fe400010f0eff */
[----:B0-----:R-:W-:Y:S01]  /*9c50*/  CS2R R40, SRZ ;  /* 0x0000000000287805 */ /* 0x001fe2000001ff00 */
[----:B------:R0:W-:Y:S04]  /*9c60*/  STL [R1+0xa1c], R35 ;  /* 0x000a1c2301007387 */ /* 0x0001e80000100800 */
[----:B------:R1:W-:Y:S04]  /*9c70*/  STL [R1+0xa58], R34 ;  /* 0x000a582201007387 */ /* 0x0003e80000100800 */
[----:B------:R2:W-:Y:S01]  /*9c80*/  STL [R1+0xa24], R33 ;  /* 0x000a242101007387 */ /* 0x0005e20000100800 */
[----:B0-----:R-:W-:-:S02]  /*9c90*/  LEA R35, P3, R19, R11, 0x1 ;  /* 0x0000000b13237211 */ /* 0x001fc400078608ff */
[----:B-1----:R-:W-:-:S03]  /*9ca0*/  LEA.HI.X.SX32 R34, R31, R0, 0x1, P4 ;  /* 0x000000001f227211 */ /* 0x002fc600020f0eff */
[----:B------:R-:W-:Y:S01]  /*9cb0*/  STL [R1+0xa60], R35 ;  /* 0x000a602301007387 */ /* 0x000fe20000100800 */
[----:B------:R-:W-:Y:S02]  /*9cc0*/  LEA.HI.X.SX32 R31, R29, R0, 0x1, P5 ;  /* 0x000000001d1f7211 */ /* 0x000fe400028f0eff */
[-C--:B--2---:R-:W-:Y:S01]  /*9cd0*/  LEA R33, P4, R17, R11.reuse, 0x1 ;  /* 0x0000000b11217211 */ /* 0x084fe200078808ff */
        /* <DEDUP_REMOVED lines=10> */
[----:B------:R-:W-:Y:S01]  /*9d80*/  STL [R1+0xa78], R31 ;  /* 0x000a781f01007387 */ /* 0x000fe20000100800 */
[----:B------:R-:W-:Y:S02]  /*9d90*/  LEA.HI.X.SX32 R25, R23, R0, 0x1, P1 ;  /* 0x0000000017197211 */ /* 0x000fe400008f0eff */
[-C--:B--2---:R-:W-:Y:S01]  /*9da0*/  LEA R27, P0, R12, R11.reuse, 0x1 ;  /* 0x0000000b0c1b7211 */ /* 0x084fe200078008ff */
[----:B------:R-:W-:Y:S01]  /*9db0*/  STL [R1+0xa44], R29 ;  /* 0x000a441d01007387 */ /* 0x000fe20000100800 */
[----:B------:R-:W-:-:S03]  /*9dc0*/  LEA R23, P1, R14, R11, 0x1 ;  /* 0x0000000b0e177211 */ /* 0x000fc600078208ff */
[----:B------:R-:W-:Y:S01]  /*9dd0*/  STL [R1+0xa80], R27 ;  /* 0x000a801b01007387 */ /* 0x000fe20000100800 */
[----:B------:R-:W-:-:S03]  /*9de0*/  LEA.HI.X.SX32 R14, R14, R0, 0x1, P1 ;  /* 0x000000000e0e7211 */ /* 0x000fc600008f0eff */
[----:B------:R0:W-:Y:S04]  /*9df0*/  STL [R1+0xa4c], R25 ;  /* 0x000a4c1901007387 */ /* 0x0001e80000100800 */
[----:B------:R1:W-:Y:S04]  /*9e00*/  STL [R1+0xa88], R23 ;  /* 0x000a881701007387 */ /* 0x0003e80000100800 */
[----:B------:R2:W-:Y:S01]  /*9e10*/  STL [R1+0xa54], R21 ;  /* 0x000a541501007387 */ /* 0x0005e20000100800 */
[----:B0-----:R-:W-:Y:S02]  /*9e20*/  LEA R25, P2, R16, R11, 0x1 ;  /* 0x0000000b10197211 */ /* 0x001fe400078408ff */
[----:B-1----:R-:W-:-:S03]  /*9e30*/  LEA.HI.X.SX32 R23, R19, R0, 0x1, P3 ;  /* 0x0000000013177211 */ /* 0x002fc600018f0eff */
[----:B------:R-:W-:Y:S01]  /*9e40*/  STL [R1+0xa90], R25 ;  /* 0x000a901901007387 */ /* 0x000fe20000100800 */
[----:B------:R-:W-:Y:S02]  /*9e50*/  LEA.HI.X.SX32 R19, R17, R0, 0x1, P4 ;  /* 0x0000000011137211 */ /* 0x000fe400020f0eff */
[-C--:B--2---:R-:W-:Y:S01]  /*9e60*/  LEA R21, P3, R18, R11.reuse, 0x1 ;  /* 0x0000000b12157211 */ /* 0x084fe200078608ff */
[----:B------:R-:W-:Y:S01]  /*9e70*/  STL [R1+0xa5c], R23 ;  /* 0x000a5c1701007387 */ /* 0x000fe20000100800 */
[----:B------:R-:W-:-:S03]  /*9e80*/  LEA R17, P4, R20, R11, 0x1 ;  /* 0x0000000b14117211 */ /* 0x000fc600078808ff */
[----:B------:R-:W-:Y:S04]  /*9e90*/  STL [R1+0xa98], R21 ;  /* 0x000a981501007387 */ /* 0x000fe80000100800 */
        /* <DEDUP_REMOVED lines=16> */
[----:B------:R0:W-:Y:S01]  /*9fa0*/  STL [R1+0xebc], R13 ;  /* 0x000ebc0d01007387 */ /* 0x0001e20000100800 */
[----:B------:R-:W-:Y:S01]  /*9fb0*/  IMAD R16, R102, 0x3d, RZ ;  /* 0x0000003d66107824 */ /* 0x000fe200078e02ff */
[-C--:B--2---:R-:W-:Y:S02]  /*9fc0*/  LEA R14, P2, R30, R11.reuse, 0x1 ;  /* 0x0000000b1e0e7211 */ /* 0x084fe400078408ff */
[----:B------:R1:W-:Y:S04]  /*9fd0*/  STL [R1+0xa8c], R12 ;  /* 0x000a8c0c01007387 */ /* 0x0003e80000100800 */
[----:B------:R2:W-:Y:S01]  /*9fe0*/  STL [R1+0xec0], R14 ;  /* 0x000ec00e01007387 */ /* 0x0005e20000100800 */
[----:B0-----:R-:W-:Y:S02]  /*9ff0*/  LEA.HI.X.SX32 R13, R18, R0, 0x1, P3 ;  /* 0x00000000120d7211 */ /* 0x001fe400018f0eff */
[----:B-1----:R-:W-:-:S03]  /*a000*/  LEA R12, P3, R32, R11, 0x1 ;  /* 0x0000000b200c7211 */ /* 0x002fc600078608ff */
[----:B------:R0:W-:Y:S01]  /*a010*/  STL [R1+0xa94], R13 ;  /* 0x000a940d01007387 */ /* 0x0001e20000100800 */
[-C--:B------:R-:W-:Y:S02]  /*a020*/  LEA.HI.X.SX32 R11, R20, R0.reuse, 0x1, P4 ;  /* 0x00000000140b7211 */ /* 0x080fe400020f0eff */
[----:B--2---:R-:W-:Y:S01]  /*a030*/  LEA.HI.X.SX32 R14, R28, R0, 0x1, P1 ;  /* 0x000000001c0e7211 */ /* 0x004fe200008f0eff */
[----:B------:R1:W-:Y:S01]  /*a040*/  STL [R1+0xeac], R12 ;  /* 0x000eac0c01007387 */ /* 0x0003e20000100800 */
[----:B------:R-:W-:-:S03]  /*a050*/  CS2R R28, SRZ ;  /* 0x00000000001c7805 */ /* 0x000fc6000001ff00 */
[----:B------:R2:W-:Y:S01]  /*a060*/  STL [R1+0xa9c], R11 ;  /* 0x000a9c0b01007387 */ /* 0x0005e20000100800 */
[-C--:B0-----:R-:W-:Y:S02]  /*a070*/  LEA.HI.X.SX32 R13, R22, R0.reuse, 0x1, P5 ;  /* 0x00000000160d7211 */ /* 0x081fe400028f0eff */
[----:B-1----:R-:W-:-:S03]  /*a080*/  LEA.HI.X.SX32 R12, R24, R0, 0x1, P6 ;  /* 0x00000000180c7211 */ /* 0x002fc600030f0eff */
[----:B------:R-:W-:Y:S01]  /*a090*/  STL [R1+0xe98], R13 ;  /* 0x000e980d01007387 */ /* 0x000fe20000100800 */
[----:B------:R-:W-:Y:S02]  /*a0a0*/  CS2R R24, SRZ ;  /* 0x0000000000187805 */ /* 0x000fe4000001ff00 */
[----:B--2---:R-:W-:Y:S01]  /*a0b0*/  LEA.HI.X.SX32 R11, R26, R0, 0x1, P0 ;  /* 0x000000001a0b7211 */ /* 0x004fe200000f0eff */
[----:B------:R0:W-:Y:S01]  /*a0c0*/  STL [R1+0xe9c], R12 ;  /* 0x000e9c0c01007387 */ /* 0x0001e20000100800 */
[----:B------:R-:W-:-:S03]  /*a0d0*/  CS2R R26, SRZ ;  /* 0x00000000001a7805 */ /* 0x000fc6000001ff00 */
[----:B------:R1:W-:Y:S04]  /*a0e0*/  STL [R1+0xea0], R11 ;  /* 0x000ea00b01007387 */ /* 0x0003e80000100800 */
[----:B------:R2:W-:Y:S01]  /*a0f0*/  STL [R1+0xea4], R14 ;  /* 0x000ea40e01007387 */ /* 0x0005e20000100800 */
[----:B0-----:R-:W-:Y:S01]  /*a100*/  IMAD.WIDE R12, R37, 0x2, R6 ;  /* 0x00000002250c7825 */ /* 0x001fe200078e0206 */
[-C--:B-1----:R-:W-:Y:S02]  /*a110*/  LEA.HI.X.SX32 R11, R30, R0.reuse, 0x1, P2 ;  /* 0x000000001e0b7211 */ /* 0x082fe400010f0eff */
[----:B------:R-:W-:Y:S02]  /*a120*/  CS2R R30, SRZ ;  /* 0x00000000001e7805 */ /* 0x000fe4000001ff00 */
[----:B------:R-:W-:-:S02]  /*a130*/  LEA.HI.X.SX32 R0, R32, R0, 0x1, P3 ;  /* 0x0000000020007211 */ /* 0x000fc400018f0eff */
[----:B------:R-:W-:Y:S01]  /*a140*/  CS2R R32, SRZ ;  /* 0x0000000000207805 */ /* 0x000fe2000001ff00 */
[----:B--2---:R-:W-:Y:S01]  /*a150*/  IMAD.WIDE R14, R37, 0x2, R8 ;  /* 0x00000002250e7825 */ /* 0x004fe200078e0208 */
[----:B------:R-:W-:Y:S01]  /*a160*/  STL [R1+0xea8], R11 ;  /* 0x000ea80b01007387 */ /* 0x000fe20000100800 */
[----:B------:R-:W-:-:S03]  /*a170*/  CS2R R36, SRZ ;  /* 0x0000000000247805 */ /* 0x000fc6000001ff00 */
[----:B------:R-:W-:Y:S04]  /*a180*/  STL [R1+0xaac], R12 ;  /* 0x000aac0c01007387 */ /* 0x000fe80000100800 */
[----:B------:R0:W-:Y:S04]  /*a190*/  STL [R1+0xaa4], R0 ;  /* 0x000aa40001007387 */ /* 0x0001e80000100800 */
[----:B------:R1:W-:Y:S04]  /*a1a0*/  STL [R1+0xaa8], R13 ;  /* 0x000aa80d01007387 */ /* 0x0003e80000100800 */
[----:B------:R-:W-:Y:S01]  /*a1b0*/  STL [R1+0xab4], R14 ;  /* 0x000ab40e01007387 */ /* 0x000fe20000100800 */
[----:B0-----:R-:W-:-:S03]  /*a1c0*/  IMAD R0, R102, 0x3c, RZ ;  /* 0x0000003c66007824 */ /* 0x001fc600078e02ff */
[----:B------:R0:W-:Y:S01]  /*a1d0*/  STL [R1+0xab0], R15 ;  /* 0x000ab00f01007387 */ /* 0x0001e20000100800 */
[----:B-1----:R-:W-:-:S05]  /*a1e0*/  IMAD.WIDE R12, R39, 0x2, R6 ;  /* 0x00000002270c7825 */ /* 0x002fca00078e0206 */
[----:B------:R-:W-:Y:S01]  /*a1f0*/  STL [R1+0xabc], R12 ;  /* 0x000abc0c01007387 */ /* 0x000fe20000100800 */
[----:B0-----:R-:W-:-:S03]  /*a200*/  IMAD.WIDE R14, R39, 0x2, R8 ;  /* 0x00000002270e7825 */ /* 0x001fc600078e0208 */
[----:B------:R0:W-:Y:S01]  /*a210*/  STL [R1+0xab8], R13 ;  /* 0x000ab80d01007387 */ /* 0x0001e20000100800 */
[----:B------:R-:W-:-:S03]  /*a220*/  CS2R R38, SRZ ;  /* 0x0000000000267805 */ /* 0x000fc6000001ff00 */
[----:B------:R-:W-:Y:S04]  /*a230*/  STL [R1+0xac4], R14 ;  /* 0x000ac40e01007387 */ /* 0x000fe80000100800 */
[----:B------:R1:W-:Y:S01]  /*a240*/  STL [R1+0xac0], R15 ;  /* 0x000ac00f01007387 */ /* 0x0003e20000100800 */
[----:B0-----:R-:W-:-:S04]  /*a250*/  IMAD.WIDE R12, R16, 0x2, R6 ;  /* 0x00000002100c7825 */ /* 0x001fc800078e0206 */
[--C-:B------:R-:W-:Y:S01]  /*a260*/  IMAD.WIDE R16, R16, 0x2, R8.reuse ;  /* 0x0000000210107825 */ /* 0x100fe200078e0208 */
[----:B------:R-:W-:Y:S03]  /*a270*/  STL [R1+0xacc], R12 ;  /* 0x000acc0c01007387 */ /* 0x000fe60000100800 */
[C---:B-1----:R-:W-:Y:S01]  /*a280*/  IMAD.WIDE R14, R0.reuse, 0x2, R8 ;  /* 0x00000002000e7825 */ /* 0x042fe200078e0208 */
[----:B------:R0:W-:Y:S04]  /*a290*/  STL [R1+0xac8], R13 ;  /* 0x000ac80d01007387 */ /* 0x0001e80000100800 */
[----:B------:R1:W-:Y:S04]  /*a2a0*/  STL [R1+0xad4], R16 ;  /* 0x000ad41001007387 */ /* 0x0003e80000100800 */
[----:B------:R-:W-:Y:S01]  /*a2b0*/  STL [R1+0xad0], R17 ;  /* 0x000ad01101007387 */ /* 0x000fe20000100800 */
[----:B0-----:R-:W-:-:S04]  /*a2c0*/  IMAD.WIDE R12, R0, 0x2, R6 ;  /* 0x00000002000c7825 */ /* 0x001fc800078e0206 */
[C---:B------:R-:W-:Y:S01]  /*a2d0*/  IMAD R0, R102.reuse, 0x3a, RZ ;  /* 0x0000003a66007824 */ /* 0x040fe200078e02ff */
[----:B------:R-:W-:Y:S01]  /*a2e0*/  STL [R1+0xadc], R12 ;  /* 0x000adc0c01007387 */ /* 0x000fe20000100800 */
[----:B-1----:R-:W-:-:S03]  /*a2f0*/  IMAD R16, R102, 0x3b, RZ ;  /* 0x0000003b66107824 */ /* 0x002fc600078e02ff */
[----:B------:R0:W-:Y:S04]  /*a300*/  STL [R1+0xad8], R13 ;  /* 0x000ad80d01007387 */ /* 0x0001e80000100800 */
        /* <DEDUP_REMOVED lines=178> */
[C---:B------:R-:W-:Y:S01]  /*ae30*/  IMAD.SHL.U32 R0, R102.reuse, 0x20, RZ ;  /* 0x0000002066007824 */ /* 0x040fe200078e00ff */
        /* <DEDUP_REMOVED lines=220> */
[----:B------:R-:W-:Y:S04]  /*bc00*/  STL [R1+0xe74], R16 ;  /* 0x000e741001007387 */ /* 0x000fe80000100800 */
[----:B------:R1:W-:Y:S01]  /*bc10*/  STL [R1+0xe70], R17 ;  /* 0x000e701101007387 */ /* 0x0003e20000100800 */
[----:B0-----:R-:W-:-:S05]  /*bc20*/  IMAD.WIDE R12, R0, 0x2, R6 ;  /* 0x00000002000c7825 */ /* 0x001fca00078e0206 */
[----:B------:R-:W-:Y:S01]  /*bc30*/  STL [R1+0xe7c], R12 ;  /* 0x000e7c0c01007387 */ /* 0x000fe20000100800 */
[----:B-1----:R-:W-:-:S03]  /*bc40*/  IMAD.WIDE R16, R102, 0x2, R6 ;  /* 0x0000000266107825 */ /* 0x002fc600078e0206 */
[----:B------:R0:W-:Y:S04]  /*bc50*/  STL [R1+0xe78], R13 ;  /* 0x000e780d01007387 */ /* 0x0001e80000100800 */
[----:B------:R1:W-:Y:S04]  /*bc60*/  STL [R1+0xe84], R14 ;  /* 0x000e840e01007387 */ /* 0x0003e80000100800 */
[----:B------:R-:W-:Y:S01]  /*bc70*/  STL [R1+0xe80], R15 ;  /* 0x000e800f01007387 */ /* 0x000fe20000100800 */
[----:B0-----:R-:W-:-:S03]  /*bc80*/  IMAD.WIDE R12, R102, 0x2, R8 ;  /* 0x00000002660c7825 */ /* 0x001fc600078e0208 */
[----:B------:R-:W-:Y:S04]  /*bc90*/  STL [R1+0xe8c], R16 ;  /* 0x000e8c1001007387 */ /* 0x000fe80000100800 */
[----:B------:R-:W-:Y:S01]  /*bca0*/  STL [R1+0xe88], R17 ;  /* 0x000e881101007387 */ /* 0x000fe20000100800 */
[----:B-1----:R-:W-:-:S03]  /*bcb0*/  LOP3.LUT R14, R3, 0x20, RZ, 0x3c, !PT ;  /* 0x00000020030e7812 */ /* 0x002fc600078e3cff */
[----:B------:R0:W-:Y:S04]  /*bcc0*/  STL [R1+0xe94], R12 ;  /* 0x000e940c01007387 */ /* 0x0001e80000100800 */
[----:B------:R1:W-:Y:S04]  /*bcd0*/  STL [R1+0xe90], R13 ;  /* 0x000e900d01007387 */ /* 0x0003e80000100800 */
[----:B------:R-:W-:Y:S04]  /*bce0*/  STL [R1+0x400], RZ ;  /* 0x000400ff01007387 */ /* 0x000fe80000100800 */
[----:B------:R-:W-:Y:S01]  /*bcf0*/  STL [R1+0x404], RZ ;  /* 0x000404ff01007387 */ /* 0x000fe20000100800 */
[----:B0-----:R-:W-:Y:S01]  /*bd00*/  IMAD.SHL.U32 R12, R102, 0x40, RZ ;  /* 0x00000040660c7824 */ /* 0x001fe200078e00ff */
[----:B-1----:R-:W-:-:S02]  /*bd10*/  SHF.R.S32.HI R13, RZ, 0x6, R103 ;  /* 0x00000006ff0d7819 */ /* 0x002fc40000011467 */
[----:B------:R-:W-:Y:S01]  /*bd20*/  CS2R R102, SRZ ;  /* 0x0000000000667805 */ /* 0x000fe2000001ff00 */
[----:B------:R-:W-:Y:S01]  /*bd30*/  STL [R1+0x408], RZ ;  /* 0x000408ff01007387 */ /* 0x000fe20000100800 */
[----:B------:R-:W-:-:S03]  /*bd40*/  SHF.R.S32.HI R11, RZ, 0x1f, R12 ;  /* 0x0000001fff0b7819 */ /* 0x000fc6000001140c */
[----:B------:R-:W-:Y:S01]  /*bd50*/  STL [R1+0x40c], RZ ;  /* 0x00040cff01007387 */ /* 0x000fe20000100800 */
[C---:B------:R-:W-:Y:S01]  /*bd60*/  SHF.L.U64.HI R0, R12.reuse, 0x1, R11 ;  /* 0x000000010c007819 */ /* 0x040fe2000001020b */
[----:B------:R-:W-:Y:S02]  /*bd70*/  IMAD.SHL.U32 R12, R12, 0x2, RZ ;  /* 0x000000020c0c7824 */ /* 0x000fe400078e00ff */
[----:B------:R-:W-:Y:S01]  /*bd80*/  STL [R1+0x410], RZ ;  /* 0x000410ff01007387 */ /* 0x000fe20000100800 */
[----:B------:R-:W-:-:S03]  /*bd90*/  LOP3.LUT R11, R3, 0x10, RZ, 0x3c, !PT ;  /* 0x00000010030b7812 */ /* 0x000fc600078e3cff */
[----:B------:R-:W-:Y:S04]  /*bda0*/  STL [R1+0x414], RZ ;  /* 0x000414ff01007387 */ /* 0x000fe80000100800 */
        /* <DEDUP_REMOVED lines=250> */
[----:B------:R-:W-:Y:S04]  /*cd50*/  STL [R1], RZ ;  /* 0x000000ff01007387 */ /* 0x000fe80000100800 */
        /* <DEDUP_REMOVED lines=127> */
[----:B------:R0:W-:Y:S04]  /*d550*/  STL [R1+0xef0], R13 ;  /* 0x000ef00d01007387 */ /* 0x0001e80000100800 */
[----:B------:R1:W-:Y:S04]  /*d560*/  STL [R1+0xf0c], R11 ;  /* 0x000f0c0b01007387 */ /* 0x0003e80000100800 */
[----:B------:R2:W-:Y:S01]  /*d570*/  STL [R1+0xf08], R14 ;  /* 0x000f080e01007387 */ /* 0x0005e20000100800 */
[----:B0-----:R-:W-:-:S02]  /*d580*/  LOP3.LUT R13, R3, 0x30, RZ, 0x3c, !PT ;  /* 0x00000030030d7812 */ /* 0x001fc400078e3cff */
[----:B-1----:R-:W-:-:S03]  /*d590*/  LOP3.LUT R11, R3, 0x40, RZ, 0x3c, !PT ;  /* 0x00000040030b7812 */ /* 0x002fc600078e3cff */
[----:B------:R0:W-:Y:S01]  /*d5a0*/  STL [R1+0xf04], R13 ;  /* 0x000f040d01007387 */ /* 0x0001e20000100800 */
[----:B--2---:R-:W-:-:S03]  /*d5b0*/  LOP3.LUT R14, R3, 0x50, RZ, 0x3c, !PT ;  /* 0x00000050030e7812 */ /* 0x004fc600078e3cff */
[----:B------:R1:W-:Y:S04]  /*d5c0*/  STL [R1+0xf00], R11 ;  /* 0x000f000b01007387 */ /* 0x0003e80000100800 */
[----:B------:R2:W-:Y:S01]  /*d5d0*/  STL [R1+0xefc], R14 ;  /* 0x000efc0e01007387 */ /* 0x0005e20000100800 */
[C---:B0-----:R-:W-:Y:S02]  /*d5e0*/  LOP3.LUT R13, R3.reuse, 0x60, RZ, 0x3c, !PT ;  /* 0x00000060030d7812 */ /* 0x041fe400078e3cff */
[----:B-1----:R-:W-:-:S03]  /*d5f0*/  LOP3.LUT R11, R3, 0x70, RZ, 0x3c, !PT ;  /* 0x00000070030b7812 */ /* 0x002fc600078e3cff */
[----:B------:R0:W-:Y:S01]  /*d600*/  STL [R1+0xef8], R13 ;  /* 0x000ef80d01007387 */ /* 0x0001e20000100800 */
[----:B--2---:R-:W-:-:S03]  /*d610*/  LOP3.LUT R14, R2, 0x20, RZ, 0x3c, !PT ;  /* 0x00000020020e7812 */ /* 0x004fc600078e3cff */
[----:B------:R1:W-:Y:S01]  /*d620*/  STL [R1+0xef4], R11 ;  /* 0x000ef40b01007387 */ /* 0x0003e20000100800 */
[C---:B0-----:R-:W-:Y:S02]  /*d630*/  LOP3.LUT R13, R2.reuse, 0x40, RZ, 0x3c, !PT ;  /* 0x00000040020d7812 */ /* 0x041fe400078e3cff */
[----:B-1----:R-:W-:-:S03]  /*d640*/  LOP3.LUT R11, R2, 0x60, RZ, 0x3c, !PT ;  /* 0x00000060020b7812 */ /* 0x002fc600078e3cff */
[----:B------:R0:W-:Y:S04]  /*d650*/  STL [R1+0xee8], R13 ;  /* 0x000ee80d01007387 */ /* 0x0001e80000100800 */
[----:B------:R0:W-:Y:S02]  /*d660*/  STL [R1+0xee4], R11 ;  /* 0x000ee40b01007387 */ /* 0x0001e40000100800 */
.L_x_1:
[----:B------:R-:W2:Y:S01]  /*d670*/  LDL R15, [R1+0xe90] ;  /* 0x000e9000010f7983 */ /* 0x000ea20000100800 */
[----:B0-----:R-:W0:Y:S03]  /*d680*/  LDC R11, c[0x0][0x230] ;  /* 0x00008c00ff0b7b82 */ /* 0x001e260000000800 */
[----:B------:R-:W2:Y:S04]  /*d690*/  LDL R14, [R1+0xe94] ;  /* 0x000e9400010e7983 */ /* 0x000ea80000100800 */
[----:B------:R-:W-:Y:S04]  /*d6a0*/  STL.64 [R1+0x1198], R150 ;  /* 0x0011989601007387 */ /* 0x000fe80000100a00 */
[----:B------:R-:W-:Y:S04]  /*d6b0*/  STL.64 [R1+0x1190], R148 ;  /* 0x0011909401007387 */ /* 0x000fe80000100a00 */
[----:B------:R-:W-:Y:S04]  /*d6c0*/  STL.64 [R1+0x1188], R146 ;  /* 0x0011889201007387 */ /* 0x000fe80000100a00 */
[----:B------:R1:W-:Y:S04]  /*d6d0*/  STL.64 [R1+0x1180], R144 ;  /* 0x0011809001007387 */ /* 0x0003e80000100a00 */
[----:B-1----:R-:W3:Y:S04]  /*d6e0*/  LDL R144, [R1+0xe68] ;  /* 0x000e680001907983 */ /* 0x002ee80000100800 */
[----:B------:R-:W4:Y:S04]  /*d6f0*/  LDL R145, [R1+0xe6c] ;  /* 0x000e6c0001917983 */ /* 0x000f280000100800 */
        /* <DEDUP_REMOVED lines=11> */
[----:B------:R-:W4:Y:S01]  /*d7b0*/  LDL R137, [R1+0xe8c] ;  /* 0x000e8c0001897983 */ /* 0x000f220000100800 */
[----:B0-----:R-:W-:Y:S01]  /*d7c0*/  IMAD R11, R251, -0x40, R11 ;  /* 0xffffffc0fb0b7824 */ /* 0x001fe200078e020b */
[----:B------:R-:W-:-:S02]  /*d7d0*/  PRMT R175, RZ, 0x7610, R175 ;  /* 0x00007610ffaf7816 */ /* 0x000fc400000000af */
[----:B------:R-:W-:Y:S01]  /*d7e0*/  STL.64 [R1+0x1158], R134 ;  /* 0x0011588601007387 */ /* 0x000fe20000100a00 */
[----:B------:R-:W-:Y:S02]  /*d7f0*/  PRMT R171, RZ, 0x7610, R171 ;  /* 0x00007610ffab7816 */ /* 0x000fe400000000ab */
[C---:B------:R-:W-:Y:S01]  /*d800*/  ISETP.GT.AND P1, PT, R11.reuse, 0x1, PT ;  /* 0x000000010b00780c */ /* 0x040fe20003f24270 */
[----:B------:R-:W-:Y:S01]  /*d810*/  STL.64 [R1+0x1150], R132 ;  /* 0x0011508401007387 */ /* 0x000fe20000100a00 */
[----:B------:R-:W-:Y:S02]  /*d820*/  ISETP.GT.AND P0, PT, R11, RZ, PT ;  /* 0x000000ff0b00720c */ /* 0x000fe40003f04270 */
[----:B------:R-:W-:Y:S01]  /*d830*/  PRMT R172, RZ, 0x7610, R172 ;  /* 0x00007610ffac7816 */ /* 0x000fe200000000ac */
[----:B------:R-:W-:Y:S01]  /*d840*/  STL.64 [R1+0x1148], R130 ;  /* 0x0011488201007387 */ /* 0x000fe20000100a00 */
[----:B------:R-:W-:Y:S02]  /*d850*/  PRMT R176, RZ, 0x7610, R176 ;  /* 0x00007610ffb07816 */ /* 0x000fe400000000b0 */
[----:B------:R-:W-:Y:S01]  /*d860*/  PRMT R167, RZ, 0x7610, R167 ;  /* 0x00007610ffa77816 */ /* 0x000fe200000000a7 */
[----:B------:R-:W-:Y:S01]  /*d870*/  STL.64 [R1+0x1140], R128 ;  /* 0x0011408001007387 */ /* 0x000fe20000100a00 */
[----:B------:R-:W-:-:S02]  /*d880*/  PRMT R168, RZ, 0x7610, R168 ;  /* 0x00007610ffa87816 */ /* 0x000fc400000000a8 */
[----:B------:R-:W-:Y:S01]  /*d890*/  PRMT R173, RZ, 0x7610, R173 ;  /* 0x00007610ffad7816 */ /* 0x000fe200000000ad */
[----:B------:R-:W-:Y:S01]  /*d8a0*/  STL.64 [R1+0x1138], R126 ;  /* 0x0011387e01007387 */ /* 0x000fe20000100a00 */
[----:B------:R-:W-:Y:S02]  /*d8b0*/  PRMT R174, RZ, 0x7610, R174 ;  /* 0x00007610ffae7816 */ /* 0x000fe400000000ae */
        /* <DEDUP_REMOVED lines=21> */
[----:B-----5:R-:W-:Y:S01]  /*da10*/  PRMT R237, RZ, 0x7610, R237 ;  /* 0x00007610ffed7816 */ /* 0x020fe200000000ed */
        /* <DEDUP_REMOVED lines=102> */
[----:B------:R0:W-:Y:S01]  /*e080*/  STL.64 [R1+0xfe8], R42 ;  /* 0x000fe82a01007387 */ /* 0x0001e20000100a00 */
        /* <DEDUP_REMOVED lines=23> */
[----:B------:R1:W-:Y:S01]  /*e200*/  STL.64 [R1+0xfa8], R26 ;  /* 0x000fa81a01007387 */ /* 0x0003e20000100a00 */
[----:B------:R-:W-:-:S02]  /*e210*/  PRMT R178, RZ, 0x7610, R178 ;  /* 0x00007610ffb27816 */ /* 0x000fc400000000b2 */
[----:B------:R-:W-:Y:S01]  /*e220*/  PRMT R177, RZ, 0x7610, R177 ;  /* 0x00007610ffb17816 */ /* 0x000fe200000000b1 */
[----:B------:R-:W-:Y:S01]  /*e230*/  STL.64 [R1+0xfa0], R24 ;  /* 0x000fa01801007387 */ /* 0x000fe20000100a00 */
[----:B------:R-:W-:Y:S02]  /*e240*/  MOV R151, UR49 ;  /* 0x0000003100977c02 */ /* 0x000fe40008000f00 */
[----:B------:R-:W-:Y:S01]  /*e250*/  MOV R150, UR48 ;  /* 0x0000003000967c02 */ /* 0x000fe20008000f00 */
[----:B------:R3:W-:Y:S01]  /*e260*/  STL [R1+0xf18], R10 ;  /* 0x000f180a01007387 */ /* 0x0007e20000100800 */
[----:B------:R-:W-:Y:S02]  /*e270*/  MOV R149, UR53 ;  /* 0x0000003500957c02 */ /* 0x000fe40008000f00 */
[----:B------:R-:W-:Y:S01]  /*e280*/  MOV R148, UR52 ;  /* 0x0000003400947c02 */ /* 0x000fe20008000f00 */
[----:B------:R4:W-:Y:S01]  /*e290*/  STL [R1+0xf14], R5 ;  /* 0x000f140501007387 */ /* 0x0009e20000100800 */
[----:B------:R-:W-:-:S02]  /*e2a0*/  MOV R147, UR57 ;  /* 0x0000003900937c02 */ /* 0x000fc40008000f00 */
[----:B------:R-:W-:Y:S01]  /*e2b0*/  MOV R146, UR56 ;  /* 0x0000003800927c02 */ /* 0x000fe20008000f00 */
[----:B------:R4:W-:Y:S04]  /*e2c0*/  STL [R1+0xf10], R4 ;  /* 0x000f100401007387 */ /* 0x0009e80000100800 */
[----:B0-----:R-:W4:Y:S04]  /*e2d0*/  LDL R43, [R1+0xe60] ;  /* 0x000e6000012b7983 */ /* 0x001f280000100800 */
[----:B------:R-:W4:Y:S04]  /*e2e0*/  LDL R42, [R1+0xe64] ;  /* 0x000e6400012a7983 */ /* 0x000f280000100800 */
[----:B-1----:R-:W4:Y:S04]  /*e2f0*/  LDL R27, [R1+0xe5c] ;  /* 0x000e5c00011b7983 */ /* 0x002f280000100800 */
[----:B------:R-:W4:Y:S04]  /*e300*/  LDL R37, [R1+0xe58] ;  /* 0x000e580001257983 */ /* 0x000f280000100800 */
[----:B------:R-:W4:Y:S04]  /*e310*/  LDL R40, [R1+0xe50] ;  /* 0x000e500001287983 */ /* 0x000f280000100800 */
[----:B------:R-:W4:Y:S04]  /*e320*/  LDL R38, [R1+0xe54] ;  /* 0x000e540001267983 */ /* 0x000f280000100800 */
[----:B------:R-:W4:Y:S04]  /*e330*/  LDL R32, [R1+0xe48] ;  /* 0x000e480001207983 */ /* 0x000f280000100800 */
[----:B------:R-:W4:Y:S04]  /*e340*/  LDL R26, [R1+0xe4c] ;  /* 0x000e4c00011a7983 */ /* 0x000f280000100800 */
[----:B------:R-:W4:Y:S04]  /*e350*/  LDL R47, [R1+0xe40] ;  /* 0x000e4000012f7983 */ /* 0x000f280000100800 */
[----:B------:R-:W4:Y:S04]  /*e360*/  LDL R46, [R1+0xe44] ;  /* 0x000e4400012e7983 */ /* 0x000f280000100800 */
[----:B------:R-:W4:Y:S01]  /*e370*/  LDL R29, [R1+0xe38] ;  /* 0x000e3800011d7983 */ /* 0x000f220000100800 */
[----:B------:R-:W-:-:S03]  /*e380*/  ISETP.GT.AND P2, PT, R11, 0x2, PT ;  /* 0x000000020b00780c */ /* 0x000fc60003f44270 */
[----:B--2---:R3:W2:Y:S01]  /*e390*/  @P1 LDG.E.U16 R175, desc[UR6][R14.64] ;  /* 0x000000060eaf1981 */ /* 0x0046a2000c1e1500 */
[----:B------:R-:W-:-:S03]  /*e3a0*/  PRMT R96, RZ, 0x7610, R96 ;  /* 0x00007610ff607816 */ /* 0x000fc60000000060 */
[----:B------:R-:W2:Y:S04]  /*e3b0*/  @P0 LDG.E.U16 R171, desc[UR6][R8.64] ;  /* 0x0000000608ab0981 */ /* 0x000ea8000c1e1500 */
[----:B------:R-:W2:Y:S01]  /*e3c0*/  @P0 LDG.E.U16 R172, desc[UR6][R6.64] ;  /* 0x0000000606ac0981 */ /* 0x000ea2000c1e1500 */
[----:B---3--:R-:W-:Y:S01]  /*e3d0*/  @P1 IMAD.MOV.U32 R15, RZ, RZ, R136 ;  /* 0x000000ffff0f1224 */ /* 0x008fe200078e0088 */
[----:B------:R-:W-:Y:S02]  /*e3e0*/  PRMT R95, RZ, 0x7610, R95 ;  /* 0x00007610ff5f7816 */ /* 0x000fe4000000005f */
[----:B------:R-:W3:Y:S01]  /*e3f0*/  LDL R10, [R1+0xe3c] ;  /* 0x000e3c00010a7983 */ /* 0x000ee20000100800 */
[----:B----4-:R-:W-:Y:S01]  /*e400*/  @P1 IMAD.MOV.U32 R14, RZ, RZ, R137 ;  /* 0x000000ffff0e1224 */ /* 0x010fe200078e0089 */
[----:B------:R-:W-:-:S02]  /*e410*/  ISETP.GT.AND P0, PT, R11, 0x3, PT ;  /* 0x000000030b00780c */ /* 0x000fc40003f04270 */
[----:B------:R-:W4:Y:S04]  /*e420*/  LDL R45, [R1+0xe30] ;  /* 0x000e3000012d7983 */ /* 0x000f280000100800 */
[----:B------:R0:W2:Y:S01]  /*e430*/  @P1 LDG.E.U16 R176, desc[UR6][R14.64] ;  /* 0x000000060eb01981 */ /* 0x0000a2000c1e1500 */
[----:B------:R-:W-:Y:S02]  /*e440*/  PRMT R48, RZ, 0x7610, R48 ;  /* 0x00007610ff307816 */ /* 0x000fe40000000030 */
[----:B------:R-:W-:Y:S01]  /*e450*/  PRMT R35, RZ, 0x7610, R35 ;  /* 0x00007610ff237816 */ /* 0x000fe20000000023 */
[----:B------:R-:W4:Y:S01]  /*e460*/  LDL R44, [R1+0xe34] ;  /* 0x000e3400012c7983 */ /* 0x000f220000100800 */
[----:B0-----:R-:W-:Y:S02]  /*e470*/  @P2 IMAD.MOV.U32 R14, RZ, RZ, R139 ;  /* 0x000000ffff0e2224 */ /* 0x001fe400078e008b */
[----:B------:R-:W-:-:S05]  /*e480*/  @P2 IMAD.MOV.U32 R15, RZ, RZ, R138 ;  /* 0x000000ffff0f2224 */ /* 0x000fca00078e008a */
[----:B------:R0:W2:Y:S01]  /*e490*/  @P2 LDG.E.U16 R96, desc[UR6][R14.64] ;  /* 0x000000060e602981 */ /* 0x0000a2000c1e1500 */
[----:B------:R-:W-:Y:S01]  /*e4a0*/  ISETP.GT.AND P1, PT, R11, 0x4, PT ;  /* 0x000000040b00780c */ /* 0x000fe20003f24270 */
[----:B0-----:R-:W-:Y:S02]  /*e4b0*/  @P2 IMAD.MOV.U32 R14, RZ, RZ, R141 ;  /* 0x000000ffff0e2224 */ /* 0x001fe400078e008d */
[----:B------:R-:W-:-:S05]  /*e4c0*/  @P2 IMAD.MOV.U32 R15, RZ, RZ, R140 ;  /* 0x000000ffff0f2224 */ /* 0x000fca00078e008c */
[----:B------:R0:W2:Y:S02]  /*e4d0*/  @P2 LDG.E.U16 R95, desc[UR6][R14.64] ;  /* 0x000000060e5f2981 */ /* 0x0000a4000c1e1500 */
[----:B0-----:R-:W-:Y:S02]  /*e4e0*/  @P0 IMAD.MOV.U32 R14, RZ, RZ, R143 ;  /* 0x000000ffff0e0224 */ /* 0x001fe400078e008f */
[----:B------:R-:W-:-:S05]  /*e4f0*/  @P0 IMAD.MOV.U32 R15, RZ, RZ, R142 ;  /* 0x000000ffff0f0224 */ /* 0x000fca00078e008e */
[----:B------:R0:W2:Y:S01]  /*e500*/  @P0 LDG.E.U16 R48, desc[UR6][R14.64] ;  /* 0x000000060e300981 */ /* 0x0000a2000c1e1500 */
[----:B------:R-:W-:Y:S01]  /*e510*/  PRMT R79, RZ, 0x7610, R79 ;  /* 0x00007610ff4f7816 */ /* 0x000fe2000000004f */
[----:B0-----:R-:W-:Y:S02]  /*e520*/  @P0 IMAD.MOV.U32 R14, RZ, RZ, R145 ;  /* 0x000000ffff0e0224 */ /* 0x001fe400078e0091 */
[----:B------:R-:W-:-:S05]  /*e530*/  @P0 IMAD.MOV.U32 R15, RZ, RZ, R144 ;  /* 0x000000ffff0f0224 */ /* 0x000fca00078e0090 */
[----:B------:R0:W2:Y:S02]  /*e540*/  @P0 LDG.E.U16 R35, desc[UR6][R14.64] ;  /* 0x000000060e230981 */ /* 0x0000a4000c1e1500 */
[----:B0-----:R-:W-:Y:S02]  /*e550*/  @P1 IMAD.MOV.U32 R15, RZ, RZ, R43 ;  /* 0x000000ffff0f1224 */ /* 0x001fe400078e002b */
[----:B------:R-:W-:Y:S01]  /*e560*/  @P1 IMAD.MOV.U32 R14, RZ, RZ, R42 ;  /* 0x000000ffff0e1224 */ /* 0x000fe200078e002a */
[----:B------:R-:W-:Y:S01]  /*e570*/  ISETP.GT.AND P2, PT, R11, 0x5, PT ;  /* 0x000000050b00780c */ /* 0x000fe20003f44270 */
[----:B------:R-:W2:Y:S04]  /*e580*/  LDL R43, [R1+0xe20] ;  /* 0x000e2000012b7983 */ /* 0x000ea80000100800 */
[----:B------:R0:W2:Y:S01]  /*e590*/  @P1 LDG.E.U16 R79, desc[UR6][R14.64] ;  /* 0x000000060e4f1981 */ /* 0x0000a2000c1e1500 */
[----:B------:R-:W-:-:S02]  /*e5a0*/  PRMT R78, RZ, 0x7610, R78 ;  /* 0x00007610ff4e7816 */ /* 0x000fc4000000004e */
[----:B------:R-:W-:Y:S01]  /*e5b0*/  ISETP.GT.AND P0, PT, R11, 0x6, PT ;  /* 0x000000060b00780c */ /* 0x000fe20003f04270 */
[----:B------:R-:W2:Y:S01]  /*e5c0*/  LDL R42, [R1+0xe24] ;  /* 0x000e2400012a7983 */ /* 0x000ea20000100800 */
[----:B0-----:R-:W-:-:S03]  /*e5d0*/  @P1 IMAD.MOV.U32 R14, RZ, RZ, R27 ;  /* 0x000000ffff0e1224 */ /* 0x001fc600078e001b */
[----:B------:R-:W2:Y:S01]  /*e5e0*/  LDL R27, [R1+0xe2c] ;  /* 0x000e2c00011b7983 */ /* 0x000ea20000100800 */
[----:B------:R-:W-:-:S03]  /*e5f0*/  @P1 IMAD.MOV.U32 R15, RZ, RZ, R37 ;  /* 0x000000ffff0f1224 */ /* 0x000fc600078e0025 */
[----:B------:R-:W2:Y:S01]  /*e600*/  LDL R37, [R1+0xe28] ;  /* 0x000e280001257983 */ /* 0x000ea20000100800 */
[----:B------:R-:W-:-:S03]  /*e610*/  PRMT R69, RZ, 0x7610, R69 ;  /* 0x00007610ff457816 */ /* 0x000fc60000000045 */
[----:B------:R0:W2:Y:S01]  /*e620*/  @P1 LDG.E.U16 R78, desc[UR6][R14.64] ;  /* 0x000000060e4e1981 */ /* 0x0000a2000c1e1500 */
[----:B------:R-:W-:Y:S01]  /*e630*/  PRMT R68, RZ, 0x7610, R68 ;  /* 0x00007610ff447816 */ /* 0x000fe20000000044 */
[----:B0-----:R-:W-:Y:S02]  /*e640*/  @P2 IMAD.MOV.U32 R14, RZ, RZ, R38 ;  /* 0x000000ffff0e2224 */ /* 0x001fe400078e0026 */
[----:B------:R-:W-:Y:S01]  /*e650*/  @P2 IMAD.MOV.U32 R15, RZ, RZ, R40 ;  /* 0x000000ffff0f2224 */ /* 0x000fe200078e0028 */
[----:B------:R-:W-:Y:S01]  /*e660*/  PRMT R58, RZ, 0x7610, R58 ;  /* 0x00007610ff3a7816 */ /* 0x000fe2000000003a */
[----:B------:R-:W2:Y:S04]  /*e670*/  LDL R40, [R1+0xe10] ;  /* 0x000e100001287983 */ /* 0x000ea80000100800 */
[----:B------:R0:W2:Y:S04]  /*e680*/  @P2 LDG.E.U16 R69, desc[UR6][R14.64] ;  /* 0x000000060e452981 */ /* 0x0000a8000c1e1500 */
[----:B------:R-:W2:Y:S01]  /*e690*/  LDL R38, [R1+0xe14] ;  /* 0x000e140001267983 */ /* 0x000ea20000100800 */
[----:B0-----:R-:W-:-:S02]  /*e6a0*/  @P2 IMAD.MOV.U32 R14, RZ, RZ, R26 ;  /* 0x000000ffff0e2224 */ /* 0x001fc400078e001a */
[----:B------:R-:W-:Y:S01]  /*e6b0*/  @P2 IMAD.MOV.U32 R15, RZ, RZ, R32 ;  /* 0x000000ffff0f2224 */ /* 0x000fe200078e0020 */
[----:B------:R-:W2:Y:S04]  /*e6c0*/  LDL R26, [R1+0xe1c] ;  /* 0x000e1c00011a7983 */ /* 0x000ea80000100800 */
[----:B------:R-:W2:Y:S04]  /*e6d0*/  LDL R32, [R1+0xe18] ;  /* 0x000e180001207983 */ /* 0x000ea80000100800 */
[----:B------:R0:W2:Y:S02]  /*e6e0*/  @P2 LDG.E.U16 R68, desc[UR6][R14.64] ;  /* 0x000000060e442981 */ /* 0x0000a4000c1e1500 */
[----:B0-----:R-:W-:-:S02]  /*e6f0*/  @P0 IMAD.MOV.U32 R14, RZ, RZ, R46 ;  /* 0x000000ffff0e0224 */ /* 0x001fc400078e002e */
[----:B------:R-:W-:Y:S01]  /*e700*/  @P0 IMAD.MOV.U32 R15, RZ, RZ, R47 ;  /* 0x000000ffff0f0224 */ /* 0x000fe200078e002f */
[----:B------:R-:W-:Y:S01]  /*e710*/  ISETP.GT.AND P1, PT, R11, 0x7, PT ;  /* 0x000000070b00780c */ /* 0x000fe20003f24270 */
[----:B------:R-:W2:Y:S04]  /*e720*/  LDL R47, [R1+0xe00] ;  /* 0x000e0000012f7983 */ /* 0x000ea80000100800 */
[----:B------:R0:W2:Y:S01]  /*e730*/  @P0 LDG.E.U16 R58, desc[UR6][R14.64] ;  /* 0x000000060e3a0981 */ /* 0x0000a2000c1e1500 */
[----:B------:R-:W-:Y:S02]  /*e740*/  PRMT R57, RZ, 0x7610, R57 ;  /* 0x00007610ff397816 */ /* 0x000fe40000000039 */
[----:B------:R-:W-:Y:S01]  /*e750*/  PRMT R41, RZ, 0x7610, R41 ;  /* 0x00007610ff297816 */ /* 0x000fe20000000029 */
[----:B------:R-:W2:Y:S01]  /*e760*/  LDL R46, [R1+0xe04] ;  /* 0x000e0400012e7983 */ /* 0x000ea20000100800 */
[----:B0-----:R-:W-:-:S03]  /*e770*/  @P0 IMAD.MOV.U32 R15, RZ, RZ, R29 ;  /* 0x000000ffff0f0224 */ /* 0x001fc600078e001d */
[----:B------:R-:W2:Y:S01]  /*e780*/  LDL R29, [R1+0xe08] ;  /* 0x000e0800011d7983 */ /* 0x000ea20000100800 */
[----:B---3--:R-:W-:-:S03]  /*e790*/  @P0 IMAD.MOV.U32 R14, RZ, RZ, R10 ;  /* 0x000000ffff0e0224 */ /* 0x008fc600078e000a */
[----:B------:R-:W3:Y:S04]  /*e7a0*/  LDL R10, [R1+0xe0c] ;  /* 0x000e0c00010a7983 */ /* 0x000ee80000100800 */
[----:B------:R4:W3:Y:S02]  /*e7b0*/  @P0 LDG.E.U16 R57, desc[UR6][R14.64] ;  /* 0x000000060e390981 */ /* 0x0008e4000c1e1500 */
[----:B----4-:R-:W-:Y:S02]  /*e7c0*/  @P1 IMAD.MOV.U32 R14, RZ, RZ, R44 ;  /* 0x000000ffff0e1224 */ /* 0x010fe400078e002c */
[----:B------:R-:W-:Y:S01]  /*e7d0*/  @P1 IMAD.MOV.U32 R15, RZ, RZ, R45 ;  /* 0x000000ffff0f1224 */ /* 0x000fe200078e002d */
[----:B------:R-:W-:Y:S01]  /*e7e0*/  ISETP.GT.AND P2, PT, R11, 0x8, PT ;  /* 0x000000080b00780c */ /* 0x000fe20003f44270 */
[----:B------:R-:W4:Y:S04]  /*e7f0*/  LDL R45, [R1+0xdf0] ;  /* 0x000df000012d7983 */ /* 0x000f280000100800 */
[----:B------:R2:W4:Y:S01]  /*e800*/  @P1 LDG.E.U16 R41, desc[UR6][R14.64] ;  /* 0x000000060e291981 */ /* 0x000522000c1e1500 */
[----:B------:R-:W-:-:S02]  /*e810*/  PRMT R39, RZ, 0x7610, R39 ;  /* 0x00007610ff277816 */ /* 0x000fc40000000027 */
[----:B------:R-:W-:Y:S01]  /*e820*/  ISETP.GT.AND P0, PT, R11, 0x9, PT ;  /* 0x000000090b00780c */ /* 0x000fe20003f04270 */
[----:B------:R-:W4:Y:S01]  /*e830*/  LDL R44, [R1+0xdf4] ;  /* 0x000df400012c7983 */ /* 0x000f220000100800 */
[----:B--2---:R-:W-:-:S03]  /*e840*/  @P1 IMAD.MOV.U32 R14, RZ, RZ, R27 ;  /* 0x000000ffff0e1224 */ /* 0x004fc600078e001b */
[----:B------:R-:W2:Y:S01]  /*e850*/  LDL R27, [R1+0xdfc] ;  /* 0x000dfc00011b7983 */ /* 0x000ea20000100800 */
[----:B------:R-:W-:-:S03]  /*e860*/  @P1 IMAD.MOV.U32 R15, RZ, RZ, R37 ;  /* 0x000000ffff0f1224 */ /* 0x000fc600078e0025 */
[----:B------:R-:W4:Y:S04]  /*e870*/  LDL R37, [R1+0xdf8] ;  /* 0x000df80001257983 */ /* 0x000f280000100800 */
[----:B------:R0:W4:Y:S02]  /*e880*/  @P1 LDG.E.U16 R39, desc[UR6][R14.64] ;  /* 0x000000060e271981 */ /* 0x000124000c1e1500 */
[----:B0-----:R-:W-:Y:S02]  /*e890*/  @P2 IMAD.MOV.U32 R14, RZ, RZ, R42 ;  /* 0x000000ffff0e2224 */ /* 0x001fe400078e002a */
[----:B------:R-:W-:Y:S01]  /*e8a0*/  @P2 IMAD.MOV.U32 R15, RZ, RZ, R43 ;  /* 0x000000ffff0f2224 */ /* 0x000fe200078e002b */
[----:B------:R-:W4:Y:S04]  /*e8b0*/  LDL R42, [R1+0xde4] ;  /* 0x000de400012a7983 */ /* 0x000f280000100800 */
[----:B------:R0:W4:Y:S04]  /*e8c0*/  @P2 LDG.E.U16 R167, desc[UR6][R14.64] ;  /* 0x000000060ea72981 */ /* 0x000128000c1e1500 */
[----:B------:R-:W4:Y:S01]  /*e8d0*/  LDL R43, [R1+0xde0] ;  /* 0x000de000012b7983 */ /* 0x000f220000100800 */
[----:B0-----:R-:W-:-:S03]  /*e8e0*/  @P2 IMAD.MOV.U32 R14, RZ, RZ, R26 ;  /* 0x000000ffff0e2224 */ /* 0x001fc600078e001a */
[----:B------:R-:W4:Y:S01]  /*e8f0*/  LDL R26, [R1+0xdec] ;  /* 0x000dec00011a7983 */ /* 0x000f220000100800 */
[----:B------:R-:W-:-:S03]  /*e900*/  @P2 IMAD.MOV.U32 R15, RZ, RZ, R32 ;  /* 0x000000ffff0f2224 */ /* 0x000fc600078e0020 */
[----:B------:R-:W4:Y:S04]  /*e910*/  LDL R32, [R1+0xde8] ;  /* 0x000de80001207983 */ /* 0x000f280000100800 */
[----:B------:R0:W4:Y:S02]  /*e920*/  @P2 LDG.E.U16 R168, desc[UR6][R14.64] ;  /* 0x000000060ea82981 */ /* 0x000124000c1e1500 */
[----:B0-----:R-:W-:Y:S02]  /*e930*/  @P0 IMAD.MOV.U32 R14, RZ, RZ, R38 ;  /* 0x000000ffff0e0224 */ /* 0x001fe400078e0026 */
[----:B------:R-:W-:Y:S01]  /*e940*/  @P0 IMAD.MOV.U32 R15, RZ, RZ, R40 ;  /* 0x000000ffff0f0224 */ /* 0x000fe200078e0028 */
[----:B------:R-:W-:Y:S01]  /*e950*/  ISETP.GT.AND P1, PT, R11, 0xa, PT ;  /* 0x0000000a0b00780c */ /* 0x000fe20003f24270 */
[----:B------:R-:W4:Y:S04]  /*e960*/  LDL R40, [R1+0xdd0] ;  /* 0x000dd00001287983 */ /* 0x000f280000100800 */
[----:B------:R0:W4:Y:S01]  /*e970*/  @P0 LDG.E.U16 R173, desc[UR6][R14.64] ;  /* 0x000000060ead0981 */ /* 0x000122000c1e1500 */
[----:B------:R-:W-:-:S03]  /*e980*/  PRMT R94, RZ, 0x7610, R94 ;  /* 0x00007610ff5e7816 */ /* 0x000fc6000000005e */
[----:B------:R-:W4:Y:S01]  /*e990*/  LDL R38, [R1+0xdd4] ;  /* 0x000dd40001267983 */ /* 0x000f220000100800 */
[----:B0-----:R-:W-:-:S03]  /*e9a0*/  @P0 IMAD.MOV.U32 R15, RZ, RZ, R29 ;  /* 0x000000ffff0f0224 */ /* 0x001fc600078e001d */
[----:B------:R-:W4:Y:S01]  /*e9b0*/  LDL R29, [R1+0xdd8] ;  /* 0x000dd800011d7983 */ /* 0x000f220000100800 */
[----:B---3--:R-:W-:-:S03]  /*e9c0*/  @P0 IMAD.MOV.U32 R14, RZ, RZ, R10 ;  /* 0x000000ffff0e0224 */ /* 0x008fc600078e000a */
[----:B------:R-:W3:Y:S04]  /*e9d0*/  LDL R10, [R1+0xddc] ;  /* 0x000ddc00010a7983 */ /* 0x000ee80000100800 */
[----:B------:R0:W3:Y:S02]  /*e9e0*/  @P0 LDG.E.U16 R174, desc[UR6][R14.64] ;  /* 0x000000060eae0981 */ /* 0x0000e4000c1e1500 */
[----:B0-----:R-:W-:Y:S02]  /*e9f0*/  @P1 IMAD.MOV.U32 R14, RZ, RZ, R46 ;  /* 0x000000ffff0e1224 */ /* 0x001fe400078e002e */
[----:B------:R-:W-:Y:S01]  /*ea00*/  @P1 IMAD.MOV.U32 R15, RZ, RZ, R47 ;  /* 0x000000ffff0f1224 */ /* 0x000fe200078e002f */
[----:B------:R-:W-:Y:S01]  /*ea10*/  ISETP.GT.AND P2, PT, R11, 0xb, PT ;  /* 0x0000000b0b00780c */ /* 0x000fe20003f44270 */
[----:B------:R-:W3:Y:S04]  /*ea20*/  LDL R47, [R1+0xdc0] ;  /* 0x000dc000012f7983 */ /* 0x000ee80000100800 */
[----:B------:R2:W3:Y:S01]  /*ea30*/  @P1 LDG.E.U16 R94, desc[UR6][R14.64] ;  /* 0x000000060e5e1981 */ /* 0x0004e2000c1e1500 */
[----:B------:R-:W-:-:S02]  /*ea40*/  PRMT R85, RZ, 0x7610, R85 ;  /* 0x00007610ff557816 */ /* 0x000fc40000000055 */
[----:B------:R-:W-:Y:S01]  /*ea50*/  ISETP.GT.AND P0, PT, R11, 0xc, PT ;  /* 0x0000000c0b00780c */ /* 0x000fe20003f04270 */
[----:B------:R-:W3:Y:S01]  /*ea60*/  LDL R46, [R1+0xdc4] ;  /* 0x000dc400012e7983 */ /* 0x000ee20000100800 */
[----:B--2---:R-:W-:-:S03]  /*ea70*/  @P1 IMAD.MOV.U32 R14, RZ, RZ, R27 ;  /* 0x000000ffff0e1224 */ /* 0x004fc600078e001b */
[----:B------:R-:W2:Y:S01]  /*ea80*/  LDL R27, [R1+0xdcc] ;  /* 0x000dcc00011b7983 */ /* 0x000ea20000100800 */
[----:B----4-:R-:W-:-:S03]  /*ea90*/  @P1 IMAD.MOV.U32 R15, RZ, RZ, R37 ;  /* 0x000000ffff0f1224 */ /* 0x010fc600078e0025 */
[----:B------:R-:W4:Y:S01]  /*eaa0*/  LDL R37, [R1+0xdc8] ;  /* 0x000dc80001257983 */ /* 0x000f220000100800 */
[----:B------:R-:W-:-:S03]  /*eab0*/  PRMT R84, RZ, 0x7610, R84 ;  /* 0x00007610ff547816 */ /* 0x000fc60000000054 */
[----:B------:R0:W4:Y:S01]  /*eac0*/  @P1 LDG.E.U16 R85, desc[UR6][R14.64] ;  /* 0x000000060e551981 */ /* 0x000122000c1e1500 */
[----:B------:R-:W-:Y:S01]  /*ead0*/  PRMT R5, RZ, 0x7610, R5 ;  /* 0x00007610ff057816 */ /* 0x000fe20000000005 */
[----:B0-----:R-:W-:Y:S02]  /*eae0*/  @P2 IMAD.MOV.U32 R14, RZ, RZ, R44 ;  /* 0x000000ffff0e2224 */ /* 0x001fe400078e002c */
[----:B------:R-:W-:Y:S01]  /*eaf0*/  @P2 IMAD.MOV.U32 R15, RZ, RZ, R45 ;  /* 0x000000ffff0f2224 */ /* 0x000fe200078e002d */
[----:B------:R-:W-:Y:S01]  /*eb00*/  PRMT R77, RZ, 0x7610, R77 ;  /* 0x00007610ff4d7816 */ /* 0x000fe2000000004d */
        /* <DEDUP_REMOVED lines=18> */
[----:B------:R-:W3:Y:S01]  /*ec30*/  LDL R10, [R1+0xdac] ;  /* 0x000dac00010a7983 */ /* 0x000ee20000100800 */
[----:B------:R-:W-:-:S03]  /*ec40*/  PRMT R67, RZ, 0x7610, R67 ;  /* 0x00007610ff437816 */ /* 0x000fc60000000043 */
[----:B------:R0:W3:Y:S02]  /*ec50*/  @P0 LDG.E.U16 R76, desc[UR6][R14.64] ;  /* 0x000000060e4c0981 */ /* 0x0000e4000c1e1500 */
[----:B0-----:R-:W-:Y:S02]  /*ec60*/  @P1 IMAD.MOV.U32 R14, RZ, RZ, R38 ;  /* 0x000000ffff0e1224 */ /* 0x001fe400078e0026 */
[----:B------:R-:W-:Y:S01]  /*ec70*/  @P1 IMAD.MOV.U32 R15, RZ, RZ, R40 ;  /* 0x000000ffff0f1224 */ /* 0x000fe200078e0028 */
[----:B------:R-:W3:Y:S04]  /*ec80*/  LDL R38, [R1+0xd9c] ;  /* 0x000d9c0001267983 */ /* 0x000ee80000100800 */
[----:B------:R-:W3:Y:S04]  /*ec90*/  LDL R40, [R1+0xd98] ;  /* 0x000d980001287983 */ /* 0x000ee80000100800 */
[----:B------:R2:W3:Y:S02]  /*eca0*/  @P1 LDG.E.U16 R67, desc[UR6][R14.64] ;  /* 0x000000060e431981 */ /* 0x0004e4000c1e1500 */
[----:B--2---:R-:W-:-:S02]  /*ecb0*/  @P1 IMAD.MOV.U32 R14, RZ, RZ, R27 ;  /* 0x000000ffff0e1224 */ /* 0x004fc400078e001b */
[----:B------:R-:W2:Y:S01]  /*ecc0*/  LDL R27, [R1+0xd94] ;  /* 0x000d9400011b7983 */ /* 0x000ea20000100800 */
[C---:B------:R-:W-:Y:S01]  /*ecd0*/  ISETP.GT.AND P2, PT, R11.reuse, 0xe, PT ;  /* 0x0000000e0b00780c */ /* 0x040fe20003f44270 */
[----:B----4-:R-:W-:Y:S01]  /*ece0*/  @P1 IMAD.MOV.U32 R15, RZ, RZ, R37 ;  /* 0x000000ffff0f1224 */ /* 0x010fe200078e0025 */
[----:B------:R-:W-:Y:S01]  /*ecf0*/  PRMT R66, RZ, 0x7610, R66 ;  /* 0x00007610ff427816 */ /* 0x000fe20000000042 */
[----:B------:R-:W4:Y:S01]  /*ed00*/  LDL R37, [R1+0xd90] ;  /* 0x000d900001257983 */ /* 0x000f220000100800 */
[----:B------:R-:W-:Y:S02]  /*ed10*/  ISETP.GT.AND P0, PT, R11, 0xf, PT ;  /* 0x0000000f0b00780c */ /* 0x000fe40003f04270 */
[----:B------:R-:W-:Y:S02]  /*ed20*/  PRMT R56, RZ, 0x7610, R56 ;  /* 0x00007610ff387816 */ /* 0x000fe40000000038 */
[----:B------:R0:W4:Y:S01]  /*ed30*/  @P1 LDG.E.U16 R66, desc[UR6][R14.64] ;  /* 0x000000060e421981 */ /* 0x000122000c1e1500 */
[----:B------:R-:W-:-:S04]  /*ed40*/  PRMT R55, RZ, 0x7610, R55 ;  /* 0x00007610ff377816 */ /* 0x000fc80000000037 */
        /* <DEDUP_REMOVED lines=16> */
[----:B------:R-:W-:-:S02]  /*ee50*/  PRMT R34, RZ, 0x7610, R34 ;  /* 0x00007610ff227816 */ /* 0x000fc40000000022 */
[----:B------:R-:W-:Y:S01]  /*ee60*/  ISETP.GT.AND P2, PT, R11, 0x11, PT ;  /* 0x000000110b00780c */ /* 0x000fe20003f44270 */
        /* <DEDUP_REMOVED lines=8> */
[----:B------:R-:W3:Y:S04]  /*eef0*/  LDL R42, [R1+0xd6c] ;  /* 0x000d6c00012a7983 */ /* 0x000ee80000100800 */
[----:B------:R0:W3:Y:S04]  /*ef00*/  @P1 LDG.E.U16 R163, desc[UR6][R14.64] ;  /* 0x000000060ea31981 */ /* 0x0000e8000c1e1500 */
[----:B------:R-:W3:Y:S01]  /*ef10*/  LDL R43, [R1+0xd68] ;  /* 0x000d6800012b7983 */ /* 0x000ee20000100800 */
[----:B0-----:R-:W-:-:S02]  /*ef20*/  @P1 IMAD.MOV.U32 R14, RZ, RZ, R38 ;  /* 0x000000ffff0e1224 */ /* 0x001fc400078e0026 */
[----:B------:R-:W-:Y:S01]  /*ef30*/  @P1 IMAD.MOV.U32 R15, RZ, RZ, R40 ;  /* 0x000000ffff0f1224 */ /* 0x000fe200078e0028 */
[----:B------:R-:W-:Y:S01]  /*ef40*/  ISETP.GT.AND P0, PT, R11, 0x12, PT ;  /* 0x000000120b00780c */ /* 0x000fe20003f04270 */
[----:B------:R-:W3:Y:S04]  /*ef50*/  LDL R40, [R1+0xd60] ;  /* 0x000d600001287983 */ /* 0x000ee80000100800 */
[----:B------:R2:W3:Y:S04]  /*ef60*/  @P1 LDG.E.U16 R164, desc[UR6][R14.64] ;  /* 0x000000060ea41981 */ /* 0x0004e8000c1e1500 */
[----:B------:R-:W3:Y:S01]  /*ef70*/  LDL R38, [R1+0xd58] ;  /* 0x000d580001267983 */ /* 0x000ee20000100800 */
[----:B--2---:R-:W-:-:S03]  /*ef80*/  @P2 IMAD.MOV.U32 R14, RZ, RZ, R27 ;  /* 0x000000ffff0e2224 */ /* 0x004fc600078e001b */
[----:B------:R-:W2:Y:S01]  /*ef90*/  LDL R27, [R1+0xd64] ;  /* 0x000d6400011b7983 */ /* 0x000ea20000100800 */
[----:B----4-:R-:W-:-:S03]  /*efa0*/  @P2 IMAD.MOV.U32 R15, RZ, RZ, R37 ;  /* 0x000000ffff0f2224 */ /* 0x010fc600078e0025 */
[----:B------:R-:W4:Y:S04]  /*efb0*/  LDL R37, [R1+0xd5c] ;  /* 0x000d5c0001257983 */ /* 0x000f280000100800 */
[----:B------:R0:W4:Y:S01]  /*efc0*/  @P2 LDG.E.U16 R169, desc[UR6][R14.64] ;  /* 0x000000060ea92981 */ /* 0x000122000c1e1500 */
[----:B------:R-:W-:Y:S01]  /*efd0*/  PRMT R24, RZ, 0x7610, R24 ;  /* 0x00007610ff187816 */ /* 0x000fe20000000018 */
[----:B0-----:R-:W-:Y:S02]  /*efe0*/  @P2 IMAD.MOV.U32 R14, RZ, RZ, R26 ;  /* 0x000000ffff0e2224 */ /* 0x001fe400078e001a */
        /* <DEDUP_REMOVED lines=15> */
[----:B------:R-:W3:Y:S01]  /*f0e0*/  LDL R10, [R1+0xd4c] ;  /* 0x000d4c00010a7983 */ /* 0x000ee20000100800 */
[----:B------:R-:W-:-:S03]  /*f0f0*/  PRMT R83, RZ, 0x7610, R83 ;  /* 0x00007610ff537816 */ /* 0x000fc60000000053 */
[----:B------:R0:W3:Y:S01]  /*f100*/  @P0 LDG.E.U16 R88, desc[UR6][R14.64] ;  /* 0x000000060e580981 */ /* 0x0000e2000c1e1500 */
[----:B------:R-:W-:Y:S01]  /*f110*/  PRMT R59, RZ, 0x7610, R59 ;  /* 0x00007610ff3b7816 */ /* 0x000fe2000000003b */
        /* <DEDUP_REMOVED lines=9> */
[----:B------:R2:W3:Y:S01]  /*f1b0*/  @P1 LDG.E.U16 R59, desc[UR6][R14.64] ;  /* 0x000000060e3b1981 */ /* 0x0004e2000c1e1500 */
[----:B------:R-:W-:-:S03]  /*f1c0*/  PRMT R75, RZ, 0x7610, R75 ;  /* 0x00007610ff4b7816 */ /* 0x000fc6000000004b */
[----:B------:R-:W3:Y:S01]  /*f1d0*/  LDL R42, [R1+0xd28] ;  /* 0x000d2800012a7983 */ /* 0x000ee20000100800 */
[----:B--2---:R-:W-:-:S03]  /*f1e0*/  @P2 IMAD.MOV.U32 R14, RZ, RZ, R27 ;  /* 0x000000ffff0e2224 */ /* 0x004fc600078e001b */
[----:B------:R-:W2:Y:S01]  /*f1f0*/  LDL R27, [R1+0xd34] ;  /* 0x000d3400011b7983 */ /* 0x000ea20000100800 */
[----:B------:R-:W-:-:S03]  /*f200*/  @P2 IMAD.MOV.U32 R15, RZ, RZ, R40 ;  /* 0x000000ffff0f2224 */ /* 0x000fc600078e0028 */
[----:B------:R-:W2:Y:S01]  /*f210*/  LDL R40, [R1+0xd2c] ;  /* 0x000d2c0001287983 */ /* 0x000ea20000100800 */
[----:B------:R-:W-:-:S03]  /*f220*/  PRMT R74, RZ, 0x7610, R74 ;  /* 0x00007610ff4a7816 */ /* 0x000fc6000000004a */
[----:B------:R4:W2:Y:S01]  /*f230*/  @P2 LDG.E.U16 R75, desc[UR6][R14.64] ;  /* 0x000000060e4b2981 */ /* 0x0008a2000c1e1500 */
[----:B------:R-:W-:Y:S01]  /*f240*/  PRMT R65, RZ, 0x7610, R65 ;  /* 0x00007610ff417816 */ /* 0x000fe20000000041 */
[----:B----4-:R-:W-:Y:S02]  /*f250*/  @P2 IMAD.MOV.U32 R14, RZ, RZ, R37 ;  /* 0x000000ffff0e2224 */ /* 0x010fe400078e0025 */
[----:B------:R-:W-:Y:S01]  /*f260*/  @P2 IMAD.MOV.U32 R15, RZ, RZ, R38 ;  /* 0x000000ffff0f2224 */ /* 0x000fe200078e0026 */
[----:B------:R-:W4:Y:S04]  /*f270*/  LDL R37, [R1+0xd20] ;  /* 0x000d200001257983 */ /* 0x000f280000100800 */
[----:B------:R0:W4:Y:S01]  /*f280*/  @P2 LDG.E.U16 R74, desc[UR6][R14.64] ;  /* 0x000000060e4a2981 */ /* 0x000122000c1e1500 */
[----:B------:R-:W-:-:S02]  /*f290*/  ISETP.GT.AND P1, PT, R11, 0x16, PT ;  /* 0x000000160b00780c */ /* 0x000fc40003f24270 */
[----:B------:R-:W-:Y:S01]  /*f2a0*/  PRMT R64, RZ, 0x7610, R64 ;  /* 0x00007610ff407816 */ /* 0x000fe20000000040 */
[----:B------:R-:W4:Y:S01]  /*f2b0*/  LDL R38, [R1+0xd10] ;  /* 0x000d100001267983 */ /* 0x000f220000100800 */
[----:B0-----:R-:W-:-:S03]  /*f2c0*/  @P0 IMAD.MOV.U32 R14, RZ, RZ, R26 ;  /* 0x000000ffff0e0224 */ /* 0x001fc600078e001a */
[----:B------:R-:W4:Y:S01]  /*f2d0*/  LDL R26, [R1+0xd24] ;  /* 0x000d2400011a7983 */ /* 0x000f220000100800 */
[----:B------:R-:W-:-:S03]  /*f2e0*/  @P0 IMAD.MOV.U32 R15, RZ, RZ, R32 ;  /* 0x000000ffff0f0224 */ /* 0x000fc600078e0020 */
[----:B------:R-:W4:Y:S04]  /*f2f0*/  LDL R32, [R1+0xd18] ;  /* 0x000d180001207983 */ /* 0x000f280000100800 */
[----:B------:R0:W4:Y:S02]  /*f300*/  @P0 LDG.E.U16 R65, desc[UR6][R14.64] ;  /* 0x000000060e410981 */ /* 0x000124000c1e1500 */
[----:B0-----:R-:W-:Y:S02]  /*f310*/  @P0 IMAD.MOV.U32 R15, RZ, RZ, R29 ;  /* 0x000000ffff0f0224 */ /* 0x001fe400078e001d */
[----:B------:R-:W4:Y:S01]  /*f320*/  LDL R29, [R1+0xd1c] ;  /* 0x000d1c00011d7983 */ /* 0x000f220000100800 */
[----:B---3--:R-:W-:Y:S01]  /*f330*/  @P0 IMAD.MOV.U32 R14, RZ, RZ, R10 ;  /* 0x000000ffff0e0224 */ /* 0x008fe200078e000a */
[----:B------:R-:W-:-:S02]  /*f340*/  ISETP.GT.AND P2, PT, R11, 0x17, PT ;  /* 0x000000170b00780c */ /* 0x000fc40003f44270 */
[----:B------:R-:W3:Y:S01]  /*f350*/  LDL R10, [R1+0xd14] ;  /* 0x000d1400010a7983 */ /* 0x000ee20000100800 */
[----:B------:R-:W-:-:S03]  /*f360*/  PRMT R54, RZ, 0x7610, R54 ;  /* 0x00007610ff367816 */ /* 0x000fc60000000036 */
[----:B------:R0:W3:Y:S01]  /*f370*/  @P0 LDG.E.U16 R64, desc[UR6][R14.64] ;  /* 0x000000060e400981 */ /* 0x0000e2000c1e1500 */
[----:B------:R-:W-:Y:S01]  /*f380*/  PRMT R53, RZ, 0x7610, R53 ;  /* 0x00007610ff357816 */ /* 0x000fe20000000035 */
[----:B0-----:R-:W-:Y:S02]  /*f390*/  @P1 IMAD.MOV.U32 R14, RZ, RZ, R46 ;  /* 0x000000ffff0e1224 */ /* 0x001fe400078e002e */
[----:B------:R-:W-:Y:S01]  /*f3a0*/  @P1 IMAD.MOV.U32 R15, RZ, RZ, R47 ;  /* 0x000000ffff0f1224 */ /* 0x000fe200078e002f */
[----:B------:R-:W-:Y:S01]  /*f3b0*/  PRMT R33, RZ, 0x7610, R33 ;  /* 0x00007610ff217816 */ /* 0x000fe20000000021 */
[----:B------:R-:W3:Y:S04]  /*f3c0*/  LDL R47, [R1+0xcc0] ;  /* 0x000cc000012f7983 */ /* 0x000ee80000100800 */
[----:B------:R0:W3:Y:S01]  /*f3d0*/  @P1 LDG.E.U16 R54, desc[UR6][R14.64] ;  /* 0x000000060e361981 */ /* 0x0000e2000c1e1500 */
[----:B------:R-:W-:-:S02]  /*f3e0*/  ISETP.GT.AND P0, PT, R11, 0x18, PT ;  /* 0x000000180b00780c */ /* 0x000fc40003f04270 */
[----:B------:R-:W-:Y:S01]  /*f3f0*/  PRMT R31, RZ, 0x7610, R31 ;  /* 0x00007610ff1f7816 */ /* 0x000fe2000000001f */
[----:B------:R-:W3:Y:S01]  /*f400*/  LDL R46, [R1+0xcc4] ;  /* 0x000cc400012e7983 */ /* 0x000ee20000100800 */
[----:B0-----:R-:W-:Y:S02]  /*f410*/  @P1 IMAD.MOV.U32 R14, RZ, RZ, R44 ;  /* 0x000000ffff0e1224 */ /* 0x001fe400078e002c */
[----:B------:R-:W-:Y:S01]  /*f420*/  @P1 IMAD.MOV.U32 R15, RZ, RZ, R45 ;  /* 0x000000ffff0f1224 */ /* 0x000fe200078e002d */
[----:B------:R-:W3:Y:S04]  /*f430*/  LDL R44, [R1+0xd0c] ;  /* 0x000d0c00012c7983 */ /* 0x000ee80000100800 */
[----:B------:R-:W3:Y:S04]  /*f440*/  LDL R45, [R1+0xd08] ;  /* 0x000d0800012d7983 */ /* 0x000ee80000100800 */
[----:B------:R2:W3:Y:S02]  /*f450*/  @P1 LDG.E.U16 R53, desc[UR6][R14.64] ;  /* 0x000000060e351981 */ /* 0x0004e4000c1e1500 */
[----:B--2---:R-:W-:-:S02]  /*f460*/  @P2 IMAD.MOV.U32 R14, RZ, RZ, R27 ;  /* 0x000000ffff0e2224 */ /* 0x004fc400078e001b */
[----:B------:R-:W2:Y:S01]  /*f470*/  LDL R27, [R1+0xd04] ;  /* 0x000d0400011b7983 */ /* 0x000ea20000100800 */
[----:B------:R-:W-:-:S03]  /*f480*/  @P2 IMAD.MOV.U32 R15, RZ, RZ, R43 ;  /* 0x000000ffff0f2224 */ /* 0x000fc600078e002b */
[----:B------:R-:W2:Y:S04]  /*f490*/  LDL R43, [R1+0xd00] ;  /* 0x000d0000012b7983 */ /* 0x000ea80000100800 */
[----:B------:R0:W2:Y:S02]  /*f4a0*/  @P2 LDG.E.U16 R33, desc[UR6][R14.64] ;  /* 0x000000060e212981 */ /* 0x0000a4000c1e1500 */
[----:B0-----:R-:W-:Y:S02]  /*f4b0*/  @P2 IMAD.MOV.U32 R14, RZ, RZ, R40 ;  /* 0x000000ffff0e2224 */ /* 0x001fe400078e0028 */
[----:B------:R-:W-:Y:S01]  /*f4c0*/  @P2 IMAD.MOV.U32 R15, RZ, RZ, R42 ;  /* 0x000000ffff0f2224 */ /* 0x000fe200078e002a */
[----:B------:R-:W2:Y:S04]  /*f4d0*/  LDL R40, [R1+0xcfc] ;  /* 0x000cfc0001287983 */ /* 0x000ea80000100800 */
[----:B------:R-:W2:Y:S04]  /*f4e0*/  LDL R42, [R1+0xcf8] ;  /* 0x000cf800012a7983 */ /* 0x000ea80000100800 */
[----:B------:R4:W2:Y:S02]  /*f4f0*/  @P2 LDG.E.U16 R31, desc[UR6][R14.64] ;  /* 0x000000060e1f2981 */ /* 0x0008a4000c1e1500 */
[----:B----4-:R-:W-:-:S02]  /*f500*/  @P0 IMAD.MOV.U32 R14, RZ, RZ, R26 ;  /* 0x000000ffff0e0224 */ /* 0x010fc400078e001a */
[----:B------:R-:W-:Y:S01]  /*f510*/  @P0 IMAD.MOV.U32 R15, RZ, RZ, R37 ;  /* 0x000000ffff0f0224 */ /* 0x000fe200078e0025 */
[----:B------:R-:W4:Y:S04]  /*f520*/  LDL R26, [R1+0xcf4] ;  /* 0x000cf400011a7983 */ /* 0x000f280000100800 */
[----:B------:R-:W4:Y:S04]  /*f530*/  LDL R37, [R1+0xcf0] ;  /* 0x000cf00001257983 */ /* 0x000f280000100800 */
[----:B------:R0:W4:Y:S02]  /*f540*/  @P0 LDG.E.U16 R159, desc[UR6][R14.64] ;  /* 0x000000060e9f0981 */ /* 0x000124000c1e1500 */
[----:B0-----:R-:W-:-:S02]  /*f550*/  @P0 IMAD.MOV.U32 R15, RZ, RZ, R32 ;  /* 0x000000ffff0f0224 */ /* 0x001fc400078e0020 */
[----:B------:R-:W4:Y:S01]  /*f560*/  LDL R32, [R1+0xce8] ;  /* 0x000ce80001207983 */ /* 0x000f220000100800 */
[----:B------:R-:W-:-:S03]  /*f570*/  @P0 IMAD.MOV.U32 R14, RZ, RZ, R29 ;  /* 0x000000ffff0e0224 */ /* 0x000fc600078e001d */
[----:B------:R-:W4:Y:S01]  /*f580*/  LDL R29, [R1+0xcec] ;  /* 0x000cec00011d7983 */ /* 0x000f220000100800 */
[C---:B------:R-:W-:Y:S02]  /*f590*/  ISETP.GT.AND P1, PT, R11.reuse, 0x19, PT ;  /* 0x000000190b00780c */ /* 0x040fe40003f24270 */
[----:B------:R-:W-:Y:S01]  /*f5a0*/  ISETP.GT.AND P2, PT, R11, 0x1a, PT ;  /* 0x0000001a0b00780c */ /* 0x000fe20003f44270 */
[----:B------:R3:W4:Y:S10]  /*f5b0*/  @P0 LDG.E.U16 R160, desc[UR6][R14.64] ;  /* 0x000000060ea00981 */ /* 0x000734000c1e1500 */
[----:B---3--:R-:W-:-:S02]  /*f5c0*/  @P1 IMAD.MOV.U32 R14, RZ, RZ, R10 ;  /* 0x000000ffff0e1224 */ /* 0x008fc400078e000a */
[----:B------:R-:W-:Y:S01]  /*f5d0*/  @P1 IMAD.MOV.U32 R15, RZ, RZ, R38 ;  /* 0x000000ffff0f1224 */ /* 0x000fe200078e0026 */
[----:B------:R-:W3:Y:S04]  /*f5e0*/  LDL R10, [R1+0xce4] ;  /* 0x000ce400010a7983 */ /* 0x000ee80000100800 */
[----:B------:R-:W3:Y:S04]  /*f5f0*/  LDL R38, [R1+0xce0] ;  /* 0x000ce00001267983 */ /* 0x000ee80000100800 */
[----:B------:R0:W3:Y:S02]  /*f600*/  @P1 LDG.E.U16 R165, desc[UR6][R14.64] ;  /* 0x000000060ea51981 */ /* 0x0000e4000c1e1500 */
[----:B0-----:R-:W-:-:S02]  /*f610*/  @P1 IMAD.MOV.U32 R14, RZ, RZ, R44 ;  /* 0x000000ffff0e1224 */ /* 0x001fc400078e002c */
[----:B------:R-:W3:Y:S01]  /*f620*/  LDL R44, [R1+0xcdc] ;  /* 0x000cdc00012c7983 */ /* 0x000ee20000100800 */
[----:B------:R-:W-:-:S03]  /*f630*/  @P1 IMAD.MOV.U32 R15, RZ, RZ, R45 ;  /* 0x000000ffff0f1224 */ /* 0x000fc600078e002d */
[----:B------:R-:W3:Y:S04]  /*f640*/  LDL R45, [R1+0xcd8] ;  /* 0x000cd800012d7983 */ /* 0x000ee80000100800 */
[----:B------:R2:W3:Y:S02]  /*f650*/  @P1 LDG.E.U16 R166, desc[UR6][R14.64] ;  /* 0x000000060ea61981 */ /* 0x0004e4000c1e1500 */
[----:B--2---:R-:W-:Y:S02]  /*f660*/  @P2 IMAD.MOV.U32 R14, RZ, RZ, R27 ;  /* 0x000000ffff0e2224 */ /* 0x004fe400078e001b */
[----:B------:R-:W2:Y:S01]  /*f670*/  LDL R27, [R1+0xcd4] ;  /* 0x000cd400011b7983 */ /* 0x000ea20000100800 */
[----:B------:R-:W-:-:S03]  /*f680*/  @P2 IMAD.MOV.U32 R15, RZ, RZ, R43 ;  /* 0x000000ffff0f2224 */ /* 0x000fc600078e002b */
[----:B------:R-:W2:Y:S01]  /*f690*/  LDL R43, [R1+0xcd0] ;  /* 0x000cd000012b7983 */ /* 0x000ea20000100800 */
[----:B------:R-:W-:-:S03]  /*f6a0*/  ISETP.GT.AND P0, PT, R11, 0x1b, PT ;  /* 0x0000001b0b00780c */ /* 0x000fc60003f04270 */
[----:B------:R0:W2:Y:S02]  /*f6b0*/  @P2 LDG.E.U16 R248, desc[UR6][R14.64] ;  /* 0x000000060ef82981 */ /* 0x0000a4000c1e1500 */
[----:B0-----:R-:W-:Y:S02]  /*f6c0*/  @P2 IMAD.MOV.U32 R14, RZ, RZ, R40 ;  /* 0x000000ffff0e2224 */ /* 0x001fe400078e0028 */
[----:B------:R-:W2:Y:S01]  /*f6d0*/  LDL R40, [R1+0xccc] ;  /* 0x000ccc0001287983 */ /* 0x000ea20000100800 */
[----:B------:R-:W-:-:S03]  /*f6e0*/  @P2 IMAD.MOV.U32 R15, RZ, RZ, R42 ;  /* 0x000000ffff0f2224 */ /* 0x000fc600078e002a */
[----:B------:R-:W2:Y:S01]  /*f6f0*/  LDL R42, [R1+0xcc8] ;  /* 0x000cc800012a7983 */ /* 0x000ea20000100800 */
[----:B------:R-:W-:-:S03]  /*f700*/  PRMT R82, RZ, 0x7610, R82 ;  /* 0x00007610ff527816 */ /* 0x000fc60000000052 */
[----:B------:R4:W2:Y:S02]  /*f710*/  @P2 LDG.E.U16 R250, desc[UR6][R14.64] ;  /* 0x000000060efa2981 */ /* 0x0008a4000c1e1500 */
[----:B----4-:R-:W-:Y:S02]  /*f720*/  @P0 IMAD.MOV.U32 R14, RZ, RZ, R26 ;  /* 0x000000ffff0e0224 */ /* 0x010fe400078e001a */
[----:B------:R-:W4:Y:S01]  /*f730*/  LDL R26, [R1+0xcbc] ;  /* 0x000cbc00011a7983 */ /* 0x000f220000100800 */
[----:B------:R-:W-:-:S03]  /*f740*/  @P0 IMAD.MOV.U32 R15, RZ, RZ, R37 ;  /* 0x000000ffff0f0224 */ /* 0x000fc600078e0025 */
[----:B------:R-:W4:Y:S04]  /*f750*/  LDL R37, [R1+0xcb8] ;  /* 0x000cb80001257983 */ /* 0x000f280000100800 */
[----:B------:R0:W4:Y:S02]  /*f760*/  @P0 LDG.E.U16 R82, desc[UR6][R14.64] ;  /* 0x000000060e520981 */ /* 0x000124000c1e1500 */
[----:B0-----:R-:W-:Y:S02]  /*f770*/  @P0 IMAD.MOV.U32 R15, RZ, RZ, R32 ;  /* 0x000000ffff0f0224 */ /* 0x001fe400078e0020 */
[----:B------:R-:W4:Y:S01]  /*f780*/  LDL R32, [R1+0xcb0] ;  /* 0x000cb00001207983 */ /* 0x000f220000100800 */
[----:B------:R-:W-:-:S03]  /*f790*/  @P0 IMAD.MOV.U32 R14, RZ, RZ, R29 ;  /* 0x000000ffff0e0224 */ /* 0x000fc600078e001d */
[----:B------:R-:W4:Y:S01]  /*f7a0*/  LDL R29, [R1+0xcb4] ;  /* 0x000cb400011d7983 */ /* 0x000f220000100800 */
[C---:B------:R-:W-:Y:S02]  /*f7b0*/  ISETP.GT.AND P1, PT, R11.reuse, 0x1c, PT ;  /* 0x0000001c0b00780c */ /* 0x040fe40003f24270 */
[----:B------:R-:W-:Y:S02]  /*f7c0*/  PRMT R81, RZ, 0x7610, R81 ;  /* 0x00007610ff517816 */ /* 0x000fe40000000051 */
[----:B------:R-:W-:Y:S02]  /*f7d0*/  ISETP.GT.AND P2, PT, R11, 0x1d, PT ;  /* 0x0000001d0b00780c */ /* 0x000fe40003f44270 */
[----:B------:R-:W-:Y:S02]  /*f7e0*/  PRMT R73, RZ, 0x7610, R73 ;  /* 0x00007610ff497816 */ /* 0x000fe40000000049 */
[----:B------:R3:W4:Y:S01]  /*f7f0*/  @P0 LDG.E.U16 R81, desc[UR6][R14.64] ;  /* 0x000000060e510981 */ /* 0x000722000c1e1500 */
[----:B------:R-:W-:-:S04]  /*f800*/  PRMT R72, RZ, 0x7610, R72 ;  /* 0x00007610ff487816 */ /* 0x000fc80000000048 */
[----:B---3--:R-:W-:Y:S02]  /*f810*/  @P1 IMAD.MOV.U32 R14, RZ, RZ, R10 ;  /* 0x000000ffff0e1224 */ /* 0x008fe400078e000a */
[----:B------:R-:W-:Y:S01]  /*f820*/  @P1 IMAD.MOV.U32 R15, RZ, RZ, R38 ;  /* 0x000000ffff0f1224 */ /* 0x000fe200078e0026 */
[----:B------:R-:W3:Y:S04]  /*f830*/  LDL R10, [R1+0xcac] ;  /* 0x000cac00010a7983 */ /* 0x000ee80000100800 */
[----:B------:R-:W3:Y:S04]  /*f840*/  LDL R38, [R1+0xca8] ;  /* 0x000ca80001267983 */ /* 0x000ee80000100800 */
[----:B------:R0:W3:Y:S02]  /*f850*/  @P1 LDG.E.U16 R73, desc[UR6][R14.64] ;  /* 0x000000060e491981 */ /* 0x0000e4000c1e1500 */
[----:B0-----:R-:W-:-:S02]  /*f860*/  @P1 IMAD.MOV.U32 R14, RZ, RZ, R44 ;  /* 0x000000ffff0e1224 */ /* 0x001fc400078e002c */
[----:B------:R-:W-:Y:S01]  /*f870*/  @P1 IMAD.MOV.U32 R15, RZ, RZ, R45 ;  /* 0x000000ffff0f1224 */ /* 0x000fe200078e002d */
[----:B------:R-:W3:Y:S04]  /*f880*/  LDL R44, [R1+0xca4] ;  /* 0x000ca400012c7983 */ /* 0x000ee80000100800 */
[----:B------:R-:W3:Y:S04]  /*f890*/  LDL R45, [R1+0xca0] ;  /* 0x000ca000012d7983 */ /* 0x000ee80000100800 */
[----:B------:R2:W3:Y:S02]  /*f8a0*/  @P1 LDG.E.U16 R72, desc[UR6][R14.64] ;  /* 0x000000060e481981 */ /* 0x0004e4000c1e1500 */
[----:B--2---:R-:W-:-:S02]  /*f8b0*/  @P2 IMAD.MOV.U32 R14, RZ, RZ, R27 ;  /* 0x000000ffff0e2224 */ /* 0x004fc400078e001b */
[----:B------:R-:W2:Y:S01]  /*f8c0*/  LDL R27, [R1+0xc9c] ;  /* 0x000c9c00011b7983 */ /* 0x000ea20000100800 */
[----:B------:R-:W-:Y:S01]  /*f8d0*/  ISETP.GT.AND P0, PT, R11, 0x1e, PT ;  /* 0x0000001e0b00780c */ /* 0x000fe20003f04270 */
[----:B------:R-:W-:Y:S01]  /*f8e0*/  @P2 IMAD.MOV.U32 R15, RZ, RZ, R43 ;  /* 0x000000ffff0f2224 */ /* 0x000fe200078e002b */
[----:B------:R-:W-:Y:S01]  /*f8f0*/  PRMT R63, RZ, 0x7610, R63 ;  /* 0x00007610ff3f7816 */ /* 0x000fe2000000003f */
[----:B------:R-:W2:Y:S01]  /*f900*/  LDL R43, [R1+0xc98] ;  /* 0x000c9800012b7983 */ /* 0x000ea20000100800 */
[----:B------:R-:W-:-:S04]  /*f910*/  PRMT R62, RZ, 0x7610, R62 ;  /* 0x00007610ff3e7816 */ /* 0x000fc8000000003e */
[----:B------:R0:W2:Y:S01]  /*f920*/  @P2 LDG.E.U16 R63, desc[UR6][R14.64] ;  /* 0x000000060e3f2981 */ /* 0x0000a2000c1e1500 */
[----:B------:R-:W-:Y:S02]  /*f930*/  PRMT R52, RZ, 0x7610, R52 ;  /* 0x00007610ff347816 */ /* 0x000fe40000000034 */
[----:B------:R-:W-:Y:S01]  /*f940*/  ISETP.GT.AND P1, PT, R11, 0x1f, PT ;  /* 0x0000001f0b00780c */ /* 0x000fe20003f24270 */
[----:B0-----:R-:W-:Y:S02]  /*f950*/  @P2 IMAD.MOV.U32 R14, RZ, RZ, R40 ;  /* 0x000000ffff0e2224 */ /* 0x001fe400078e0028 */
[----:B------:R-:W2:Y:S01]  /*f960*/  LDL R40, [R1+0xc94] ;  /* 0x000c940001287983 */ /* 0x000ea20000100800 */
[----:B------:R-:W-:-:S03]  /*f970*/  @P2 IMAD.MOV.U32 R15, RZ, RZ, R42 ;  /* 0x000000ffff0f2224 */ /* 0x000fc600078e002a */
[----:B------:R-:W2:Y:S04]  /*f980*/  LDL R42, [R1+0xc90] ;  /* 0x000c9000012a7983 */ /* 0x000ea80000100800 */
[----:B------:R0:W2:Y:S01]  /*f990*/  @P2 LDG.E.U16 R62, desc[UR6][R14.64] ;  /* 0x000000060e3e2981 */ /* 0x0000a2000c1e1500 */
[----:B------:R-:W-:Y:S01]  /*f9a0*/  PRMT R51, RZ, 0x7610, R51 ;  /* 0x00007610ff337816 */ /* 0x000fe20000000033 */
[----:B0-----:R-:W-:Y:S02]  /*f9b0*/  @P0 IMAD.MOV.U32 R14, RZ, RZ, R46 ;  /* 0x000000ffff0e0224 */ /* 0x001fe400078e002e */
[----:B------:R-:W-:Y:S01]  /*f9c0*/  @P0 IMAD.MOV.U32 R15, RZ, RZ, R47 ;  /* 0x000000ffff0f0224 */ /* 0x000fe200078e002f */
[----:B------:R-:W-:Y:S01]  /*f9d0*/  PRMT R30, RZ, 0x7610, R30 ;  /* 0x00007610ff1e7816 */ /* 0x000fe2000000001e */
[----:B------:R-:W2:Y:S04]  /*f9e0*/  LDL R47, [R1+0xaf0] ;  /* 0x000af000012f7983 */ /* 0x000ea80000100800 */
[----:B------:R4:W2:Y:S01]  /*f9f0*/  @P0 LDG.E.U16 R52, desc[UR6][R14.64] ;  /* 0x000000060e340981 */ /* 0x0008a2000c1e1500 */
[----:B------:R-:W-:-:S02]  /*fa00*/  PRMT R28, RZ, 0x7610, R28 ;  /* 0x00007610ff1c7816 */ /* 0x000fc4000000001c */
[----:B------:R-:W-:Y:S01]  /*fa10*/  PRMT R92, RZ, 0x7610, R92 ;  /* 0x00007610ff5c7816 */ /* 0x000fe2000000005c */
[----:B------:R-:W2:Y:S01]  /*fa20*/  LDL R46, [R1+0xaf4] ;  /* 0x000af400012e7983 */ /* 0x000ea20000100800 */
[----:B----4-:R-:W-:Y:S02]  /*fa30*/  @P0 IMAD.MOV.U32 R14, RZ, RZ, R26 ;  /* 0x000000ffff0e0224 */ /* 0x010fe400078e001a */
[----:B------:R-:W-:Y:S01]  /*fa40*/  @P0 IMAD.MOV.U32 R15, RZ, RZ, R37 ;  /* 0x000000ffff0f0224 */ /* 0x000fe200078e0025 */
[----:B------:R-:W4:Y:S04]  /*fa50*/  LDL R26, [R1+0xc8c] ;  /* 0x000c8c00011a7983 */ /* 0x000f280000100800 */
[----:B------:R-:W4:Y:S04]  /*fa60*/  LDL R37, [R1+0xc88] ;  /* 0x000c880001257983 */ /* 0x000f280000100800 */
[----:B------:R0:W4:Y:S02]  /*fa70*/  @P0 LDG.E.U16 R51, desc[UR6][R14.64] ;  /* 0x000000060e330981 */ /* 0x000124000c1e1500 */
[----:B0-----:R-:W-:-:S02]  /*fa80*/  @P1 IMAD.MOV.U32 R14, RZ, RZ, R29 ;  /* 0x000000ffff0e1224 */ /* 0x001fc400078e001d */
[----:B------:R-:W-:Y:S01]  /*fa90*/  @P1 IMAD.MOV.U32 R15, RZ, RZ, R32 ;  /* 0x000000ffff0f1224 */ /* 0x000fe200078e0020 */
[----:B------:R-:W4:Y:S04]  /*faa0*/  LDL R29, [R1+0xc84] ;  /* 0x000c8400011d7983 */ /* 0x000f280000100800 */
[----:B------:R-:W4:Y:S01]  /*fab0*/  LDL R32, [R1+0xc80] ;  /* 0x000c800001207983 */ /* 0x000f220000100800 */
[----:B------:R-:W-:-:S03]  /*fac0*/  ISETP.GT.AND P0, PT, R11, 0x20, PT ;  /* 0x000000200b00780c */ /* 0x000fc60003f04270 */
[----:B------:R3:W4:Y:S02]  /*fad0*/  @P1 LDG.E.U16 R30, desc[UR6][R14.64] ;  /* 0x000000060e1e1981 */ /* 0x000724000c1e1500 */
        /* <DEDUP_REMOVED lines=12> */
[C---:B------:R-:W-:Y:S01]  /*fba0*/  ISETP.GT.AND P1, PT, R11.reuse, 0x21, PT ;  /* 0x000000210b00780c */ /* 0x040fe20003f24270 */
[----:B------:R-:W-:Y:S02]  /*fbb0*/  @P0 IMAD.MOV.U32 R15, RZ, RZ, R43 ;  /* 0x000000ffff0f0224 */ /* 0x000fe400078e002b */
[----:B------:R-:W2:Y:S04]  /*fbc0*/  LDL R43, [R1+0xc68] ;  /* 0x000c6800012b7983 */ /* 0x000ea80000100800 */
[----:B------:R0:W2:Y:S01]  /*fbd0*/  @P0 LDG.E.U16 R153, desc[UR6][R14.64] ;  /* 0x000000060e990981 */ /* 0x0000a2000c1e1500 */
[----:B------:R-:W-:-:S05]  /*fbe0*/  ISETP.GT.AND P0, PT, R11, 0x22, PT ;  /* 0x000000220b00780c */ /* 0x000fca0003f04270 */
[----:B0-----:R-:W-:Y:S02]  /*fbf0*/  @P1 IMAD.MOV.U32 R14, RZ, RZ, R40 ;  /* 0x000000ffff0e1224 */ /* 0x001fe400078e0028 */
[----:B------:R-:W2:Y:S01]  /*fc00*/  LDL R40, [R1+0xc64] ;  /* 0x000c640001287983 */ /* 0x000ea20000100800 */
[----:B------:R-:W-:-:S03]  /*fc10*/  @P1 IMAD.MOV.U32 R15, RZ, RZ, R42 ;  /* 0x000000ffff0f1224 */ /* 0x000fc600078e002a */
[----:B------:R-:W2:Y:S04]  /*fc20*/  LDL R42, [R1+0xc60] ;  /* 0x000c6000012a7983 */ /* 0x000ea80000100800 */
        /* <DEDUP_REMOVED lines=10> */
[----:B------:R-:W-:-:S03]  /*fcd0*/  ISETP.GT.AND P1, PT, R11, 0x23, PT ;  /* 0x000000230b00780c */ /* 0x000fc60003f24270 */
[----:B------:R3:W4:Y:S02]  /*fce0*/  @P0 LDG.E.U16 R237, desc[UR6][R14.64] ;  /* 0x000000060eed0981 */ /* 0x000724000c1e1500 */
[----:B---3--:R-:W-:Y:S02]  /*fcf0*/  @P0 IMAD.MOV.U32 R14, RZ, RZ, R10 ;  /* 0x000000ffff0e0224 */ /* 0x008fe400078e000a */
[----:B------:R-:W3:Y:S01]  /*fd00*/  LDL R10, [R1+0xc4c] ;  /* 0x000c4c00010a7983 */ /* 0x000ee20000100800 */
[----:B------:R-:W-:-:S03]  /*fd10*/  @P0 IMAD.MOV.U32 R15, RZ, RZ, R38 ;  /* 0x000000ffff0f0224 */ /* 0x000fc600078e0026 */
[----:B------:R-:W3:Y:S04]  /*fd20*/  LDL R38, [R1+0xc48] ;  /* 0x000c480001267983 */ /* 0x000ee80000100800 */
[----:B------:R0:W3:Y:S02]  /*fd30*/  @P0 LDG.E.U16 R238, desc[UR6][R14.64] ;  /* 0x000000060eee0981 */ /* 0x0000e4000c1e1500 */
[----:B0-----:R-:W-:Y:S02]  /*fd40*/  @P1 IMAD.MOV.U32 R14, RZ, RZ, R44 ;  /* 0x000000ffff0e1224 */ /* 0x001fe400078e002c */
[----:B------:R-:W3:Y:S01]  /*fd50*/  LDL R44, [R1+0xc44] ;  /* 0x000c4400012c7983 */ /* 0x000ee20000100800 */
[----:B------:R-:W-:-:S03]  /*fd60*/  @P1 IMAD.MOV.U32 R15, RZ, RZ, R45 ;  /* 0x000000ffff0f1224 */ /* 0x000fc600078e002d */
[----:B------:R-:W3:Y:S04]  /*fd70*/  LDL R45, [R1+0xc40] ;  /* 0x000c4000012d7983 */ /* 0x000ee80000100800 */
[----:B------:R2:W3:Y:S02]  /*fd80*/  @P1 LDG.E.U16 R252, desc[UR6][R14.64] ;  /* 0x000000060efc1981 */ /* 0x0004e4000c1e1500 */
[----:B--2---:R-:W-:Y:S02]  /*fd90*/  @P1 IMAD.MOV.U32 R14, RZ, RZ, R27 ;  /* 0x000000ffff0e1224 */ /* 0x004fe400078e001b */
[----:B------:R-:W2:Y:S01]  /*fda0*/  LDL R27, [R1+0xc3c] ;  /* 0x000c3c00011b7983 */ /* 0x000ea20000100800 */
[----:B------:R-:W-:Y:S01]  /*fdb0*/  ISETP.GT.AND P0, PT, R11, 0x24, PT ;  /* 0x000000240b00780c */ /* 0x000fe20003f04270 */
[----:B------:R-:W-:-:S02]  /*fdc0*/  @P1 IMAD.MOV.U32 R15, RZ, RZ, R43 ;  /* 0x000000ffff0f1224 */ /* 0x000fc400078e002b */
[----:B------:R-:W2:Y:S01]  /*fdd0*/  LDL R43, [R1+0xc38] ;  /* 0x000c3800012b7983 */ /* 0x000ea20000100800 */
[----:B------:R-:W-:-:S03]  /*fde0*/  PRMT R71, RZ, 0x7610, R71 ;  /* 0x00007610ff477816 */ /* 0x000fc60000000047 */
[----:B------:R0:W2:Y:S01]  /*fdf0*/  @P1 LDG.E.U16 R92, desc[UR6][R14.64] ;  /* 0x000000060e5c1981 */ /* 0x0000a2000c1e1500 */
[----:B------:R-:W-:Y:S02]  /*fe00*/  ISETP.GT.AND P1, PT, R11, 0x25, PT ;  /* 0x000000250b00780c */ /* 0x000fe40003f24270 */
[----:B------:R-:W-:-:S03]  /*fe10*/  PRMT R70, RZ, 0x7610, R70 ;  /* 0x00007610ff467816 */ /* 0x000fc60000000046 */
        /* <DEDUP_REMOVED lines=14> */
[----:B------:R-:W-:Y:S02]  /*ff00*/  PRMT R61, RZ, 0x7610, R61 ;  /* 0x00007610ff3d7816 */ /* 0x000fe4000000003d */
[----:B------:R-:W-:Y:S02]  /*ff10*/  ISETP.GT.AND P0, PT, R11, 0x26, PT ;  /* 0x000000260b00780c */ /* 0x000fe40003f04270 */
[----:B------:R-:W-:Y:S02]  /*ff20*/  PRMT R60, RZ, 0x7610, R60 ;  /* 0x00007610ff3c7816 */ /* 0x000fe4000000003c */
[----:B------:R3:W4:Y:S01]  /*ff30*/  @P1 LDG.E.U16 R61, desc[UR6][R14.64] ;  /* 0x000000060e3d1981 */ /* 0x000722000c1e1500 */
[----:B------:R-:W-:Y:S01]  /*ff40*/  PRMT R50, RZ, 0x7610, R50 ;  /* 0x00007610ff327816 */ /* 0x000fe20000000032 */
        /* <DEDUP_REMOVED lines=18> */
[----:B------:R-:W-:Y:S02]  /*10070*/  ISETP.GT.AND P0, PT, R11, 0x28, PT ;  /* 0x000000280b00780c */ /* 0x000fe40003f04270 */
[----:B------:R-:W-:Y:S02]  /*10080*/  PRMT R4, RZ, 0x7610, R4 ;  /* 0x00007610ff047816 */ /* 0x000fe40000000004 */
        /* <DEDUP_REMOVED lines=187> */
[----:B------:R-:W-:Y:S01]  /*10c40*/  @P0 IMAD.MOV.U32 R15, RZ, RZ, R45 ;  /* 0x000000ffff0f0224 */ /* 0x000fe200078e002d */
[----:B------:R-:W-:Y:S01]  /*10c50*/  ISETP.GT.AND P1, PT, R11, 0x39, PT ;  /* 0x000000390b00780c */ /* 0x000fe20003f24270 */
[----:B------:R-:W3:Y:S04]  /*10c60*/  LDL R45, [R1+0xae8] ;  /* 0x000ae800012d7983 */ /* 0x000ee80000100800 */
[----:B------:R2:W3:Y:S04]  /*10c70*/  @P0 LDG.E.U16 R228, desc[UR6][R14.64] ;  /* 0x000000060ee40981 */ /* 0x0004e8000c1e1500 */
[----:B------:R-:W3:Y:S01]  /*10c80*/  LDL R44, [R1+0xae0] ;  /* 0x000ae000012c7983 */ /* 0x000ee20000100800 */
[----:B--2---:R-:W-:-:S03]  /*10c90*/  @P0 IMAD.MOV.U32 R14, RZ, RZ, R27 ;  /* 0x000000ffff0e0224 */ /* 0x004fc600078e001b */
[----:B------:R-:W2:Y:S01]  /*10ca0*/  LDL R27, [R1+0xaec] ;  /* 0x000aec00011b7983 */ /* 0x000ea20000100800 */
[----:B------:R-:W-:-:S03]  /*10cb0*/  @P0 IMAD.MOV.U32 R15, RZ, RZ, R43 ;  /* 0x000000ffff0f0224 */ /* 0x000fc600078e002b */
[----:B------:R-:W2:Y:S04]  /*10cc0*/  LDL R43, [R1+0xae4] ;  /* 0x000ae400012b7983 */ /* 0x000ea80000100800 */
[----:B------:R0:W2:Y:S01]  /*10cd0*/  @P0 LDG.E.U16 R227, desc[UR6][R14.64] ;  /* 0x000000060ee30981 */ /* 0x0000a2000c1e1500 */
[----:B------:R-:W-:Y:S01]  /*10ce0*/  ISETP.GT.AND P0, PT, R11, 0x3a, PT ;  /* 0x0000003a0b00780c */ /* 0x000fe20003f04270 */
        /* <DEDUP_REMOVED lines=13> */
[----:B------:R-:W4:Y:S01]  /*10dc0*/  LDL.LU R32, [R1+0xad8] ;  /* 0x000ad80001207983 */ /* 0x000f220000300800 */
[----:B------:R-:W-:-:S03]  /*10dd0*/  ISETP.GT.AND P1, PT, R11, 0x3b, PT ;  /* 0x0000003b0b00780c */ /* 0x000fc60003f24270 */
[----:B------:R3:W4:Y:S04]  /*10de0*/  @P0 LDG.E.U16 R155, desc[UR6][R14.64] ;  /* 0x000000060e9b0981 */ /* 0x000728000c1e1500 */
[----:B------:R-:W4:Y:S04]  /*10df0*/  LDL R86, [R1+0xa74] ;  /* 0x000a740001567983 */ /* 0x000f280000100800 */
[----:B------:R-:W4:Y:S01]  /*10e00*/  LDL R80, [R1+0xa78] ;  /* 0x000a780001507983 */ /* 0x000f220000100800 */
[----:B---3--:R-:W-:-:S03]  /*10e10*/  @P0 IMAD.MOV.U32 R14, RZ, RZ, R10 ;  /* 0x000000ffff0e0224 */ /* 0x008fc600078e000a */
        /* <DEDUP_REMOVED lines=17> */
[----:B------:R-:W-:Y:S01]  /*10f30*/  @P0 IMAD.MOV.U32 R15, RZ, RZ, R44 ;  /* 0x000000ffff0f0224 */ /* 0x000fe200078e002c */
[----:B------:R-:W2:Y:S04]  /*10f40*/  LDL R43, [R1+0xab4] ;  /* 0x000ab400012b7983 */ /* 0x000ea80000100800 */
[----:B------:R0:W2:Y:S04]  /*10f50*/  @P0 LDG.E.U16 R222, desc[UR6][R14.64] ;  /* 0x000000060ede0981 */ /* 0x0000a8000c1e1500 */
[----:B------:R-:W2:Y:S01]  /*10f60*/  LDL R44, [R1+0xab0] ;  /* 0x000ab000012c7983 */ /* 0x000ea20000100800 */
[----:B0-----:R-:W-:-:S03]  /*10f70*/  @P0 IMAD.MOV.U32 R14, RZ, RZ, R42 ;  /* 0x000000ffff0e0224 */ /* 0x001fc600078e002a */
[----:B------:R-:W2:Y:S01]  /*10f80*/  LDL R42, [R1+0xaa8] ;  /* 0x000aa800012a7983 */ /* 0x000ea20000100800 */
[----:B----4-:R-:W-:-:S05]  /*10f90*/  @P0 IMAD.MOV.U32 R15, RZ, RZ, R32 ;  /* 0x000000ffff0f0224 */ /* 0x010fca00078e0020 */
[----:B------:R0:W4:Y:S02]  /*10fa0*/  @P0 LDG.E.U16 R221, desc[UR6][R14.64] ;  /* 0x000000060edd0981 */ /* 0x000124000c1e1500 */
[----:B0-----:R-:W-:Y:S02]  /*10fb0*/  @P1 IMAD.MOV.U32 R14, RZ, RZ, R26 ;  /* 0x000000ffff0e1224 */ /* 0x001fe400078e001a */
[----:B------:R-:W4:Y:S01]  /*10fc0*/  LDL R26, [R1+0xaac] ;  /* 0x000aac00011a7983 */ /* 0x000f220000100800 */
[----:B------:R-:W-:Y:S01]  /*10fd0*/  @P1 IMAD.MOV.U32 R15, RZ, RZ, R40 ;  /* 0x000000ffff0f1224 */ /* 0x000fe200078e0028 */
[----:B------:R-:W-:Y:S02]  /*10fe0*/  ISETP.GT.AND P0, PT, R11, 0x3e, PT ;  /* 0x0000003e0b00780c */ /* 0x000fe40003f04270 */
[----:B------:R-:W4:Y:S04]  /*10ff0*/  LDL R40, [R1+0xa94] ;  /* 0x000a940001287983 */ /* 0x000f280000100800 */
[----:B------:R0:W4:Y:S02]  /*11000*/  @P1 LDG.E.U16 R220, desc[UR6][R14.64] ;  /* 0x000000060edc1981 */ /* 0x000124000c1e1500 */
[----:B0-----:R-:W-:-:S02]  /*11010*/  @P1 IMAD.MOV.U32 R14, RZ, RZ, R29 ;  /* 0x000000ffff0e1224 */ /* 0x001fc400078e001d */
[----:B------:R-:W-:Y:S01]  /*11020*/  @P1 IMAD.MOV.U32 R15, RZ, RZ, R37 ;  /* 0x000000ffff0f1224 */ /* 0x000fe200078e0025 */
[----:B------:R-:W4:Y:S04]  /*11030*/  LDL R29, [R1+0xec8] ;  /* 0x000ec800011d7983 */ /* 0x000f280000100800 */
[----:B------:R-:W4:Y:S04]  /*11040*/  LDL R37, [R1+0xec4] ;  /* 0x000ec40001257983 */ /* 0x000f280000100800 */
[----:B------:R3:W4:Y:S02]  /*11050*/  @P1 LDG.E.U16 R219, desc[UR6][R14.64] ;  /* 0x000000060edb1981 */ /* 0x000724000c1e1500 */
[----:B---3--:R-:W-:-:S02]  /*11060*/  @P0 IMAD.MOV.U32 R15, RZ, RZ, R38 ;  /* 0x000000ffff0f0224 */ /* 0x008fc400078e0026 */
[----:B------:R-:W3:Y:S01]  /*11070*/  LDL R38, [R1+0xa98] ;  /* 0x000a980001267983 */ /* 0x000ee20000100800 */
[----:B------:R-:W-:-:S05]  /*11080*/  @P0 IMAD.MOV.U32 R14, RZ, RZ, R10 ;  /* 0x000000ffff0e0224 */ /* 0x000fca00078e000a */
[----:B------:R2:W3:Y:S02]  /*11090*/  @P0 LDG.E.U16 R218, desc[UR6][R14.64] ;  /* 0x000000060eda0981 */ /* 0x0004e4000c1e1500 */
[----:B--2---:R-:W-:Y:S02]  /*110a0*/  @P0 IMAD.MOV.U32 R14, RZ, RZ, R27 ;  /* 0x000000ffff0e0224 */ /* 0x004fe400078e001b */
[----:B------:R-:W2:Y:S01]  /*110b0*/  LDL R27, [R1+0xa58] ;  /* 0x000a5800011b7983 */ /* 0x000ea20000100800 */
[----:B------:R-:W0:Y:S01]  /*110c0*/  S2R R10, SR_TID.X ;  /* 0x00000000000a7919 */ /* 0x000e220000002100 */
[----:B------:R-:W-:Y:S01]  /*110d0*/  ISETP.GT.AND P1, PT, R11, 0x3f, PT ;  /* 0x0000003f0b00780c */ /* 0x000fe20003f24270 */
[----:B------:R-:W-:Y:S02]  /*110e0*/  @P0 IMAD.MOV.U32 R15, RZ, RZ, R45 ;  /* 0x000000ffff0f0224 */ /* 0x000fe400078e002d */
[----:B------:R-:W2:Y:S04]  /*110f0*/  LDL R45, [R1+0xa54] ;  /* 0x000a5400012d7983 */ /* 0x000ea80000100800 */
[----:B------:R1:W2:Y:S06]  /*11100*/  @P0 LDG.E.U16 R217, desc[UR6][R14.64] ;  /* 0x000000060ed90981 */ /* 0x0002ac000c1e1500 */
[----:B-1----:R-:W-:-:S02]  /*11110*/  @P1 IMAD.MOV.U32 R14, RZ, RZ, R43 ;  /* 0x000000ffff0e1224 */ /* 0x002fc400078e002b */
[----:B------:R-:W-:-:S05]  /*11120*/  @P1 IMAD.MOV.U32 R15, RZ, RZ, R44 ;  /* 0x000000ffff0f1224 */ /* 0x000fca00078e002c */
[----:B------:R1:W2:Y:S02]  /*11130*/  @P1 LDG.E.U16 R216, desc[UR6][R14.64] ;  /* 0x000000060ed81981 */ /* 0x0002a4000c1e1500 */
[----:B-1----:R-:W-:Y:S01]  /*11140*/  @P1 IMAD.MOV.U32 R15, RZ, RZ, R42 ;  /* 0x000000ffff0f1224 */ /* 0x002fe200078e002a */
[----:B0-----:R-:W-:-:S04]  /*11150*/  LOP3.LUT R10, R10, 0x3f, RZ, 0xc0, !PT ;  /* 0x0000003f0a0a7812 */ /* 0x001fc800078ec0ff */
[----:B------:R-:W-:Y:S02]  /*11160*/  ISETP.GE.AND P0, PT, R10, R11, PT ;  /* 0x0000000b0a00720c */ /* 0x000fe40003f06270 */
[----:B------:R-:W2:Y:S04]  /*11170*/  LDL.LU R10, [R1+0x6f4] ;  /* 0x0006f400010a7983 */ /* 0x000ea80000300800 */
[----:B------:R-:W2:Y:S04]  /*11180*/  LDL R44, [R1+0xa34] ;  /* 0x000a3400012c7983 */ /* 0x000ea80000100800 */
[----:B------:R-:W2:Y:S04]  /*11190*/  LDL R43, [R1+0xa38] ;  /* 0x000a3800012b7983 */ /* 0x000ea80000100800 */
[----:B------:R-:W2:Y:S04]  /*111a0*/  LDL R42, [R1+0xa14] ;  /* 0x000a1400012a7983 */ /* 0x000ea80000100800 */
[----:B------:R-:W2:Y:S01]  /*111b0*/  LDL R89, [R1+0xf0c] ;  /* 0x000f0c0001597983 */ /* 0x000ea20000100800 */
[----:B----4-:R-:W-:-:S03]  /*111c0*/  @P1 IMAD.MOV.U32 R14, RZ, RZ, R26 ;  /* 0x000000ffff0e1224 */ /* 0x010fc600078e001a */
[----:B------:R-:W4:Y:S04]  /*111d0*/  LDL R26, [R1+0xa18] ;  /* 0x000a1800011a7983 */ /* 0x000f280000100800 */
[----:B------:R0:W4:Y:S01]  /*111e0*/  @P1 LDG.E.U16 R215, desc[UR6][R14.64] ;  /* 0x000000060ed71981 */ /* 0x000122000c1e1500 */
[----:B------:R-:W-:Y:S01]  /*111f0*/  BAR.SYNC.DEFER_BLOCKING 0x0 ;  /* 0x0000000000007b1d */ /* 0x000fe20000010000 */
[----:B0-----:R-:W-:-:S05]  /*11200*/  @!P0 IMAD.MOV.U32 R14, RZ, RZ, R29 ;  /* 0x000000ffff0e8224 */ /* 0x001fca00078e001d */
[----:B------:R-:W4:Y:S01]  /*11210*/  LDL R29, [R1+0x9f8] ;  /* 0x0009f800011d7983 */ /* 0x000f220000100800 */
[----:B------:R-:W-:-:S03]  /*11220*/  @!P0 IMAD.MOV.U32 R15, RZ, RZ, R37 ;  /* 0x000000ffff0f8224 */ /* 0x000fc600078e0025 */
[----:B------:R-:W4:Y:S04]  /*11230*/  LDL R37, [R1+0x9f4] ;  /* 0x0009f40001257983 */ /* 0x000f280000100800 */
[----:B------:R0:W4:Y:S02]  /*11240*/  @!P0 LDG.E.U16 R212, desc[UR6][R14.64] ;  /* 0x000000060ed48981 */ /* 0x000124000c1e1500 */
[----:B0-----:R-:W-:Y:S02]  /*11250*/  @!P0 IMAD.MOV.U32 R14, RZ, RZ, R46 ;  /* 0x000000ffff0e8224 */ /* 0x001fe400078e002e */
[----:B------:R-:W-:Y:S01]  /*11260*/  @!P0 IMAD.MOV.U32 R15, RZ, RZ, R47 ;  /* 0x000000ffff0f8224 */ /* 0x000fe200078e002f */
[----:B------:R-:W4:Y:S04]  /*11270*/  LDL R46, [R1+0x9d8] ;  /* 0x0009d800012e7983 */ /* 0x000f280000100800 */
[----:B------:R3:W4:Y:S04]  /*11280*/  @!P0 LDG.E.U16 R211, desc[UR6][R14.64] ;  /* 0x000000060ed38981 */ /* 0x000728000c1e1500 */
[----:B------:R-:W4:Y:S01]  /*11290*/  LDL R47, [R1+0x9d4] ;  /* 0x0009d400012f7983 */ /* 0x000f220000100800 */
[----:B---3--:R-:W-:-:S02]  /*112a0*/  @!P0 IMAD.MOV.U32 R14, RZ, RZ, R38 ;  /* 0x000000ffff0e8224 */ /* 0x008fc400078e0026 */
[----:B------:R-:W-:Y:S01]  /*112b0*/  @!P0 IMAD.MOV.U32 R15, RZ, RZ, R40 ;  /* 0x000000ffff0f8224 */ /* 0x000fe200078e0028 */
[----:B------:R-:W3:Y:S04]  /*112c0*/  LDL R38, [R1+0x9b8] ;  /* 0x0009b80001267983 */ /* 0x000ee80000100800 */
[----:B------:R0:W3:Y:S04]  /*112d0*/  @!P0 LDG.E.U16 R210, desc[UR6][R14.64] ;  /* 0x000000060ed28981 */ /* 0x0000e8000c1e1500 */
[----:B------:R-:W3:Y:S01]  /*112e0*/  LDL R40, [R1+0x9b4] ;  /* 0x0009b40001287983 */ /* 0x000ee20000100800 */
[----:B0-----:R-:W-:-:S02]  /*112f0*/  @!P0 IMAD.MOV.U32 R14, RZ, RZ, R80 ;  /* 0x000000ffff0e8224 */ /* 0x001fc400078e0050 */
[----:B------:R-:W-:-:S05]  /*11300*/  @!P0 IMAD.MOV.U32 R15, RZ, RZ, R86 ;  /* 0x000000ffff0f8224 */ /* 0x000fca00078e0056 */
[----:B------:R2:W3:Y:S02]  /*11310*/  @!P0 LDG.E.U16 R209, desc[UR6][R14.64] ;  /* 0x000000060ed18981 */ /* 0x0004e4000c1e1500 */
[----:B--2---:R-:W-:Y:S02]  /*11320*/  @!P0 IMAD.MOV.U32 R14, RZ, RZ, R27 ;  /* 0x000000ffff0e8224 */ /* 0x004fe400078e001b */
[----:B------:R-:W2:Y:S01]  /*11330*/  LDL R27, [R1+0x998] ;  /* 0x00099800011b7983 */ /* 0x000ea20000100800 */
[----:B------:R-:W-:-:S03]  /*11340*/  @!P0 IMAD.MOV.U32 R15, RZ, RZ, R45 ;  /* 0x000000ffff0f8224 */ /* 0x000fc600078e002d */
[----:B------:R-:W2:Y:S04]  /*11350*/  LDL R45, [R1+0x994] ;  /* 0x00099400012d7983 */ /* 0x000ea80000100800 */
[----:B------:R0:W2:Y:S02]  /*11360*/  @!P0 LDG.E.U16 R208, desc[UR6][R14.64] ;  /* 0x000000060ed08981 */ /* 0x0000a4000c1e1500 */
[----:B0-----:R-:W-:Y:S02]  /*11370*/  @!P0 IMAD.MOV.U32 R15, RZ, RZ, R44 ;  /* 0x000000ffff0f8224 */ /* 0x001fe400078e002c */
[----:B------:R-:W2:Y:S01]  /*11380*/  LDL R44, [R1+0x974] ;  /* 0x00097400012c7983 */ /* 0x000ea20000100800 */
[----:B------:R-:W-:-:S03]  /*11390*/  @!P0 IMAD.MOV.U32 R14, RZ, RZ, R43 ;  /* 0x000000ffff0e8224 */ /* 0x000fc600078e002b */
[----:B------:R-:W2:Y:S04]  /*113a0*/  LDL R43, [R1+0x978] ;  /* 0x00097800012b7983 */ /* 0x000ea80000100800 */
[----:B------:R0:W2:Y:S02]  /*113b0*/  @!P0 LDG.E.U16 R207, desc[UR6][R14.64] ;  /* 0x000000060ecf8981 */ /* 0x0000a4000c1e1500 */
[----:B0-----:R-:W-:Y:S02]  /*113c0*/  @!P0 IMAD.MOV.U32 R15, RZ, RZ, R42 ;  /* 0x000000ffff0f8224 */ /* 0x001fe400078e002a */
[----:B------:R-:W2:Y:S01]  /*113d0*/  LDL R42, [R1+0x954] ;  /* 0x00095400012a7983 */ /* 0x000ea20000100800 */
[----:B----4-:R-:W-:-:S03]  /*113e0*/  @!P0 IMAD.MOV.U32 R14, RZ, RZ, R26 ;  /* 0x000000ffff0e8224 */ /* 0x010fc600078e001a */
[----:B------:R-:W4:Y:S04]  /*113f0*/  LDL R26, [R1+0x958] ;  /* 0x00095800011a7983 */ /* 0x000f280000100800 */
[----:B------:R0:W4:Y:S02]  /*11400*/  @!P0 LDG.E.U16 R206, desc[UR6][R14.64] ;  /* 0x000000060ece8981 */ /* 0x000124000c1e1500 */
[----:B0-----:R-:W-:Y:S02]  /*11410*/  @!P0 IMAD.MOV.U32 R14, RZ, RZ, R29 ;  /* 0x000000ffff0e8224 */ /* 0x001fe400078e001d */
[----:B------:R-:W4:Y:S01]  /*11420*/  LDL R29, [R1+0x938] ;  /* 0x00093800011d7983 */ /* 0x000f220000100800 */
[----:B------:R-:W-:-:S03]  /*11430*/  @!P0 IMAD.MOV.U32 R15, RZ, RZ, R37 ;  /* 0x000000ffff0f8224 */ /* 0x000fc600078e0025 */
[----:B------:R-:W4:Y:S04]  /*11440*/  LDL R37, [R1+0x934] ;  /* 0x0009340001257983 */ /* 0x000f280000100800 */
[----:B------:R0:W4:Y:S02]  /*11450*/  @!P0 LDG.E.U16 R205, desc[UR6][R14.64] ;  /* 0x000000060ecd8981 */ /* 0x000124000c1e1500 */
[----:B0-----:R-:W-:Y:S02]  /*11460*/  @!P0 IMAD.MOV.U32 R14, RZ, RZ, R46 ;  /* 0x000000ffff0e8224 */ /* 0x001fe400078e002e */
[----:B------:R-:W4:Y:S01]  /*11470*/  LDL R46, [R1+0x918] ;  /* 0x00091800012e7983 */ /* 0x000f220000100800 */
[----:B------:R-:W-:-:S03]  /*11480*/  @!P0 IMAD.MOV.U32 R15, RZ, RZ, R47 ;  /* 0x000000ffff0f8224 */ /* 0x000fc600078e002f */
[----:B------:R-:W4:Y:S04]  /*11490*/  LDL R47, [R1+0x914] ;  /* 0x00091400012f7983 */ /* 0x000f280000100800 */
[----:B------:R3:W4:Y:S02]  /*114a0*/  @!P0 LDG.E.U16 R204, desc[UR6][R14.64] ;  /* 0x000000060ecc8981 */ /* 0x000724000c1e1500 */
[----:B---3--:R-:W-:Y:S02]  /*114b0*/  @!P0 IMAD.MOV.U32 R14, RZ, RZ, R38 ;  /* 0x000000ffff0e8224 */ /* 0x008fe400078e0026 */
[----:B------:R-:W-:Y:S01]  /*114c0*/  @!P0 IMAD.MOV.U32 R15, RZ, RZ, R40 ;  /* 0x000000ffff0f8224 */ /* 0x000fe200078e0028 */
[----:B------:R-:W3:Y:S04]  /*114d0*/  LDL R38, [R1+0x8f8] ;  /* 0x0008f80001267983 */ /* 0x000ee80000100800 */
[----:B------:R-:W3:Y:S04]  /*114e0*/  LDL R40, [R1+0x8f4] ;  /* 0x0008f40001287983 */ /* 0x000ee80000100800 */
[----:B------:R2:W3:Y:S02]  /*114f0*/  @!P0 LDG.E.U16 R203, desc[UR6][R14.64] ;  /* 0x000000060ecb8981 */ /* 0x0004e4000c1e1500 */
[----:B--2---:R-:W-:-:S02]  /*11500*/  @!P0 IMAD.MOV.U32 R14, RZ, RZ, R27 ;  /* 0x000000ffff0e8224 */ /* 0x004fc400078e001b */
        /* <DEDUP_REMOVED lines=25> */
[----:B------:R-:W3:Y:S01]  /*116a0*/  LDL R38, [R1+0x858] ;  /* 0x0008580001267983 */ /* 0x000ee20000100800 */
[----:B------:R-:W-:-:S03]  /*116b0*/  @!P0 IMAD.MOV.U32 R15, RZ, RZ, R40 ;  /* 0x000000ffff0f8224 */ /* 0x000fc600078e0028 */
[----:B------:R-:W3:Y:S04]  /*116c0*/  LDL R40, [R1+0x854] ;  /* 0x0008540001287983 */ /* 0x000ee80000100800 */
        /* <DEDUP_REMOVED lines=28> */
[----:B------:R-:W-:-:S05]  /*11890*/  @!P0 IMAD.MOV.U32 R15, RZ, RZ, R47 ;  /* 0x000000ffff0f8224 */ /* 0x000fca00078e002f */
[----:B------:R0:W2:Y:S02]  /*118a0*/  @!P0 LDG.E.U16 R191, desc[UR6][R14.64] ;  /* 0x000000060ebf8981 */ /* 0x0000a4000c1e1500 */
[----:B0-----:R-:W-:Y:S02]  /*118b0*/  @!P0 IMAD.MOV.U32 R14, RZ, RZ, R45 ;  /* 0x000000ffff0e8224 */ /* 0x001fe400078e002d */
[----:B------:R-:W-:Y:S01]  /*118c0*/  @!P0 IMAD.MOV.U32 R15, RZ, RZ, R46 ;  /* 0x000000ffff0f8224 */ /* 0x000fe200078e002e */
[----:B------:R-:W-:Y:S04]  /*118d0*/  STL [R1+0xf1c], R3 ;  /* 0x000f1c0301007387 */ /* 0x000fe80000100800 */
[----:B------:R0:W2:Y:S04]  /*118e0*/  @!P0 LDG.E.U16 R190, desc[UR6][R14.64] ;  /* 0x000000060ebe8981 */ /* 0x0000a8000c1e1500 */
[----:B------:R-:W2:Y:S01]  /*118f0*/  LDL.LU R47, [R1+0x774] ;  /* 0x00077400012f7983 */ /* 0x000ea20000300800 */
[----:B0-----:R-:W-:-:S02]  /*11900*/  @!P0 IMAD.MOV.U32 R15, RZ, RZ, R44 ;  /* 0x000000ffff0f8224 */ /* 0x001fc400078e002c */
[----:B------:R-:W-:-:S05]  /*11910*/  @!P0 IMAD.MOV.U32 R14, RZ, RZ, R43 ;  /* 0x000000ffff0e8224 */ /* 0x000fca00078e002b */
[----:B------:R0:W2:Y:S02]  /*11920*/  @!P0 LDG.E.U16 R189, desc[UR6][R14.64] ;  /* 0x000000060ebd8981 */ /* 0x0000a4000c1e1500 */
[----:B0-----:R-:W-:Y:S02]  /*11930*/  @!P0 IMAD.MOV.U32 R15, RZ, RZ, R42 ;  /* 0x000000ffff0f8224 */ /* 0x001fe400078e002a */
[----:B------:R-:W-:Y:S04]  /*11940*/  STS.U16 [R3+UR4], R171 ;  /* 0x000000ab03007988 */ /* 0x000fe80008000404 */
[----:B------:R-:W-:Y:S04]  /*11950*/  STS.U16 [R3+UR4+0x4000], R172 ;  /* 0x004000ac03007988 */ /* 0x000fe80008000404 */
[----:B------:R-:W-:Y:S01]  /*11960*/  STS.U16 [R3+UR4+0x400], R167 ;  /* 0x000400a703007988 */ /* 0x000fe20008000404 */
[----:B----4-:R-:W-:-:S03]  /*11970*/  @!P0 IMAD.MOV.U32 R14, RZ, RZ, R26 ;  /* 0x000000ffff0e8224 */ /* 0x010fc600078e001a */
[----:B------:R-:W4:Y:S04]  /*11980*/  LDL.LU R26, [R1+0x754] ;  /* 0x00075400011a7983 */ /* 0x000f280000300800 */
[----:B------:R-:W4:Y:S04]  /*11990*/  LDL.LU R45, [R1+0x758] ;  /* 0x00075800012d7983 */ /* 0x000f280000300800 */
[----:B------:R0:W4:Y:S02]  /*119a0*/  @!P0 LDG.E.U16 R188, desc[UR6][R14.64] ;  /* 0x000000060ebc8981 */ /* 0x000124000c1e1500 */
[----:B0-----:R-:W-:-:S02]  /*119b0*/  @!P0 IMAD.MOV.U32 R14, RZ, RZ, R29 ;  /* 0x000000ffff0e8224 */ /* 0x001fc400078e001d */
[----:B------:R-:W-:Y:S02]  /*119c0*/  @!P0 IMAD.MOV.U32 R15, RZ, RZ, R37 ;  /* 0x000000ffff0f8224 */ /* 0x000fe400078e0025 */
[----:B------:R-:W4:Y:S04]  /*119d0*/  LDL.LU R37, [R1+0x734] ;  /* 0x0007340001257983 */ /* 0x000f280000300800 */
[----:B------:R-:W4:Y:S04]  /*119e0*/  LDL.LU R29, [R1+0x738] ;  /* 0x00073800011d7983 */ /* 0x000f280000300800 */
[----:B------:R3:W4:Y:S04]  /*119f0*/  @!P0 LDG.E.U16 R187, desc[UR6][R14.64] ;  /* 0x000000060ebb8981 */ /* 0x000728000c1e1500 */
[----:B------:R-:W4:Y:S04]  /*11a00*/  LDL R90, [R1+0xaa4] ;  /* 0x000aa400015a7983 */ /* 0x000f280000100800 */
[----:B------:R-:W4:Y:S04]  /*11a10*/  LDL R46, [R1+0xeac] ;  /* 0x000eac00012e7983 */ /* 0x000f280000100800 */
[----:B------:R-:W4:Y:S04]  /*11a20*/  LDL.LU R43, [R1+0x714] ;  /* 0x00071400012b7983 */ /* 0x000f280000300800 */
[----:B------:R-:W-:Y:S04]  /*11a30*/  STS.U16 [R3+UR4+0x4400], R168 ;  /* 0x004400a803007988 */ /* 0x000fe80008000404 */
[----:B------:R-:W-:Y:S04]  /*11a40*/  STS.U16 [R3+UR4+0x800], R163 ;  /* 0x000800a303007988 */ /* 0x000fe80008000404 */
[----:B------:R-:W-:Y:S04]  /*11a50*/  STS.U16 [R3+UR4+0x4800], R164 ;  /* 0x004800a403007988 */ /* 0x000fe80008000404 */
[----:B------:R-:W-:Y:S01]  /*11a60*/  STS.U16 [R3+UR4+0xc00], R159 ;  /* 0x000c009f03007988 */ /* 0x000fe20008000404 */
[----:B---3--:R-:W-:-:S02]  /*11a70*/  @!P0 IMAD.MOV.U32 R14, RZ, RZ, R38 ;  /* 0x000000ffff0e8224 */ /* 0x008fc400078e0026 */
[----:B------:R-:W-:Y:S02]  /*11a80*/  @!P0 IMAD.MOV.U32 R15, RZ, RZ, R40 ;  /* 0x000000ffff0f8224 */ /* 0x000fe400078e0028 */
[----:B------:R-:W3:Y:S04]  /*11a90*/  LDL.LU R40, [R1+0x718] ;  /* 0x0007180001287983 */ /* 0x000ee80000300800 */
[----:B------:R2:W3:Y:S04]  /*11aa0*/  @!P0 LDG.E.U16 R186, desc[UR6][R14.64] ;  /* 0x000000060eba8981 */ /* 0x0004e8000c1e1500 */
[----:B------:R-:W-:Y:S04]  /*11ab0*/  STS.U16 [R3+UR4+0x4c00], R160 ;  /* 0x004c00a003007988 */ /* 0x000fe80008000404 */
[----:B------:R-:W-:Y:S04]  /*11ac0*/  STS.U16 [R3+UR4+0x1000], R154 ;  /* 0x0010009a03007988 */ /* 0x000fe80008000404 */
[----:B------:R-:W-:Y:S04]  /*11ad0*/  STS.U16 [R3+UR4+0x5000], R153 ;  /* 0x0050009903007988 */ /* 0x000fe80008000404 */
[----:B------:R-:W-:Y:S04]  /*11ae0*/  STS.U16 [R3+UR4+0x1400], R22 ;  /* 0x0014001603007988 */ /* 0x000fe80008000404 */
[----:B------:R-:W-:Y:S04]  /*11af0*/  STS.U16 [R3+UR4+0x5400], R21 ;  /* 0x0054001503007988 */ /* 0x000fe80008000404 */
[----:B------:R-:W-:Y:S04]  /*11b00*/  STS.U16 [R3+UR4+0x1800], R18 ;  /* 0x0018001203007988 */ /* 0x000fe80008000404 */
[----:B------:R-:W-:Y:S04]  /*11b10*/  STS.U16 [R3+UR4+0x5800], R17 ;  /* 0x0058001103007988 */ /* 0x000fe80008000404 */
[----:B------:R-:W-:Y:S04]  /*11b20*/  STS.U16 [R3+UR4+0x1c00], R16 ;  /* 0x001c001003007988 */ /* 0x000fe80008000404 */
[----:B------:R0:W-:Y:S04]  /*11b30*/  STS.U16 [R3+UR4+0x5c00], R13 ;  /* 0x005c000d03007988 */ /* 0x0001e80008000404 */
[----:B------:R-:W3:Y:S04]  /*11b40*/  LDL R87, [R1+0xe9c] ;  /* 0x000e9c0001577983 */ /* 0x000ee80000100800 */
[----:B------:R-:W3:Y:S04]  /*11b50*/  LDL R80, [R1+0xeb4] ;  /* 0x000eb40001507983 */ /* 0x000ee80000100800 */
[----:B0-----:R-:W3:Y:S04]  /*11b60*/  LDL R3, [R1+0xa90] ;  /* 0x000a900001037983 */ /* 0x001ee80000100800 */
[----:B------:R-:W3:Y:S04]  /*11b70*/  LDL R42, [R1+0xa6c] ;  /* 0x000a6c00012a7983 */ /* 0x000ee80000100800 */
[----:B------:R-:W3:Y:S04]  /*11b80*/  LDL R38, [R1+0xa70] ;  /* 0x000a700001267983 */ /* 0x000ee80000100800 */
[----:B------:R-:W3:Y:S04]  /*11b90*/  LDL R93, [R1+0xa4c] ;  /* 0x000a4c00015d7983 */ /* 0x000ee80000100800 */
[----:B------:R-:W3:Y:S01]  /*11ba0*/  LDL R86, [R1+0xa50] ;  /* 0x000a500001567983 */ /* 0x000ee20000100800 */
[----:B--2---:R-:W-:-:S03]  /*11bb0*/  @!P0 IMAD.MOV.U32 R14, RZ, RZ, R27 ;  /* 0x000000ffff0e8224 */ /* 0x004fc600078e001b */
[----:B------:R-:W2:Y:S04]  /*11bc0*/  LDL R27, [R1+0xa8c] ;  /* 0x000a8c00011b7983 */ /* 0x000ea80000100800 */
[----:B------:R-:W2:Y:S01]  /*11bd0*/  LDL.LU R44, [R1+0x6f8] ;  /* 0x0006f800012c7983 */ /* 0x000ea20000300800 */
[----:B------:R-:W-:-:S05]  /*11be0*/  @!P0 IMAD.MOV.U32 R15, RZ, RZ, R47 ;  /* 0x000000ffff0f8224 */ /* 0x000fca00078e002f */
[----:B------:R4:W2:Y:S04]  /*11bf0*/  @!P0 LDG.E.U16 R185, desc[UR6][R14.64] ;  /* 0x000000060eb98981 */ /* 0x0008a8000c1e1500 */
[----:B------:R0:W-:Y:S04]  /*11c00*/  STL [R1+0xf28], R10 ;  /* 0x000f280a01007387 */ /* 0x0001e80000100800 */
[----:B------:R-:W2:Y:S04]  /*11c10*/  LDL R91, [R1+0xa2c] ;  /* 0x000a2c00015b7983 */ /* 0x000ea80000100800 */
[----:B------:R-:W2:Y:S01]  /*11c20*/  LDL R97, [R1+0xa0c] ;  /* 0x000a0c0001617983 */ /* 0x000ea20000100800 */
[----:B----4-:R-:W-:-:S02]  /*11c30*/  @!P0 IMAD.MOV.U32 R15, RZ, RZ, R26 ;  /* 0x000000ffff0f8224 */ /* 0x010fc400078e001a */
[----:B------:R-:W-:-:S05]  /*11c40*/  @!P0 IMAD.MOV.U32 R14, RZ, RZ, R45 ;  /* 0x000000ffff0e8224 */ /* 0x000fca00078e002d */
[----:B------:R1:W4:Y:S02]  /*11c50*/  @!P0 LDG.E.U16 R184, desc[UR6][R14.64] ;  /* 0x000000060eb88981 */ /* 0x000324000c1e1500 */
[----:B-1----:R-:W-:Y:S02]  /*11c60*/  @!P0 IMAD.MOV.U32 R15, RZ, RZ, R37 ;  /* 0x000000ffff0f8224 */ /* 0x002fe400078e0025 */
[----:B------:R-:W-:-:S05]  /*11c70*/  @!P0 IMAD.MOV.U32 R14, RZ, RZ, R29 ;  /* 0x000000ffff0e8224 */ /* 0x000fca00078e001d */
[----:B------:R1:W4:Y:S02]  /*11c80*/  @!P0 LDG.E.U16 R183, desc[UR6][R14.64] ;  /* 0x000000060eb78981 */ /* 0x000324000c1e1500 */
[----:B-1----:R-:W-:Y:S02]  /*11c90*/  @!P0 IMAD.MOV.U32 R15, RZ, RZ, R43 ;  /* 0x000000ffff0f8224 */ /* 0x002fe400078e002b */
[----:B---3--:R-:W-:-:S05]  /*11ca0*/  @!P0 IMAD.MOV.U32 R14, RZ, RZ, R40 ;  /* 0x000000ffff0e8224 */ /* 0x008fca00078e0028 */
[----:B------:R1:W3:Y:S02]  /*11cb0*/  @!P0 LDG.E.U16 R182, desc[UR6][R14.64] ;  /* 0x000000060eb68981 */ /* 0x0002e4000c1e1500 */
[----:B-1----:R-:W-:Y:S02]  /*11cc0*/  @!P0 IMAD.MOV.U32 R15, RZ, RZ, R10 ;  /* 0x000000ffff0f8224 */ /* 0x002fe400078e000a */
[----:B------:R-:W-:Y:S01]  /*11cd0*/  STS.U16 [R89+UR4+0x80], R175 ;  /* 0x000080af59007988 */ /* 0x000fe20008000404 */
[----:B--2---:R-:W-:-:S03]  /*11ce0*/  @!P0 IMAD.MOV.U32 R14, RZ, RZ, R44 ;  /* 0x000000ffff0e8224 */ /* 0x004fc600078e002c */
[----:B0-----:R-:W2:Y:S04]  /*11cf0*/  LDL R10, [R1+0xf08] ;  /* 0x000f0800010a7983 */ /* 0x001ea80000100800 */
[----:B------:R0:W3:Y:S02]  /*11d00*/  @!P0 LDG.E.U16 R181, desc[UR6][R14.64] ;  /* 0x000000060eb58981 */ /* 0x0000e4000c1e1500 */
[----:B0-----:R-:W-:Y:S02]  /*11d10*/  @!P0 IMAD.MOV.U32 R14, RZ, RZ, R46 ;  /* 0x000000ffff0e8224 */ /* 0x001fe400078e002e */
[----:B------:R-:W-:Y:S01]  /*11d20*/  @!P0 IMAD.MOV.U32 R15, RZ, RZ, R90 ;  /* 0x000000ffff0f8224 */ /* 0x000fe200078e005a */
[----:B------:R-:W4:Y:S04]  /*11d30*/  LDL R46, [R1+0xa30] ;  /* 0x000a3000012e7983 */ /* 0x000f280000100800 */
[----:B------:R0:W3:Y:S04]  /*11d40*/  @!P0 LDG.E.U16 R180, desc[UR6][R14.64] ;  /* 0x000000060eb48981 */ /* 0x0000e8000c1e1500 */
[----:B------:R-:W2:Y:S01]  /*11d50*/  LDL R90, [R1+0xa10] ;  /* 0x000a1000015a7983 */ /* 0x000ea20000100800 */
[----:B0-----:R-:W-:-:S02]  /*11d60*/  @!P0 IMAD.MOV.U32 R14, RZ, RZ, R80 ;  /* 0x000000ffff0e8224 */ /* 0x001fc400078e0050 */
[----:B------:R-:W-:Y:S01]  /*11d70*/  @!P0 IMAD.MOV.U32 R15, RZ, RZ, R87 ;  /* 0x000000ffff0f8224 */ /* 0x000fe200078e0057 */
[----:B------:R-:W3:Y:S04]  /*11d80*/  LDL R80, [R1+0x9d0] ;  /* 0x0009d00001507983 */ /* 0x000ee80000100800 */
[----:B------:R0:W3:Y:S04]  /*11d90*/  @!P0 LDG.E.U16 R179, desc[UR6][R14.64] ;  /* 0x000000060eb38981 */ /* 0x0000e8000c1e1500 */
[----:B------:R-:W3:Y:S01]  /*11da0*/  LDL R87, [R1+0x9cc] ;  /* 0x0009cc0001577983 */ /* 0x000ee20000100800 */
[----:B0-----:R-:W-:-:S02]  /*11db0*/  @!P0 IMAD.MOV.U32 R14, RZ, RZ, R3 ;  /* 0x000000ffff0e8224 */ /* 0x001fc400078e0003 */
[----:B------:R-:W-:Y:S01]  /*11dc0*/  @!P0 IMAD.MOV.U32 R15, RZ, RZ, R27 ;  /* 0x000000ffff0f8224 */ /* 0x000fe200078e001b */
[----:B------:R-:W3:Y:S04]  /*11dd0*/  LDL R3, [R1+0x9f0] ;  /* 0x0009f00001037983 */ /* 0x000ee80000100800 */
[----:B------:R-:W3:Y:S04]  /*11de0*/  LDL R27, [R1+0x9ec] ;  /* 0x0009ec00011b7983 */ /* 0x000ee80000100800 */
[----:B------:R0:W3:Y:S02]  /*11df0*/  @!P0 LDG.E.U16 R178, desc[UR6][R14.64] ;  /* 0x000000060eb28981 */ /* 0x0000e4000c1e1500 */
[----:B0-----:R-:W-:-:S02]  /*11e00*/  @!P0 IMAD.MOV.U32 R14, RZ, RZ, R38 ;  /* 0x000000ffff0e8224 */ /* 0x001fc400078e0026 */
[----:B------:R-:W3:Y:S01]  /*11e10*/  LDL R38, [R1+0x9b0] ;  /* 0x0009b00001267983 */ /* 0x000ee20000100800 */
[----:B------:R-:W-:-:S03]  /*11e20*/  @!P0 IMAD.MOV.U32 R15, RZ, RZ, R42 ;  /* 0x000000ffff0f8224 */ /* 0x000fc600078e002a */
[----:B------:R-:W3:Y:S04]  /*11e30*/  LDL R42, [R1+0x9ac] ;  /* 0x0009ac00012a7983 */ /* 0x000ee80000100800 */
[----:B------:R0:W-:Y:S04]  /*11e40*/  STS.U16 [R89+UR4+0x4080], R176 ;  /* 0x004080b059007988 */ /* 0x0001e80008000404 */
[----:B------:R-:W-:Y:S04]  /*11e50*/  STS.U16 [R89+UR4+0x480], R173 ;  /* 0x000480ad59007988 */ /* 0x000fe80008000404 */
[----:B------:R1:W3:Y:S01]  /*11e60*/  @!P0 LDG.E.U16 R177, desc[UR6][R14.64] ;  /* 0x000000060eb18981 */ /* 0x0002e2000c1e1500 */
[----:B0-----:R-:W-:-:S03]  /*11e70*/  PRMT R176, RZ, 0x7610, R176 ;  /* 0x00007610ffb07816 */ /* 0x001fc600000000b0 */
[----:B------:R0:W-:Y:S04]  /*11e80*/  STS.U16 [R89+UR4+0x4480], R174 ;  /* 0x004480ae59007988 */ /* 0x0001e80008000404 */
[----:B------:R-:W-:Y:S01]  /*11e90*/  STS.U16 [R89+UR4+0x880], R169 ;  /* 0x000880a959007988 */ /* 0x000fe20008000404 */
[----:B-1----:R-:W-:Y:S02]  /*11ea0*/  @!P0 IMAD.MOV.U32 R14, RZ, RZ, R86 ;  /* 0x000000ffff0e8224 */ /* 0x002fe400078e0056 */
[----:B------:R-:W-:Y:S01]  /*11eb0*/  @!P0 IMAD.MOV.U32 R15, RZ, RZ, R93 ;  /* 0x000000ffff0f8224 */ /* 0x000fe200078e005d */
[----:B------:R-:W3:Y:S04]  /*11ec0*/  LDL R86, [R1+0x990] ;  /* 0x0009900001567983 */ /* 0x000ee80000100800 */
[----:B------:R-:W3:Y:S01]  /*11ed0*/  LDL R93, [R1+0x98c] ;  /* 0x00098c00015d7983 */ /* 0x000ee20000100800 */
[----:B------:R-:W-:-:S03]  /*11ee0*/  PRMT R175, RZ, 0x7610, R175 ;  /* 0x00007610ffaf7816 */ /* 0x000fc600000000af */
[----:B------:R-:W-:Y:S04]  /*11ef0*/  STS.U16 [R89+UR4+0x4880], R170 ;  /* 0x004880aa59007988 */ /* 0x000fe80008000404 */
[----:B------:R-:W-:Y:S04]  /*11f00*/  STS.U16 [R89+UR4+0xc80], R165 ;  /* 0x000c80a559007988 */ /* 0x000fe80008000404 */
[----:B------:R-:W-:Y:S04]  /*11f10*/  STS.U16 [R89+UR4+0x4c80], R166 ;  /* 0x004c80a659007988 */ /* 0x000fe80008000404 */
[----:B------:R-:W-:Y:S04]  /*11f20*/  STS.U16 [R89+UR4+0x1080], R161 ;  /* 0x001080a159007988 */ /* 0x000fe80008000404 */
[----:B------:R1:W3:Y:S04]  /*11f30*/  @!P0 LDG.E.U16 R176, desc[UR6][R14.64] ;  /* 0x000000060eb08981 */ /* 0x0002e8000c1e1500 */
[----:B------:R-:W-:Y:S04]  /*11f40*/  STS.U16 [R89+UR4+0x5080], R162 ;  /* 0x005080a259007988 */ /* 0x000fe80008000404 */
[----:B------:R-:W-:Y:S01]  /*11f50*/  STS.U16 [R89+UR4+0x1480], R157 ;  /* 0x0014809d59007988 */ /* 0x000fe20008000404 */
[----:B-1----:R-:W-:-:S03]  /*11f60*/  @!P0 IMAD.MOV.U32 R15, RZ, RZ, R91 ;  /* 0x000000ffff0f8224 */ /* 0x002fc600078e005b */
[----:B------:R-:W3:Y:S01]  /*11f70*/  LDL R91, [R1+0x96c] ;  /* 0x00096c00015b7983 */ /* 0x000ee20000100800 */
[----:B0-----:R-:W-:-:S03]  /*11f80*/  PRMT R174, RZ, 0x7610, R174 ;  /* 0x00007610ffae7816 */ /* 0x001fc600000000ae */
[----:B------:R-:W-:Y:S04]  /*11f90*/  STS.U16 [R89+UR4+0x5480], R158 ;  /* 0x0054809e59007988 */ /* 0x000fe80008000404 */
[----:B------:R-:W-:Y:S04]  /*11fa0*/  STS.U16 [R89+UR4+0x1880], R23 ;  /* 0x0018801759007988 */ /* 0x000fe80008000404 */
[----:B------:R-:W-:Y:S04]  /*11fb0*/  STS.U16 [R89+UR4+0x5880], R152 ;  /* 0x0058809859007988 */ /* 0x000fe80008000404 */
[----:B------:R-:W-:Y:S04]  /*11fc0*/  STS.U16 [R89+UR4+0x1c80], R19 ;  /* 0x001c801359007988 */ /* 0x000fe80008000404 */
[----:B------:R0:W-:Y:S01]  /*11fd0*/  STS.U16 [R89+UR4+0x5c80], R20 ;  /* 0x005c801459007988 */ /* 0x0001e20008000404 */
[----:B------:R-:W-:-:S03]  /*11fe0*/  PRMT R173, RZ, 0x7610, R173 ;  /* 0x00007610ffad7816 */ /* 0x000fc600000000ad */
[----:B0-----:R-:W3:Y:S01]  /*11ff0*/  LDL R89, [R1+0x950] ;  /* 0x0009500001597983 */ /* 0x001ee20000100800 */
[----:B----4-:R-:W-:-:S03]  /*12000*/  @!P0 IMAD.MOV.U32 R14, RZ, RZ, R46 ;  /* 0x000000ffff0e8224 */ /* 0x010fc600078e002e */
[----:B------:R-:W4:Y:S04]  /*12010*/  LDL R46, [R1+0x970] ;  /* 0x00097000012e7983 */ /* 0x000f280000100800 */
[----:B------:R2:W4:Y:S02]  /*12020*/  @!P0 LDG.E.U16 R175, desc[UR6][R14.64] ;  /* 0x000000060eaf8981 */ /* 0x000524000c1e1500 */
[----:B--2---:R-:W-:Y:S02]  /*12030*/  @!P0 IMAD.MOV.U32 R14, RZ, RZ, R90 ;  /* 0x000000ffff0e8224 */ /* 0x004fe400078e005a */
[----:B------:R-:W-:Y:S01]  /*12040*/  @!P0 IMAD.MOV.U32 R15, RZ, RZ, R97 ;  /* 0x000000ffff0f8224 */ /* 0x000fe200078e0061 */
[----:B------:R-:W2:Y:S04]  /*12050*/  LDL R90, [R1+0x94c] ;  /* 0x00094c00015a7983 */ /* 0x000ea80000100800 */
[----:B------:R3:W2:Y:S02]  /*12060*/  @!P0 LDG.E.U16 R174, desc[UR6][R14.64] ;  /* 0x000000060eae8981 */ /* 0x0006a4000c1e1500 */
[----:B---3--:R-:W-:-:S02]  /*12070*/  @!P0 IMAD.MOV.U32 R14, RZ, RZ, R3 ;  /* 0x000000ffff0e8224 */ /* 0x008fc400078e0003 */
[----:B------:R-:W3:Y:S01]  /*12080*/  LDL R3, [R1+0x930] ;  /* 0x0009300001037983 */ /* 0x000ee20000100800 */
[----:B------:R-:W-:-:S03]  /*12090*/  @!P0 IMAD.MOV.U32 R15, RZ, RZ, R27 ;  /* 0x000000ffff0f8224 */ /* 0x000fc600078e001b */
[----:B------:R-:W3:Y:S04]  /*120a0*/  LDL R27, [R1+0x92c] ;  /* 0x00092c00011b7983 */ /* 0x000ee80000100800 */
[----:B------:R0:W3:Y:S02]  /*120b0*/  @!P0 LDG.E.U16 R173, desc[UR6][R14.64] ;  /* 0x000000060ead8981 */ /* 0x0000e4000c1e1500 */
[----:B0-----:R-:W-:Y:S02]  /*120c0*/  @!P0 IMAD.MOV.U32 R14, RZ, RZ, R80 ;  /* 0x000000ffff0e8224 */ /* 0x001fe400078e0050 */
[----:B------:R-:W3:Y:S01]  /*120d0*/  LDL R80, [R1+0x910] ;  /* 0x0009100001507983 */ /* 0x000ee20000100800 */
[----:B------:R-:W-:Y:S01]  /*120e0*/  PRMT R172, RZ, 0x7610, R172 ;  /* 0x00007610ffac7816 */ /* 0x000fe200000000ac */
[----:B------:R-:W-:-:S02]  /*120f0*/  @!P0 IMAD.MOV.U32 R15, RZ, RZ, R87 ;  /* 0x000000ffff0f8224 */ /* 0x000fc400078e0057 */
[----:B------:R-:W3:Y:S04]  /*12100*/  LDL R87, [R1+0x90c] ;  /* 0x00090c0001577983 */ /* 0x000ee80000100800 */
[----:B------:R0:W3:Y:S01]  /*12110*/  @!P0 LDG.E.U16 R172, desc[UR6][R14.64] ;  /* 0x000000060eac8981 */ /* 0x0000e2000c1e1500 */
[----:B------:R-:W-:Y:S01]  /*12120*/  PRMT R171, RZ, 0x7610, R171 ;  /* 0x00007610ffab7816 */ /* 0x000fe200000000ab */
[----:B0-----:R-:W-:Y:S02]  /*12130*/  @!P0 IMAD.MOV.U32 R14, RZ, RZ, R38 ;  /* 0x000000ffff0e8224 */ /* 0x001fe400078e0026 */
[----:B------:R-:W3:Y:S01]  /*12140*/  LDL R38, [R1+0x8f0] ;  /* 0x0008f00001267983 */ /* 0x000ee20000100800 */
[----:B------:R-:W-:-:S03]  /*12150*/  @!P0 IMAD.MOV.U32 R15, RZ, RZ, R42 ;  /* 0x000000ffff0f8224 */ /* 0x000fc600078e002a */
[----:B------:R-:W3:Y:S01]  /*12160*/  LDL R42, [R1+0x8ec] ;  /* 0x0008ec00012a7983 */ /* 0x000ee20000100800 */
[----:B------:R-:W-:-:S03]  /*12170*/  PRMT R170, RZ, 0x7610, R170 ;  /* 0x00007610ffaa7816 */ /* 0x000fc600000000aa */
[----:B------:R0:W3:Y:S01]  /*12180*/  @!P0 LDG.E.U16 R171, desc[UR6][R14.64] ;  /* 0x000000060eab8981 */ /* 0x0000e2000c1e1500 */
[----:B------:R-:W-:-:S03]  /*12190*/  PRMT R169, RZ, 0x7610, R169 ;  /* 0x00007610ffa97816 */ /* 0x000fc600000000a9 */
[----:B------:R-:W-:Y:S01]  /*121a0*/  STS.U16 [R10+UR4+0x100], R96 ;  /* 0x000100600a007988 */ /* 0x000fe20008000404 */
[----:B0-----:R-:W-:Y:S02]  /*121b0*/  @!P0 IMAD.MOV.U32 R14, RZ, RZ, R86 ;  /* 0x000000ffff0e8224 */ /* 0x001fe400078e0056 */
[----:B------:R-:W-:Y:S01]  /*121c0*/  @!P0 IMAD.MOV.U32 R15, RZ, RZ, R93 ;  /* 0x000000ffff0f8224 */ /* 0x000fe200078e005d */
[----:B------:R-:W-:Y:S04]  /*121d0*/  STS.U16 [R10+UR4+0x4100], R95 ;  /* 0x0041005f0a007988 */ /* 0x000fe80008000404 */
[----:B------:R-:W-:Y:S04]  /*121e0*/  STS.U16 [R10+UR4+0x500], R94 ;  /* 0x0005005e0a007988 */ /* 0x000fe80008000404 */
[----:B------:R0:W3:Y:S04]  /*121f0*/  @!P0 LDG.E.U16 R170, desc[UR6][R14.64] ;  /* 0x000000060eaa8981 */ /* 0x0000e8000c1e1500 */
[----:B------:R1:W-:Y:S04]  /*12200*/  STS.U16 [R10+UR4+0x4500], R85 ;  /* 0x004500550a007988 */ /* 0x0003e80008000404 */
[----:B------:R-:W3:Y:S01]  /*12210*/  LDL R86, [R1+0x8cc] ;  /* 0x0008cc0001567983 */ /* 0x000ee20000100800 */
[----:B------:R-:W-:Y:S01]  /*12220*/  PRMT R168, RZ, 0x7610, R168 ;  /* 0x00007610ffa87816 */ /* 0x000fe200000000a8 */
[----:B0-----:R-:W-:-:S02]  /*12230*/  @!P0 IMAD.MOV.U32 R15, RZ, RZ, R91 ;  /* 0x000000ffff0f8224 */ /* 0x001fc400078e005b */
[----:B-1----:R-:W3:Y:S04]  /*12240*/  LDL R85, [R1+0x8d0] ;  /* 0x0008d00001557983 */ /* 0x002ee80000100800 */
[----:B------:R0:W-:Y:S01]  /*12250*/  STS.U16 [R10+UR4+0x900], R24 ;  /* 0x000900180a007988 */ /* 0x0001e20008000404 */
[----:B------:R-:W-:Y:S02]  /*12260*/  PRMT R167, RZ, 0x7610, R167 ;  /* 0x00007610ffa77816 */ /* 0x000fe400000000a7 */
[----:B------:R-:W-:Y:S01]  /*12270*/  PRMT R166, RZ, 0x7610, R166 ;  /* 0x00007610ffa67816 */ /* 0x000fe200000000a6 */
[----:B------:R-:W3:Y:S04]  /*12280*/  LDL R91, [R1+0x86c] ;  /* 0x00086c00015b7983 */ /* 0x000ee80000100800 */
[----:B0-----:R-:W3:Y:S01]  /*12290*/  LDL R24, [R1+0x8b0] ;  /* 0x0008b00001187983 */ /* 0x001ee20000100800 */
[----:B----4-:R-:W-:-:S03]  /*122a0*/  @!P0 IMAD.MOV.U32 R14, RZ, RZ, R46 ;  /* 0x000000ffff0e8224 */ /* 0x010fc600078e002e */
[----:B------:R-:W4:Y:S04]  /*122b0*/  LDL R46, [R1+0x8ac] ;  /* 0x0008ac00012e7983 */ /* 0x000f280000100800 */
[----:B------:R0:W4:Y:S02]  /*122c0*/  @!P0 LDG.E.U16 R169, desc[UR6][R14.64] ;  /* 0x000000060ea98981 */ /* 0x000124000c1e1500 */
[----:B0-----:R-:W-:Y:S02]  /*122d0*/  @!P0 IMAD.MOV.U32 R14, RZ, RZ, R89 ;  /* 0x000000ffff0e8224 */ /* 0x001fe400078e0059 */
[----:B--2---:R-:W-:Y:S01]  /*122e0*/  @!P0 IMAD.MOV.U32 R15, RZ, RZ, R90 ;  /* 0x000000ffff0f8224 */ /* 0x004fe200078e005a */
[----:B------:R-:W-:Y:S01]  /*122f0*/  PRMT R165, RZ, 0x7610, R165 ;  /* 0x00007610ffa57816 */ /* 0x000fe200000000a5 */
[----:B------:R-:W2:Y:S04]  /*12300*/  LDL R90, [R1+0x84c] ;  /* 0x00084c00015a7983 */ /* 0x000ea80000100800 */
[----:B------:R3:W2:Y:S01]  /*12310*/  @!P0 LDG.E.U16 R168, desc[UR6][R14.64] ;  /* 0x000000060ea88981 */ /* 0x0006a2000c1e1500 */
[----:B------:R-:W-:-:S03]  /*12320*/  PRMT R164, RZ, 0x7610, R164 ;  /* 0x00007610ffa47816 */ /* 0x000fc600000000a4 */
[----:B------:R-:W2:Y:S01]  /*12330*/  LDL R89, [R1+0x82c] ;  /* 0x00082c0001597983 */ /* 0x000ea20000100800 */
[----:B---3--:R-:W-:-:S03]  /*12340*/  @!P0 IMAD.MOV.U32 R14, RZ, RZ, R3 ;  /* 0x000000ffff0e8224 */ /* 0x008fc600078e0003 */
[----:B------:R-:W3:Y:S01]  /*12350*/  LDL R3, [R1+0x890] ;  /* 0x0008900001037983 */ /* 0x000ee20000100800 */
[----:B------:R-:W-:-:S03]  /*12360*/  @!P0 IMAD.MOV.U32 R15, RZ, RZ, R27 ;  /* 0x000000ffff0f8224 */ /* 0x000fc600078e001b */
[----:B------:R-:W2:Y:S04]  /*12370*/  LDL R27, [R1+0x88c] ;  /* 0x00088c00011b7983 */ /* 0x000ea80000100800 */
[----:B------:R0:W2:Y:S02]  /*12380*/  @!P0 LDG.E.U16 R167, desc[UR6][R14.64] ;  /* 0x000000060ea78981 */ /* 0x0000a4000c1e1500 */
[----:B0-----:R-:W-:Y:S02]  /*12390*/  @!P0 IMAD.MOV.U32 R14, RZ, RZ, R80 ;  /* 0x000000ffff0e8224 */ /* 0x001fe400078e0050 */
[----:B------:R-:W2:Y:S01]  /*123a0*/  LDL R80, [R1+0x870] ;  /* 0x0008700001507983 */ /* 0x000ea20000100800 */
[----:B------:R-:W-:Y:S01]  /*123b0*/  @!P0 IMAD.MOV.U32 R15, RZ, RZ, R87 ;  /* 0x000000ffff0f8224 */ /* 0x000fe200078e0057 */
[----:B------:R-:W-:-:S02]  /*123c0*/  PRMT R163, RZ, 0x7610, R163 ;  /* 0x00007610ffa37816 */ /* 0x000fc400000000a3 */
[----:B------:R0:W-:Y:S04]  /*123d0*/  STS.U16 [R10+UR4+0x4900], R88 ;  /* 0x004900580a007988 */ /* 0x0001e80008000404 */
[----:B------:R1:W2:Y:S04]  /*123e0*/  @!P0 LDG.E.U16 R166, desc[UR6][R14.64] ;  /* 0x000000060ea68981 */ /* 0x0002a8000c1e1500 */
[----:B------:R-:W2:Y:S04]  /*123f0*/  LDL R87, [R1+0x810] ;  /* 0x0008100001577983 */ /* 0x000ea80000100800 */
[----:B0-----:R-:W2:Y:S01]  /*12400*/  LDL R88, [R1+0x80c] ;  /* 0x00080c0001587983 */ /* 0x001ea20000100800 */
[----:B-1----:R-:W-:-:S03]  /*12410*/  @!P0 IMAD.MOV.U32 R14, RZ, RZ, R38 ;  /* 0x000000ffff0e8224 */ /* 0x002fc600078e0026 */
[----:B------:R-:W2:Y:S01]  /*12420*/  LDL R38, [R1+0x850] ;  /* 0x0008500001267983 */ /* 0x000ea20000100800 */
[----:B------:R-:W-:-:S03]  /*12430*/  @!P0 IMAD.MOV.U32 R15, RZ, RZ, R42 ;  /* 0x000000ffff0f8224 */ /* 0x000fc600078e002a */
[----:B------:R-:W2:Y:S04]  /*12440*/  LDL R42, [R1+0x830] ;  /* 0x00083000012a7983 */ /* 0x000ea80000100800 */
[----:B------:R0:W2:Y:S01]  /*12450*/  @!P0 LDG.E.U16 R165, desc[UR6][R14.64] ;  /* 0x000000060ea58981 */ /* 0x0000a2000c1e1500 */
[----:B------:R-:W-:Y:S01]  /*12460*/  PRMT R162, RZ, 0x7610, R162 ;  /* 0x00007610ffa27816 */ /* 0x000fe200000000a2 */
        /* <DEDUP_REMOVED lines=10> */
[----:B---3--:R-:W-:Y:S02]  /*12510*/  @!P0 IMAD.MOV.U32 R14, RZ, RZ, R3 ;  /* 0x000000ffff0e8224 */ /* 0x008fe400078e0003 */
[----:B------:R-:W3:Y:S01]  /*12520*/  LDL R3, [R1+0x7b0] ;  /* 0x0007b00001037983 */ /* 0x000ee20000100800 */
[----:B--2---:R-:W-:-:S03]  /*12530*/  @!P0 IMAD.MOV.U32 R15, RZ, RZ, R27 ;  /* 0x000000ffff0f8224 */ /* 0x004fc600078e001b */
[----:B------:R-:W2:Y:S04]  /*12540*/  LDL R27, [R1+0x7ac] ;  /* 0x0007ac00011b7983 */ /* 0x000ea80000100800 */
[----:B------:R0:W2:Y:S02]  /*12550*/  @!P0 LDG.E.U16 R162, desc[UR6][R14.64] ;  /* 0x000000060ea28981 */ /* 0x0000a4000c1e1500 */
[----:B0-----:R-:W-:Y:S02]  /*12560*/  @!P0 IMAD.MOV.U32 R14, RZ, RZ, R80 ;  /* 0x000000ffff0e8224 */ /* 0x001fe400078e0050 */
[----:B------:R-:W2:Y:S01]  /*12570*/  LDL R80, [R1+0xf04] ;  /* 0x000f040001507983 */ /* 0x000ea20000100800 */
[----:B------:R-:W-:Y:S01]  /*12580*/  PRMT R161, RZ, 0x7610, R161 ;  /* 0x00007610ffa17816 */ /* 0x000fe200000000a1 */
[----:B------:R-:W-:Y:S01]  /*12590*/  @!P0 IMAD.MOV.U32 R15, RZ, RZ, R91 ;  /* 0x000000ffff0f8224 */ /* 0x000fe200078e005b */
[----:B------:R-:W-:Y:S01]  /*125a0*/  PRMT R160, RZ, 0x7610, R160 ;  /* 0x00007610ffa07816 */ /* 0x000fe200000000a0 */
[----:B------:R-:W-:Y:S04]  /*125b0*/  STS.U16 [R10+UR4+0xd00], R248 ;  /* 0x000d00f80a007988 */ /* 0x000fe80008000404 */
[----:B------:R-:W-:Y:S04]  /*125c0*/  STS.U16 [R10+UR4+0x4d00], R250 ;  /* 0x004d00fa0a007988 */ /* 0x000fe80008000404 */
[----:B------:R0:W2:Y:S04]  /*125d0*/  @!P0 LDG.E.U16 R161, desc[UR6][R14.64] ;  /* 0x000000060ea18981 */ /* 0x0000a8000c1e1500 */
[----:B------:R-:W-:Y:S04]  /*125e0*/  STS.U16 [R10+UR4+0x1100], R237 ;  /* 0x001100ed0a007988 */ /* 0x000fe80008000404 */
[----:B------:R-:W-:Y:S01]  /*125f0*/  STS.U16 [R10+UR4+0x5100], R238 ;  /* 0x005100ee0a007988 */ /* 0x000fe20008000404 */
[----:B0-----:R-:W-:-:S02]  /*12600*/  @!P0 IMAD.MOV.U32 R14, RZ, RZ, R38 ;  /* 0x000000ffff0e8224 */ /* 0x001fc400078e0026 */
[----:B------:R-:W-:Y:S01]  /*12610*/  @!P0 IMAD.MOV.U32 R15, RZ, RZ, R90 ;  /* 0x000000ffff0f8224 */ /* 0x000fe200078e005a */
[----:B------:R-:W-:Y:S04]  /*12620*/  STS.U16 [R10+UR4+0x1500], R225 ;  /* 0x001500e10a007988 */ /* 0x000fe80008000404 */
[----:B------:R-:W-:Y:S04]  /*12630*/  STS.U16 [R10+UR4+0x5500], R226 ;  /* 0x005500e20a007988 */ /* 0x000fe80008000404 */
[----:B------:R-:W-:Y:S04]  /*12640*/  STS.U16 [R10+UR4+0x1900], R213 ;  /* 0x001900d50a007988 */ /* 0x000fe80008000404 */
[----:B------:R0:W2:Y:S04]  /*12650*/  @!P0 LDG.E.U16 R160, desc[UR6][R14.64] ;  /* 0x000000060ea08981 */ /* 0x0000a8000c1e1500 */
[----:B------:R-:W-:Y:S04]  /*12660*/  STS.U16 [R10+UR4+0x5900], R214 ;  /* 0x005900d60a007988 */ /* 0x000fe80008000404 */
[----:B------:R-:W-:Y:S01]  /*12670*/  STS.U16 [R10+UR4+0x1d00], R155 ;  /* 0x001d009b0a007988 */ /* 0x000fe20008000404 */
[----:B0-----:R-:W-:-:S03]  /*12680*/  @!P0 IMAD.MOV.U32 R14, RZ, RZ, R42 ;  /* 0x000000ffff0e8224 */ /* 0x001fc600078e002a */
[----:B------:R-:W2:Y:S04]  /*12690*/  LDL R38, [R1+0x790] ;  /* 0x0007900001267983 */ /* 0x000ea80000100800 */
[----:B------:R-:W2:Y:S04]  /*126a0*/  LDL R42, [R1+0x770] ;  /* 0x00077000012a7983 */ /* 0x000ea80000100800 */
[----:B------:R0:W-:Y:S01]  /*126b0*/  STS.U16 [R10+UR4+0x5d00], R156 ;  /* 0x005d009c0a007988 */ /* 0x0001e20008000404 */
[----:B------:R-:W-:-:S03]  /*126c0*/  PRMT R159, RZ, 0x7610, R159 ;  /* 0x00007610ff9f7816 */ /* 0x000fc6000000009f */
[----:B0-----:R-:W2:Y:S01]  /*126d0*/  LDL.LU R10, [R1+0x78c] ;  /* 0x00078c00010a7983 */ /* 0x001ea20000300800 */
[----:B------:R-:W-:Y:S01]  /*126e0*/  @!P0 IMAD.MOV.U32 R15, RZ, RZ, R89 ;  /* 0x000000ffff0f8224 */ /* 0x000fe200078e0059 */
[----:B------:R-:W-:-:S04]  /*126f0*/  PRMT R158, RZ, 0x7610, R158 ;  /* 0x00007610ff9e7816 */ /* 0x000fc8000000009e */
[----:B------:R0:W2:Y:S01]  /*12700*/  @!P0 LDG.E.U16 R159, desc[UR6][R14.64] ;  /* 0x000000060e9f8981 */ /* 0x0000a2000c1e1500 */
[----:B------:R-:W-:Y:S01]  /*12710*/  PRMT R157, RZ, 0x7610, R157 ;  /* 0x00007610ff9d7816 */ /* 0x000fe2000000009d */
[----:B0-----:R-:W-:Y:S02]  /*12720*/  @!P0 IMAD.MOV.U32 R14, RZ, RZ, R87 ;  /* 0x000000ffff0e8224 */ /* 0x001fe400078e0057 */
[----:B------:R-:W-:-:S05]  /*12730*/  @!P0 IMAD.MOV.U32 R15, RZ, RZ, R88 ;  /* 0x000000ffff0f8224 */ /* 0x000fca00078e0058 */
[----:B------:R0:W2:Y:S01]  /*12740*/  @!P0 LDG.E.U16 R158, desc[UR6][R14.64] ;  /* 0x000000060e9e8981 */ /* 0x0000a2000c1e1500 */
[----:B------:R-:W-:Y:S01]  /*12750*/  PRMT R156, RZ, 0x7610, R156 ;  /* 0x00007610ff9c7816 */ /* 0x000fe2000000009c */
[----:B0-----:R-:W-:Y:S02]  /*12760*/  @!P0 IMAD.MOV.U32 R14, RZ, RZ, R85 ;  /* 0x000000ffff0e8224 */ /* 0x001fe400078e0055 */
[----:B------:R-:W-:-:S05]  /*12770*/  @!P0 IMAD.MOV.U32 R15, RZ, RZ, R86 ;  /* 0x000000ffff0f8224 */ /* 0x000fca00078e0056 */
[----:B------:R0:W2:Y:S02]  /*12780*/  @!P0 LDG.E.U16 R157, desc[UR6][R14.64] ;  /* 0x000000060e9d8981 */ /* 0x0000a4000c1e1500 */
[----:B0-----:R-:W-:Y:S02]  /*12790*/  @!P0 IMAD.MOV.U32 R14, RZ, RZ, R24 ;  /* 0x000000ffff0e8224 */ /* 0x001fe400078e0018 */
[----:B----4-:R-:W-:-:S05]  /*127a0*/  @!P0 IMAD.MOV.U32 R15, RZ, RZ, R46 ;  /* 0x000000ffff0f8224 */ /* 0x010fca00078e002e */
[----:B------:R3:W4:Y:S02]  /*127b0*/  @!P0 LDG.E.U16 R156, desc[UR6][R14.64] ;  /* 0x000000060e9c8981 */ /* 0x000724000c1e1500 */
[----:B---3--:R-:W-:Y:S02]  /*127c0*/  @!P0 IMAD.MOV.U32 R14, RZ, RZ, R3 ;  /* 0x000000ffff0e8224 */ /* 0x008fe400078e0003 */
[----:B--2---:R-:W-:Y:S01]  /*127d0*/  @!P0 IMAD.MOV.U32 R15, RZ, RZ, R27 ;  /* 0x000000ffff0f8224 */ /* 0x004fe200078e001b */
[----:B------:R0:W-:Y:S04]  /*127e0*/  STS.U16 [R80+UR4+0x180], R48 ;  /* 0x0001803050007988 */ /* 0x0001e80008000404 */
[----:B0-----:R-:W2:Y:S04]  /*127f0*/  LDL.LU R48, [R1+0x76c] ;  /* 0x00076c0001307983 */ /* 0x001ea80000300800 */
[----:B------:R-:W3:Y:S04]  /*12800*/  LDL.LU R24, [R1+0x74c] ;  /* 0x00074c0001187983 */ /* 0x000ee80000300800 */
[----:B------:R-:W4:Y:S04]  /*12810*/  LDL R3, [R1+0x70c] ;  /* 0x00070c0001037983 */ /* 0x000f280000100800 */
[----:B------:R-:W3:Y:S04]  /*12820*/  LDL.LU R46, [R1+0x750] ;  /* 0x00075000012e7983 */ /* 0x000ee80000300800 */
[----:B------:R0:W-:Y:S04]  /*12830*/  STS.U16 [R80+UR4+0x4180], R35 ;  /* 0x0041802350007988 */ /* 0x0001e80008000404 */
[----:B0-----:R-:W4:Y:S04]  /*12840*/  LDL.LU R35, [R1+0x72c] ;  /* 0x00072c0001237983 */ /* 0x001f280000300800 */
[----:B------:R-:W4:Y:S01]  /*12850*/  LDL.LU R27, [R1+0x730] ;  /* 0x00073000011b7983 */ /* 0x000f220000300800 */
[----:B------:R-:W-:-:S02]  /*12860*/  PRMT R155, RZ, 0x7610, R155 ;  /* 0x00007610ff9b7816 */ /* 0x000fc4000000009b */
[----:B------:R-:W-:-:S04]  /*12870*/  PRMT R154, RZ, 0x7610, R154 ;  /* 0x00007610ff9a7816 */ /* 0x000fc8000000009a */
[----:B------:R0:W4:Y:S04]  /*12880*/  @!P0 LDG.E.U16 R155, desc[UR6][R14.64] ;  /* 0x000000060e9b8981 */ /* 0x000128000c1e1500 */
[----:B------:R-:W-:Y:S01]  /*12890*/  STS.U16 [R80+UR4+0x580], R84 ;  /* 0x0005805450007988 */ /* 0x000fe20008000404 */
[----:B0-----:R-:W-:-:S03]  /*128a0*/  @!P0 IMAD.MOV.U32 R14, RZ, RZ, R38 ;  /* 0x000000ffff0e8224 */ /* 0x001fc600078e0026 */
[----:B------:R-:W4:Y:S01]  /*128b0*/  LDL.LU R38, [R1+0x710] ;  /* 0x0007100001267983 */ /* 0x000f220000300800 */
[----:B------:R-:W-:-:S03]  /*128c0*/  @!P0 IMAD.MOV.U32 R15, RZ, RZ, R10 ;  /* 0x000000ffff0f8224 */ /* 0x000fc600078e000a */
[----:B------:R0:W-:Y:S04]  /*128d0*/  STS.U16 [R80+UR4+0x4580], R5 ;  /* 0x0045800550007988 */ /* 0x0001e80008000404 */
[----:B------:R1:W4:Y:S04]  /*128e0*/  @!P0 LDG.E.U16 R154, desc[UR6][R14.64] ;  /* 0x000000060e9a8981 */ /* 0x000328000c1e1500 */
[----:B0-----:R-:W4:Y:S01]  /*128f0*/  LDL.LU R5, [R1+0x6ec] ;  /* 0x0006ec0001057983 */ /* 0x001f220000300800 */
[----:B-1----:R-:W-:-:S03]  /*12900*/  @!P0 IMAD.MOV.U32 R14, RZ, RZ, R42 ;  /* 0x000000ffff0e8224 */ /* 0x002fc600078e002a */
[----:B------:R-:W4:Y:S04]  /*12910*/  LDL.LU R42, [R1+0x6f0] ;  /* 0x0006f000012a7983 */ /* 0x000f280000300800 */
[----:B------:R-:W4:Y:S04]  /*12920*/  LDL R94, [R1+0xea8] ;  /* 0x000ea800015e7983 */ /* 0x000f280000100800 */
[----:B------:R-:W4:Y:S04]  /*12930*/  LDL R93, [R1+0xec0] ;  /* 0x000ec000015d7983 */ /* 0x000f280000100800 */
[----:B------:R-:W4:Y:S04]  /*12940*/  LDL R91, [R1+0xe98] ;  /* 0x000e9800015b7983 */ /* 0x000f280000100800 */
[----:B------:R-:W4:Y:S01]  /*12950*/  LDL R90, [R1+0xeb0] ;  /* 0x000eb000015a7983 */ /* 0x000f220000100800 */
[----:B------:R-:W-:-:S03]  /*12960*/  PRMT R153, RZ, 0x7610, R153 ;  /* 0x00007610ff997816 */ /* 0x000fc60000000099 */
[----:B------:R-:W4:Y:S04]  /*12970*/  LDL R89, [R1+0xa84] ;  /* 0x000a840001597983 */ /* 0x000f280000100800 */
[----:B------:R-:W4:Y:S04]  /*12980*/  LDL R88, [R1+0xa88] ;  /* 0x000a880001587983 */ /* 0x000f280000100800 */
[----:B------:R-:W-:Y:S04]  /*12990*/  STS.U16 [R80+UR4+0x980], R83 ;  /* 0x0009805350007988 */ /* 0x000fe80008000404 */
[----:B------:R0:W-:Y:S01]  /*129a0*/  STS.U16 [R80+UR4+0x4980], R59 ;  /* 0x0049803b50007988 */ /* 0x0001e20008000404 */
[----:B------:R-:W-:-:S02]  /*129b0*/  PRMT R152, RZ, 0x7610, R152 ;  /* 0x00007610ff987816 */ /* 0x000fc40000000098 */
[----:B------:R-:W-:Y:S01]  /*129c0*/  PRMT R23, RZ, 0x7610, R23 ;  /* 0x00007610ff177816 */ /* 0x000fe20000000017 */
[----:B------:R-:W4:Y:S01]  /*129d0*/  LDL R87, [R1+0xa64] ;  /* 0x000a640001577983 */ /* 0x000f220000100800 */
[----:B------:R-:W-:Y:S02]  /*129e0*/  PRMT R22, RZ, 0x7610, R22 ;  /* 0x00007610ff167816 */ /* 0x000fe40000000016 */
[----:B------:R-:W-:Y:S01]  /*129f0*/  PRMT R21, RZ, 0x7610, R21 ;  /* 0x00007610ff157816 */ /* 0x000fe20000000015 */
[----:B------:R-:W4:Y:S04]  /*12a00*/  LDL R86, [R1+0xa44] ;  /* 0x000a440001567983 */ /* 0x000f280000100800 */
[----:B0-----:R-:W4:Y:S01]  /*12a10*/  LDL R59, [R1+0xa68] ;  /* 0x000a6800013b7983 */ /* 0x001f220000100800 */
[----:B--2---:R-:W-:Y:S01]  /*12a20*/  @!P0 IMAD.MOV.U32 R15, RZ, RZ, R48 ;  /* 0x000000ffff0f8224 */ /* 0x004fe200078e0030 */
[----:B------:R-:W-:-:S02]  /*12a30*/  PRMT R20, RZ, 0x7610, R20 ;  /* 0x00007610ff147816 */ /* 0x000fc40000000014 */
[----:B------:R-:W2:Y:S04]  /*12a40*/  LDL R85, [R1+0xa48] ;  /* 0x000a480001557983 */ /* 0x000ea80000100800 */
[----:B------:R3:W2:Y:S01]  /*12a50*/  @!P0 LDG.E.U16 R153, desc[UR6][R14.64] ;  /* 0x000000060e998981 */ /* 0x0006a2000c1e1500 */
[----:B------:R-:W-:Y:S02]  /*12a60*/  PRMT R19, RZ, 0x7610, R19 ;  /* 0x00007610ff137816 */ /* 0x000fe40000000013 */
[----:B------:R-:W-:Y:S01]  /*12a70*/  PRMT R18, RZ, 0x7610, R18 ;  /* 0x00007610ff127816 */ /* 0x000fe20000000012 */
[----:B------:R-:W2:Y:S04]  /*12a80*/  LDL R84, [R1+0xa24] ;  /* 0x000a240001547983 */ /* 0x000ea80000100800 */
[----:B------:R-:W2:Y:S01]  /*12a90*/  LDL R83, [R1+0xa28] ;  /* 0x000a280001537983 */ /* 0x000ea20000100800 */
[----:B---3--:R-:W-:-:S02]  /*12aa0*/  @!P0 IMAD.MOV.U32 R14, RZ, RZ, R46 ;  /* 0x000000ffff0e8224 */ /* 0x008fc400078e002e */
[----:B------:R-:W-:-:S05]  /*12ab0*/  @!P0 IMAD.MOV.U32 R15, RZ, RZ, R24 ;  /* 0x000000ffff0f8224 */ /* 0x000fca00078e0018 */
[----:B------:R4:W3:Y:S02]  /*12ac0*/  @!P0 LDG.E.U16 R152, desc[UR6][R14.64] ;  /* 0x000000060e988981 */ /* 0x0008e4000c1e1500 */
[----:B----4-:R-:W-:Y:S02]  /*12ad0*/  @!P0 IMAD.MOV.U32 R14, RZ, RZ, R27 ;  /* 0x000000ffff0e8224 */ /* 0x010fe400078e001b */
[----:B------:R-:W-:-:S05]  /*12ae0*/  @!P0 IMAD.MOV.U32 R15, RZ, RZ, R35 ;  /* 0x000000ffff0f8224 */ /* 0x000fca00078e0023 */
[----:B------:R0:W4:Y:S02]  /*12af0*/  @!P0 LDG.E.U16 R23, desc[UR6][R14.64] ;  /* 0x000000060e178981 */ /* 0x000124000c1e1500 */
[----:B0-----:R-:W-:Y:S02]  /*12b00*/  @!P0 IMAD.MOV.U32 R15, RZ, RZ, R3 ;  /* 0x000000ffff0f8224 */ /* 0x001fe400078e0003 */
[----:B------:R-:W2:Y:S01]  /*12b10*/  LDL R3, [R1+0xf00] ;  /* 0x000f000001037983 */ /* 0x000ea20000100800 */
[----:B------:R-:W-:-:S05]  /*12b20*/  @!P0 IMAD.MOV.U32 R14, RZ, RZ, R38 ;  /* 0x000000ffff0e8224 */ /* 0x000fca00078e0026 */
[----:B------:R0:W4:Y:S02]  /*12b30*/  @!P0 LDG.E.U16 R22, desc[UR6][R14.64] ;  /* 0x000000060e168981 */ /* 0x000124000c1e1500 */
[----:B0-----:R-:W-:Y:S02]  /*12b40*/  @!P0 IMAD.MOV.U32 R15, RZ, RZ, R5 ;  /* 0x000000ffff0f8224 */ /* 0x001fe400078e0005 */
[----:B------:R-:W-:-:S05]  /*12b50*/  @!P0 IMAD.MOV.U32 R14, RZ, RZ, R42 ;  /* 0x000000ffff0e8224 */ /* 0x000fca00078e002a */
[----:B------:R0:W4:Y:S02]  /*12b60*/  @!P0 LDG.E.U16 R21, desc[UR6][R14.64] ;  /* 0x000000060e158981 */ /* 0x000124000c1e1500 */
[----:B0-----:R-:W-:Y:S02]  /*12b70*/  @!P0 IMAD.MOV.U32 R14, RZ, RZ, R93 ;  /* 0x000000ffff0e8224 */ /* 0x001fe400078e005d */
[----:B------:R-:W-:-:S05]  /*12b80*/  @!P0 IMAD.MOV.U32 R15, RZ, RZ, R94 ;  /* 0x000000ffff0f8224 */ /* 0x000fca00078e005e */
[----:B------:R0:W4:Y:S02]  /*12b90*/  @!P0 LDG.E.U16 R20, desc[UR6][R14.64] ;  /* 0x000000060e148981 */ /* 0x000124000c1e1500 */
[----:B0-----:R-:W-:Y:S02]  /*12ba0*/  @!P0 IMAD.MOV.U32 R14, RZ, RZ, R90 ;  /* 0x000000ffff0e8224 */ /* 0x001fe400078e005a */
[----:B------:R-:W-:Y:S01]  /*12bb0*/  @!P0 IMAD.MOV.U32 R15, RZ, RZ, R91 ;  /* 0x000000ffff0f8224 */ /* 0x000fe200078e005b */
[----:B------:R0:W-:Y:S04]  /*12bc0*/  STS.U16 [R80+UR4+0xd80], R82 ;  /* 0x000d805250007988 */ /* 0x0001e80008000404 */
[----:B------:R1:W4:Y:S04]  /*12bd0*/  @!P0 LDG.E.U16 R19, desc[UR6][R14.64] ;  /* 0x000000060e138981 */ /* 0x000328000c1e1500 */
[----:B------:R1:W-:Y:S04]  /*12be0*/  STS.U16 [R80+UR4+0x4d80], R81 ;  /* 0x004d805150007988 */ /* 0x0003e80008000404 */
[----:B0-----:R-:W3:Y:S01]  /*12bf0*/  LDL R82, [R1+0xa04] ;  /* 0x000a040001527983 */ /* 0x001ee20000100800 */
[----:B-1----:R-:W-:-:S02]  /*12c00*/  @!P0 IMAD.MOV.U32 R14, RZ, RZ, R88 ;  /* 0x000000ffff0e8224 */ /* 0x002fc400078e0058 */
[----:B------:R-:W-:Y:S01]  /*12c10*/  @!P0 IMAD.MOV.U32 R15, RZ, RZ, R89 ;  /* 0x000000ffff0f8224 */ /* 0x000fe200078e0059 */
[----:B------:R-:W4:Y:S04]  /*12c20*/  LDL R81, [R1+0xa08] ;  /* 0x000a080001517983 */ /* 0x000f280000100800 */
[----:B------:R0:W3:Y:S04]  /*12c30*/  @!P0 LDG.E.U16 R18, desc[UR6][R14.64] ;  /* 0x000000060e128981 */ /* 0x0000e8000c1e1500 */
[----:B------:R1:W-:Y:S01]  /*12c40*/  STL [R1+0xf2c], R5 ;  /* 0x000f2c0501007387 */ /* 0x0003e20000100800 */
[----:B0-----:R-:W-:-:S03]  /*12c50*/  @!P0 IMAD.MOV.U32 R14, RZ, RZ, R59 ;  /* 0x000000ffff0e8224 */ /* 0x001fc600078e003b */
[----:B------:R-:W4:Y:S04]  /*12c60*/  LDL R59, [R1+0xefc] ;  /* 0x000efc00013b7983 */ /* 0x000f280000100800 */
        /* <DEDUP_REMOVED lines=8> */
[----:B-1----:R-:W3:Y:S04]  /*12cf0*/  LDL R5, [R1+0xef8] ;  /* 0x000ef80001057983 */ /* 0x002ee80000100800 */
[----:B--2---:R-:W-:Y:S04]  /*12d00*/  STS.U16 [R3+UR4+0x200], R79 ;  /* 0x0002004f03007988 */ /* 0x004fe80008000404 */
        /* <DEDUP_REMOVED lines=15> */
[----:B0-----:R-:W2:Y:S01]  /*12e00*/  LDL R3, [R1+0xef4] ;  /* 0x000ef40001037983 */ /* 0x001ea20000100800 */
[----:B------:R-:W-:Y:S01]  /*12e10*/  PRMT R17, RZ, 0x7610, R17 ;  /* 0x00007610ff117816 */ /* 0x000fe20000000011 */
[----:B------:R-:W-:Y:S01]  /*12e20*/  @!P0 IMAD.MOV.U32 R15, RZ, RZ, R87 ;  /* 0x000000ffff0f8224 */ /* 0x000fe200078e0057 */
[----:B------:R-:W-:-:S04]  /*12e30*/  PRMT R16, RZ, 0x7610, R16 ;  /* 0x00007610ff107816 */ /* 0x000fc80000000010 */
[----:B------:R0:W2:Y:S04]  /*12e40*/  @!P0 LDG.E.U16 R17, desc[UR6][R14.64] ;  /* 0x000000060e118981 */ /* 0x0000a8000c1e1500 */
[----:B----4-:R-:W-:Y:S04]  /*12e50*/  STS.U16 [R59+UR4+0x280], R69 ;  /* 0x000280453b007988 */ /* 0x010fe80008000404 */
        /* <DEDUP_REMOVED lines=11> */
[----:B------:R-:W-:Y:S01]  /*12f10*/  STS.U16 [R59+UR4+0x1a80], R232 ;  /* 0x001a80e83b007988 */ /* 0x000fe20008000404 */
[----:B0-----:R-:W-:-:S03]  /*12f20*/  @!P0 IMAD.MOV.U32 R14, RZ, RZ, R85 ;  /* 0x000000ffff0e8224 */ /* 0x001fc600078e0055 */
[----:B------:R-:W-:Y:S01]  /*12f30*/  STS.U16 [R59+UR4+0x5a80], R231 ;  /* 0x005a80e73b007988 */ /* 0x000fe20008000404 */
[----:B------:R-:W-:-:S03]  /*12f40*/  @!P0 IMAD.MOV.U32 R15, RZ, RZ, R86 ;  /* 0x000000ffff0f8224 */ /* 0x000fc600078e0056 */
[----:B------:R-:W-:Y:S04]  /*12f50*/  STS.U16 [R59+UR4+0x1e80], R220 ;  /* 0x001e80dc3b007988 */ /* 0x000fe80008000404 */
[----:B------:R-:W-:Y:S04]  /*12f60*/  STS.U16 [R59+UR4+0x5e80], R219 ;  /* 0x005e80db3b007988 */ /* 0x000fe80008000404 */
[----:B---3--:R-:W-:Y:S04]  /*12f70*/  STS.U16 [R5+UR4+0x300], R58 ;  /* 0x0003003a05007988 */ /* 0x008fe80008000404 */
[----:B------:R-:W-:Y:S01]  /*12f80*/  STS.U16 [R5+UR4+0x4300], R57 ;  /* 0x0043003905007988 */ /* 0x000fe20008000404 */
[----:B------:R-:W-:-:S03]  /*12f90*/  PRMT R13, RZ, 0x7610, R13 ;  /* 0x00007610ff0d7816 */ /* 0x000fc6000000000d */
[----:B------:R-:W-:Y:S04]  /*12fa0*/  STS.U16 [R5+UR4+0x700], R56 ;  /* 0x0007003805007988 */ /* 0x000fe80008000404 */
[----:B------:R-:W-:Y:S04]  /*12fb0*/  STS.U16 [R5+UR4+0x4700], R55 ;  /* 0x0047003705007988 */ /* 0x000fe80008000404 */
[----:B------:R-:W-:Y:S04]  /*12fc0*/  STS.U16 [R5+UR4+0xb00], R54 ;  /* 0x000b003605007988 */ /* 0x000fe80008000404 */
[----:B------:R0:W3:Y:S04]  /*12fd0*/  @!P0 LDG.E.U16 R16, desc[UR6][R14.64] ;  /* 0x000000060e108981 */ /* 0x0000e8000c1e1500 */
[----:B------:R-:W-:Y:S04]  /*12fe0*/  STS.U16 [R5+UR4+0x4b00], R53 ;  /* 0x004b003505007988 */ /* 0x000fe80008000404 */
[----:B------:R-:W-:Y:S01]  /*12ff0*/  STS.U16 [R5+UR4+0xf00], R52 ;  /* 0x000f003405007988 */ /* 0x000fe20008000404 */
[----:B0-----:R-:W-:-:S02]  /*13000*/  @!P0 IMAD.MOV.U32 R14, RZ, RZ, R83 ;  /* 0x000000ffff0e8224 */ /* 0x001fc400078e0053 */
[----:B------:R-:W-:Y:S01]  /*13010*/  @!P0 IMAD.MOV.U32 R15, RZ, RZ, R84 ;  /* 0x000000ffff0f8224 */ /* 0x000fe200078e0054 */
[----:B------:R-:W-:Y:S01]  /*13020*/  STS.U16 [R5+UR4+0x4f00], R51 ;  /* 0x004f003305007988 */ /* 0x000fe20008000404 */
[----:B------:R-:W-:-:S03]  /*13030*/  PRMT R11, RZ, 0x7610, R11 ;  /* 0x00007610ff0b7816 */ /* 0x000fc6000000000b */
[----:B------:R-:W-:Y:S04]  /*13040*/  STS.U16 [R5+UR4+0x1300], R50 ;  /* 0x0013003205007988 */ /* 0x000fe80008000404 */
[----:B------:R0:W-:Y:S04]  /*13050*/  STS.U16 [R5+UR4+0x5300], R49 ;  /* 0x0053003105007988 */ /* 0x0001e80008000404 */
[----:B------:R-:W-:Y:S04]  /*13060*/  STS.U16 [R5+UR4+0x1700], R244 ;  /* 0x001700f405007988 */ /* 0x000fe80008000404 */
[----:B------:R1:W4:Y:S04]  /*13070*/  @!P0 LDG.E.U16 R13, desc[UR6][R14.64] ;  /* 0x000000060e0d8981 */ /* 0x000328000c1e1500 */
[----:B------:R-:W-:Y:S04]  /*13080*/  STS.U16 [R5+UR4+0x5700], R242 ;  /* 0x005700f205007988 */ /* 0x000fe80008000404 */
[----:B------:R-:W-:Y:S01]  /*13090*/  STS.U16 [R5+UR4+0x1b00], R230 ;  /* 0x001b00e605007988 */ /* 0x000fe20008000404 */
[----:B-1----:R-:W-:-:S02]  /*130a0*/  @!P0 IMAD.MOV.U32 R14, RZ, RZ, R81 ;  /* 0x000000ffff0e8224 */ /* 0x002fc400078e0051 */
[----:B------:R-:W-:Y:S01]  /*130b0*/  @!P0 IMAD.MOV.U32 R15, RZ, RZ, R82 ;  /* 0x000000ffff0f8224 */ /* 0x000fe200078e0052 */
[----:B------:R-:W-:Y:S04]  /*130c0*/  STS.U16 [R5+UR4+0x5b00], R229 ;  /* 0x005b00e505007988 */ /* 0x000fe80008000404 */
[----:B------:R-:W-:Y:S04]  /*130d0*/  STS.U16 [R5+UR4+0x1f00], R218 ;  /* 0x001f00da05007988 */ /* 0x000fe80008000404 */
[----:B------:R-:W-:Y:S04]  /*130e0*/  STS.U16 [R5+UR4+0x5f00], R217 ;  /* 0x005f00d905007988 */ /* 0x000fe80008000404 */
[----:B------:R-:W4:Y:S04]  /*130f0*/  @!P0 LDG.E.U16 R11, desc[UR6][R14.64] ;  /* 0x000000060e0b8981 */ /* 0x000f28000c1e1500 */
[----:B0-----:R-:W3:Y:S04]  /*13100*/  LDL R49, [R1+0xa9c] ;  /* 0x000a9c0001317983 */ /* 0x001ee80000100800 */
[----:B------:R-:W4:Y:S04]  /*13110*/  LDL R50, [R1+0xee8] ;  /* 0x000ee80001327983 */ /* 0x000f280000100800 */
[----:B------:R-:W3:Y:S04]  /*13120*/  LDL R15, [R1+0xea4] ;  /* 0x000ea400010f7983 */ /* 0x000ee80000100800 */
[----:B------:R-:W3:Y:S04]  /*13130*/  LDL R14, [R1+0xebc] ;  /* 0x000ebc00010e7983 */ /* 0x000ee80000100800 */
[----:B--2---:R-:W-:Y:S04]  /*13140*/  STS.U16 [R3+UR4+0x380], R41 ;  /* 0x0003802903007988 */ /* 0x004fe80008000404 */
[----:B------:R0:W-:Y:S04]  /*13150*/  STS.U16 [R3+UR4+0x4380], R39 ;  /* 0x0043802703007988 */ /* 0x0001e80008000404 */
[----:B------:R-:W-:Y:S04]  /*13160*/  STS.U16 [R3+UR4+0x780], R36 ;  /* 0x0007802403007988 */ /* 0x000fe80008000404 */
[----:B------:R-:W-:Y:S04]  /*13170*/  STS.U16 [R3+UR4+0x4780], R34 ;  /* 0x0047802203007988 */ /* 0x000fe80008000404 */
[----:B0-----:R-:W2:Y:S04]  /*13180*/  LDL R39, [R1+0xaa0] ;  /* 0x000aa00001277983 */ /* 0x001ea80000100800 */
[----:B------:R0:W-:Y:S04]  /*13190*/  STS.U16 [R3+UR4+0xb80], R33 ;  /* 0x000b802103007988 */ /* 0x0001e80008000404 */
[----:B------:R-:W-:Y:S04]  /*131a0*/  STS.U16 [R3+UR4+0x4b80], R31 ;  /* 0x004b801f03007988 */ /* 0x000fe80008000404 */
[----:B------:R-:W-:Y:S04]  /*131b0*/  STS.U16 [R3+UR4+0xf80], R30 ;  /* 0x000f801e03007988 */ /* 0x000fe80008000404 */
[----:B------:R-:W-:Y:S04]  /*131c0*/  STS.U16 [R3+UR4+0x4f80], R28 ;  /* 0x004f801c03007988 */ /* 0x000fe80008000404 */
[----:B------:R1:W-:Y:S04]  /*131d0*/  STS.U16 [R3+UR4+0x1380], R25 ;  /* 0x0013801903007988 */ /* 0x0003e80008000404 */
[----:B------:R-:W-:Y:S04]  /*131e0*/  STL [R1+0xf20], R2 ;  /* 0x000f200201007387 */ /* 0x000fe80000100800 */
[----:B0-----:R-:W4:Y:S04]  /*131f0*/  LDL R33, [R1+0xa7c] ;  /* 0x000a7c0001217983 */ /* 0x001f280000100800 */
        /* <DEDUP_REMOVED lines=8> */
[----:B------:R-:W-:Y:S04]  /*13280*/  STS.U16 [R3+UR4+0x5380], R4 ;  /* 0x0053800403007988 */ /* 0x000fe80008000404 */
[----:B------:R-:W-:Y:S04]  /*13290*/  STS.U16 [R3+UR4+0x1780], R240 ;  /* 0x001780f003007988 */ /* 0x000fe80008000404 */
[----:B------:R-:W-:Y:S04]  /*132a0*/  STS.U16 [R3+UR4+0x5780], R239 ;  /* 0x005780ef03007988 */ /* 0x000fe80008000404 */
[----:B------:R-:W-:Y:S04]  /*132b0*/  STS.U16 [R3+UR4+0x1b80], R228 ;  /* 0x001b80e403007988 */ /* 0x000fe80008000404 */
[----:B------:R-:W-:Y:S04]  /*132c0*/  STS.U16 [R3+UR4+0x5b80], R227 ;  /* 0x005b80e303007988 */ /* 0x000fe80008000404 */
[----:B------:R-:W-:Y:S04]  /*132d0*/  STS.U16 [R3+UR4+0x1f80], R216 ;  /* 0x001f80d803007988 */ /* 0x000fe80008000404 */
[----:B------:R0:W-:Y:S04]  /*132e0*/  STS.U16 [R3+UR4+0x5f80], R215 ;  /* 0x005f80d703007988 */ /* 0x0001e80008000404 */
[----:B------:R-:W-:Y:S04]  /*132f0*/  STS.U16 [R2+UR4+0x8000], R212 ;  /* 0x008000d402007988 */ /* 0x000fe80008000404 */
[----:B------:R-:W4:Y:S01]  /*13300*/  LDL R51, [R1+0x9fc] ;  /* 0x0009fc0001337983 */ /* 0x000f220000100800 */
[----:B0-----:R-:W-:-:S03]  /*13310*/  LOP3.LUT R3, R2, 0x20, RZ, 0x3c, !PT ;  /* 0x0000002002037812 */ /* 0x001fc600078e3cff */
        /* <DEDUP_REMOVED lines=60> */
[----:B0-----:R-:W-:-:S03]  /*136e0*/  PRMT R198, RZ, 0x7610, R198 ;  /* 0x00007610ffc67816 */ /* 0x001fc600000000c6 */
[----:B------:R-:W-:Y:S04]  /*136f0*/  STS.U16 [R3+UR4+0xf500], R23 ;  /* 0x00f5001703007988 */ /* 0x000fe80008000404 */
[----:B------:R-:W-:Y:S04]  /*13700*/  STS.U16 [R3+UR4+0xf900], R22 ;  /* 0x00f9001603007988 */ /* 0x000fe80008000404 */
[----:B------:R0:W-:Y:S04]  /*13710*/  STS.U16 [R3+UR4+0xfd00], R21 ;  /* 0x00fd001503007988 */ /* 0x0001e80008000404 */
[----:B-1----:R-:W4:Y:S01]  /*13720*/  LDL.LU R2, [R1+0x704] ;  /* 0x0007040001027983 */ /* 0x002f220000300800 */
[----:B------:R-:W-:-:S03]  /*13730*/  PRMT R197, RZ, 0x7610, R197 ;  /* 0x00007610ffc57816 */ /* 0x000fc600000000c5 */
[----:B---3--:R2:W3:Y:S04]  /*13740*/  @!P0 LDG.E.U16 R198, desc[UR6][R14.64] ;  /* 0x000000060ec68981 */ /* 0x0084e8000c1e1500 */
[----:B0-----:R-:W3:Y:S04]  /*13750*/  LDL.LU R3, [R1+0x6fc] ;  /* 0x0006fc0001037983 */ /* 0x001ee80000300800 */
[----:B------:R-:W3:Y:S04]  /*13760*/  LDL.LU R4, [R1+0x6e4] ;  /* 0x0006e40001047983 */ /* 0x000ee80000300800 */
[----:B------:R-:W3:Y:S04]  /*13770*/  LDL R41, [R1+0x9e4] ;  /* 0x0009e40001297983 */ /* 0x000ee80000100800 */
[----:B------:R-:W3:Y:S01]  /*13780*/  LDL R30, [R1+0x9e8] ;  /* 0x0009e800011e7983 */ /* 0x000ee20000100800 */
[----:B--2---:R-:W-:-:S02]  /*13790*/  @!P0 IMAD.MOV.U32 R14, RZ, RZ, R39 ;  /* 0x000000ffff0e8224 */ /* 0x004fc400078e0027 */
[----:B------:R-:W-:Y:S01]  /*137a0*/  @!P0 IMAD.MOV.U32 R15, RZ, RZ, R49 ;  /* 0x000000ffff0f8224 */ /* 0x000fe200078e0031 */
[----:B------:R-:W2:Y:S04]  /*137b0*/  LDL R39, [R1+0x9e0] ;  /* 0x0009e00001277983 */ /* 0x000ea80000100800 */
[----:B------:R-:W2:Y:S04]  /*137c0*/  LDL R49, [R1+0x9dc] ;  /* 0x0009dc0001317983 */ /* 0x000ea80000100800 */
[----:B------:R4:W2:Y:S01]  /*137d0*/  @!P0 LDG.E.U16 R197, desc[UR6][R14.64] ;  /* 0x000000060ec58981 */ /* 0x0008a2000c1e1500 */
[----:B------:R-:W-:-:S02]  /*137e0*/  PRMT R196, RZ, 0x7610, R196 ;  /* 0x00007610ffc47816 */ /* 0x000fc400000000c4 */
[----:B------:R-:W-:Y:S01]  /*137f0*/  PRMT R195, RZ, 0x7610, R195 ;  /* 0x00007610ffc37816 */ /* 0x000fe200000000c3 */
[----:B------:R-:W2:Y:S01]  /*13800*/  LDL R55, [R1+0x844] ;  /* 0x0008440001377983 */ /* 0x000ea20000100800 */
[----:B------:R-:W-:Y:S02]  /*13810*/  PRMT R194, RZ, 0x7610, R194 ;  /* 0x00007610ffc27816 */ /* 0x000fe400000000c2 */
[----:B------:R-:W-:Y:S01]  /*13820*/  PRMT R193, RZ, 0x7610, R193 ;  /* 0x00007610ffc17816 */ /* 0x000fe200000000c1 */
[----:B------:R-:W2:Y:S01]  /*13830*/  LDL R54, [R1+0x83c] ;  /* 0x00083c0001367983 */ /* 0x000ea20000100800 */
[----:B----4-:R-:W-:Y:S02]  /*13840*/  @!P0 IMAD.MOV.U32 R14, RZ, RZ, R25 ;  /* 0x000000ffff0e8224 */ /* 0x010fe400078e0019 */
[----:B------:R-:W-:Y:S01]  /*13850*/  @!P0 IMAD.MOV.U32 R15, RZ, RZ, R33 ;  /* 0x000000ffff0f8224 */ /* 0x000fe200078e0021 */
[----:B------:R-:W4:Y:S04]  /*13860*/  LDL R25, [R1+0x9c8] ;  /* 0x0009c80001197983 */ /* 0x000f280000100800 */
[----:B------:R-:W4:Y:S04]  /*13870*/  LDL R33, [R1+0x9c4] ;  /* 0x0009c40001217983 */ /* 0x000f280000100800 */
[----:B------:R0:W4:Y:S02]  /*13880*/  @!P0 LDG.E.U16 R196, desc[UR6][R14.64] ;  /* 0x000000060ec48981 */ /* 0x000124000c1e1500 */
[----:B0-----:R-:W-:-:S02]  /*13890*/  @!P0 IMAD.MOV.U32 R14, RZ, RZ, R34 ;  /* 0x000000ffff0e8224 */ /* 0x001fc400078e0022 */
        /* <DEDUP_REMOVED lines=15> */
[----:B------:R-:W4:Y:S01]  /*13990*/  LDL R31, [R1+0x988] ;  /* 0x00098800011f7983 */ /* 0x000f220000100800 */
[----:B------:R-:W-:Y:S01]  /*139a0*/  PRMT R192, RZ, 0x7610, R192 ;  /* 0x00007610ffc07816 */ /* 0x000fe200000000c0 */
[----:B------:R-:W-:Y:S02]  /*139b0*/  @!P0 IMAD.MOV.U32 R15, RZ, RZ, R51 ;  /* 0x000000ffff0f8224 */ /* 0x000fe400078e0033 */
[----:B------:R-:W4:Y:S01]  /*139c0*/  LDL R51, [R1+0x984] ;  /* 0x0009840001337983 */ /* 0x000f220000100800 */
[----:B------:R-:W-:-:S03]  /*139d0*/  PRMT R191, RZ, 0x7610, R191 ;  /* 0x00007610ffbf7816 */ /* 0x000fc600000000bf */
[----:B------:R3:W4:Y:S01]  /*139e0*/  @!P0 LDG.E.U16 R192, desc[UR6][R14.64] ;  /* 0x000000060ec08981 */ /* 0x000722000c1e1500 */
[----:B------:R-:W-:Y:S02]  /*139f0*/  PRMT R190, RZ, 0x7610, R190 ;  /* 0x00007610ffbe7816 */ /* 0x000fe400000000be */
[----:B------:R-:W-:Y:S02]  /*13a00*/  PRMT R189, RZ, 0x7610, R189 ;  /* 0x00007610ffbd7816 */ /* 0x000fe400000000bd */
[----:B------:R-:W-:Y:S02]  /*13a10*/  PRMT R188, RZ, 0x7610, R188 ;  /* 0x00007610ffbc7816 */ /* 0x000fe400000000bc */
[----:B------:R-:W-:Y:S02]  /*13a20*/  PRMT R187, RZ, 0x7610, R187 ;  /* 0x00007610ffbb7816 */ /* 0x000fe400000000bb */
[----:B------:R-:W-:Y:S01]  /*13a30*/  PRMT R186, RZ, 0x7610, R186 ;  /* 0x00007610ffba7816 */ /* 0x000fe200000000ba */
[----:B---3--:R-:W-:-:S02]  /*13a40*/  @!P0 IMAD.MOV.U32 R15, RZ, RZ, R41 ;  /* 0x000000ffff0f8224 */ /* 0x008fc400078e0029 */
[----:B------:R-:W3:Y:S01]  /*13a50*/  LDL R41, [R1+0x97c] ;  /* 0x00097c0001297983 */ /* 0x000ee20000100800 */
[----:B------:R-:W-:-:S03]  /*13a60*/  @!P0 IMAD.MOV.U32 R14, RZ, RZ, R30 ;  /* 0x000000ffff0e8224 */ /* 0x000fc600078e001e */
[----:B------:R-:W3:Y:S04]  /*13a70*/  LDL R30, [R1+0x980] ;  /* 0x00098000011e7983 */ /* 0x000ee80000100800 */
[----:B------:R2:W3:Y:S02]  /*13a80*/  @!P0 LDG.E.U16 R191, desc[UR6][R14.64] ;  /* 0x000000060ebf8981 */ /* 0x0004e4000c1e1500 */
[----:B--2---:R-:W-:Y:S02]  /*13a90*/  @!P0 IMAD.MOV.U32 R14, RZ, RZ, R39 ;  /* 0x000000ffff0e8224 */ /* 0x004fe400078e0027 */
[----:B------:R-:W-:Y:S01]  /*13aa0*/  @!P0 IMAD.MOV.U32 R15, RZ, RZ, R49 ;  /* 0x000000ffff0f8224 */ /* 0x000fe200078e0031 */
[----:B------:R-:W2:Y:S04]  /*13ab0*/  LDL R39, [R1+0x968] ;  /* 0x0009680001277983 */ /* 0x000ea80000100800 */
[----:B------:R-:W2:Y:S04]  /*13ac0*/  LDL R49, [R1+0x964] ;  /* 0x0009640001317983 */ /* 0x000ea80000100800 */
[----:B------:R4:W2:Y:S02]  /*13ad0*/  @!P0 LDG.E.U16 R190, desc[UR6][R14.64] ;  /* 0x000000060ebe8981 */ /* 0x0008a4000c1e1500 */
[----:B----4-:R-:W-:-:S02]  /*13ae0*/  @!P0 IMAD.MOV.U32 R14, RZ, RZ, R25 ;  /* 0x000000ffff0e8224 */ /* 0x010fc400078e0019 */
        /* <DEDUP_REMOVED lines=41> */
[----:B----4-:R-:W-:Y:S02]  /*13d80*/  @!P0 IMAD.MOV.U32 R14, RZ, RZ, R25 ;  /* 0x000000ffff0e8224 */ /* 0x010fe400078e0019 */
        /* <DEDUP_REMOVED lines=21> */
[----:B------:R-:W-:Y:S01]  /*13ee0*/  PRMT R178, RZ, 0x7610, R178 ;  /* 0x00007610ffb27816 */ /* 0x000fe200000000b2 */
[----:B------:R-:W-:Y:S01]  /*13ef0*/  @!P0 IMAD.MOV.U32 R15, RZ, RZ, R51 ;  /* 0x000000ffff0f8224 */ /* 0x000fe200078e0033 */
[----:B------:R-:W-:Y:S01]  /*13f00*/  PRMT R177, RZ, 0x7610, R177 ;  /* 0x00007610ffb17816 */ /* 0x000fe200000000b1 */
[----:B------:R-:W4:Y:S04]  /*13f10*/  LDL R51, [R1+0x8a4] ;  /* 0x0008a40001337983 */ /* 0x000f280000100800 */
[----:B------:R3:W4:Y:S01]  /*13f20*/  @!P0 LDG.E.U16 R178, desc[UR6][R14.64] ;  /* 0x000000060eb28981 */ /* 0x000722000c1e1500 */
[----:B------:R-:W-:-:S02]  /*13f30*/  PRMT R176, RZ, 0x7610, R176 ;  /* 0x00007610ffb07816 */ /* 0x000fc400000000b0 */
[----:B------:R-:W-:Y:S02]  /*13f40*/  PRMT R175, RZ, 0x7610, R175 ;  /* 0x00007610ffaf7816 */ /* 0x000fe400000000af */
[----:B------:R-:W-:Y:S02]  /*13f50*/  PRMT R174, RZ, 0x7610, R174 ;  /* 0x00007610ffae7816 */ /* 0x000fe400000000ae */
[----:B------:R-:W-:Y:S02]  /*13f60*/  PRMT R173, RZ, 0x7610, R173 ;  /* 0x00007610ffad7816 */ /* 0x000fe400000000ad */
[----:B------:R-:W-:Y:S01]  /*13f70*/  PRMT R172, RZ, 0x7610, R172 ;  /* 0x00007610ffac7816 */ /* 0x000fe200000000ac */
        /* <DEDUP_REMOVED lines=25> */
[----:B0-----:R-:W-:Y:S01]  /*14110*/  @!P0 IMAD.MOV.U32 R14, RZ, RZ, R52 ;  /* 0x000000ffff0e8224 */ /* 0x001fe200078e0034 */
[----:B------:R-:W-:Y:S01]  /*14120*/  PRMT R171, RZ, 0x7610, R171 ;  /* 0x00007610ffab7816 */ /* 0x000fe200000000ab */
[----:B------:R-:W2:Y:S01]  /*14130*/  LDL R52, [R1+0x824] ;  /* 0x0008240001347983 */ /* 0x000ea20000100800 */
[----:B------:R-:W-:-:S03]  /*14140*/  @!P0 IMAD.MOV.U32 R15, RZ, RZ, R53 ;  /* 0x000000ffff0f8224 */ /* 0x000fc600078e0035 */
[----:B------:R-:W2:Y:S04]  /*14150*/  LDL R53, [R1+0x840] ;  /* 0x0008400001357983 */ /* 0x000ea80000100800 */
[----:B------:R0:W2:Y:S02]  /*14160*/  @!P0 LDG.E.U16 R172, desc[UR6][R14.64] ;  /* 0x000000060eac8981 */ /* 0x0000a4000c1e1500 */
[----:B0-----:R-:W-:Y:S02]  /*14170*/  @!P0 IMAD.MOV.U32 R14, RZ, RZ, R31 ;  /* 0x000000ffff0e8224 */ /* 0x001fe400078e001f */
[----:B------:R-:W2:Y:S01]  /*14180*/  LDL R31, [R1+0x848] ;  /* 0x00084800011f7983 */ /* 0x000ea20000100800 */
[----:B------:R-:W-:-:S03]  /*14190*/  @!P0 IMAD.MOV.U32 R15, RZ, RZ, R51 ;  /* 0x000000ffff0f8224 */ /* 0x000fc600078e0033 */
[----:B------:R-:W2:Y:S01]  /*141a0*/  LDL R51, [R1+0x828] ;  /* 0x0008280001337983 */ /* 0x000ea20000100800 */
[----:B------:R-:W-:-:S03]  /*141b0*/  PRMT R170, RZ, 0x7610, R170 ;  /* 0x00007610ffaa7816 */ /* 0x000fc600000000aa */
[----:B------:R3:W2:Y:S01]  /*141c0*/  @!P0 LDG.E.U16 R171, desc[UR6][R14.64] ;  /* 0x000000060eab8981 */ /* 0x0006a2000c1e1500 */
        /* <DEDUP_REMOVED lines=9> */
[----:B----4-:R-:W-:Y:S02]  /*14260*/  @!P0 IMAD.MOV.U32 R14, RZ, RZ, R25 ;  /* 0x000000ffff0e8224 */ /* 0x010fe400078e0019 */
[----:B------:R-:W4:Y:S01]  /*14270*/  LDL R25, [R1+0x7e8] ;  /* 0x0007e80001197983 */ /* 0x000f220000100800 */
[----:B--2---:R-:W-:-:S03]  /*14280*/  @!P0 IMAD.MOV.U32 R15, RZ, RZ, R33 ;  /* 0x000000ffff0f8224 */ /* 0x004fc600078e0021 */
[----:B------:R-:W2:Y:S04]  /*14290*/  LDL R33, [R1+0x7e4] ;  /* 0x0007e40001217983 */ /* 0x000ea80000100800 */
[----:B------:R0:W2:Y:S02]  /*142a0*/  @!P0 LDG.E.U16 R169, desc[UR6][R14.64] ;  /* 0x000000060ea98981 */ /* 0x0000a4000c1e1500 */
[----:B0-----:R-:W-:Y:S02]  /*142b0*/  @!P0 IMAD.MOV.U32 R14, RZ, RZ, R39 ;  /* 0x000000ffff0e8224 */ /* 0x001fe400078e0027 */
[----:B------:R-:W-:Y:S01]  /*142c0*/  @!P0 IMAD.MOV.U32 R15, RZ, RZ, R49 ;  /* 0x000000ffff0f8224 */ /* 0x000fe200078e0031 */
[----:B------:R-:W2:Y:S04]  /*142d0*/  LDL R39, [R1+0x7a4] ;  /* 0x0007a40001277983 */ /* 0x000ea80000100800 */
[----:B------:R0:W2:Y:S04]  /*142e0*/  @!P0 LDG.E.U16 R168, desc[UR6][R14.64] ;  /* 0x000000060ea88981 */ /* 0x0000a8000c1e1500 */
[----:B------:R-:W2:Y:S01]  /*142f0*/  LDL R49, [R1+0x7c4] ;  /* 0x0007c40001317983 */ /* 0x000ea20000100800 */
[----:B0-----:R-:W-:-:S03]  /*14300*/  @!P0 IMAD.MOV.U32 R15, RZ, RZ, R36 ;  /* 0x000000ffff0f8224 */ /* 0x001fc600078e0024 */
[----:B------:R-:W2:Y:S01]  /*14310*/  LDL R36, [R1+0x7c8] ;  /* 0x0007c80001247983 */ /* 0x000ea20000100800 */
[----:B------:R-:W-:-:S03]  /*14320*/  @!P0 IMAD.MOV.U32 R14, RZ, RZ, R34 ;  /* 0x000000ffff0e8224 */ /* 0x000fc600078e0022 */
[----:B------:R-:W2:Y:S04]  /*14330*/  LDL R34, [R1+0x7a8] ;  /* 0x0007a80001227983 */ /* 0x000ea80000100800 */
[----:B------:R0:W2:Y:S02]  /*14340*/  @!P0 LDG.E.U16 R167, desc[UR6][R14.64] ;  /* 0x000000060ea78981 */ /* 0x0000a4000c1e1500 */
[----:B0-----:R-:W-:Y:S02]  /*14350*/  @!P0 IMAD.MOV.U32 R14, RZ, RZ, R5 ;  /* 0x000000ffff0e8224 */ /* 0x001fe400078e0005 */
[----:B------:R-:W-:Y:S01]  /*14360*/  @!P0 IMAD.MOV.U32 R15, RZ, RZ, R28 ;  /* 0x000000ffff0f8224 */ /* 0x000fe200078e001c */
[----:B------:R-:W2:Y:S04]  /*14370*/  LDL R5, [R1+0x788] ;  /* 0x0007880001057983 */ /* 0x000ea80000100800 */
[----:B------:R-:W2:Y:S04]  /*14380*/  LDL R28, [R1+0x784] ;  /* 0x00078400011c7983 */ /* 0x000ea80000100800 */
[----:B------:R0:W2:Y:S02]  /*14390*/  @!P0 LDG.E.U16 R166, desc[UR6][R14.64] ;  /* 0x000000060ea68981 */ /* 0x0000a4000c1e1500 */
[----:B0-----:R-:W-:-:S02]  /*143a0*/  @!P0 IMAD.MOV.U32 R14, RZ, RZ, R31 ;  /* 0x000000ffff0e8224 */ /* 0x001fc400078e001f */
[----:B------:R-:W2:Y:S01]  /*143b0*/  LDL R31, [R1+0x768] ;  /* 0x00076800011f7983 */ /* 0x000ea20000100800 */
[----:B------:R-:W-:Y:S01]  /*143c0*/  PRMT R165, RZ, 0x7610, R165 ;  /* 0x00007610ffa57816 */ /* 0x000fe200000000a5 */
[----:B------:R-:W-:Y:S01]  /*143d0*/  @!P0 IMAD.MOV.U32 R15, RZ, RZ, R55 ;  /* 0x000000ffff0f8224 */ /* 0x000fe200078e0037 */
[----:B------:R-:W-:-:S04]  /*143e0*/  PRMT R164, RZ, 0x7610, R164 ;  /* 0x00007610ffa47816 */ /* 0x000fc800000000a4 */
[----:B------:R0:W2:Y:S01]  /*143f0*/  @!P0 LDG.E.U16 R165, desc[UR6][R14.64] ;  /* 0x000000060ea58981 */ /* 0x0000a2000c1e1500 */
[----:B------:R-:W-:Y:S01]  /*14400*/  PRMT R163, RZ, 0x7610, R163 ;  /* 0x00007610ffa37816 */ /* 0x000fe200000000a3 */
[----:B0-----:R-:W-:Y:S02]  /*14410*/  @!P0 IMAD.MOV.U32 R14, RZ, RZ, R53 ;  /* 0x000000ffff0e8224 */ /* 0x001fe400078e0035 */
[----:B------:R-:W-:-:S05]  /*14420*/  @!P0 IMAD.MOV.U32 R15, RZ, RZ, R54 ;  /* 0x000000ffff0f8224 */ /* 0x000fca00078e0036 */
[----:B------:R0:W2:Y:S02]  /*14430*/  @!P0 LDG.E.U16 R164, desc[UR6][R14.64] ;  /* 0x000000060ea48981 */ /* 0x0000a4000c1e1500 */
[----:B0-----:R-:W-:Y:S02]  /*14440*/  @!P0 IMAD.MOV.U32 R14, RZ, RZ, R51 ;  /* 0x000000ffff0e8224 */ /* 0x001fe400078e0033 */
[----:B------:R-:W-:-:S05]  /*14450*/  @!P0 IMAD.MOV.U32 R15, RZ, RZ, R52 ;  /* 0x000000ffff0f8224 */ /* 0x000fca00078e0034 */
[----:B------:R3:W2:Y:S01]  /*14460*/  @!P0 LDG.E.U16 R163, desc[UR6][R14.64] ;  /* 0x000000060ea38981 */ /* 0x0006a2000c1e1500 */
[----:B------:R-:W-:Y:S02]  /*14470*/  PRMT R162, RZ, 0x7610, R162 ;  /* 0x00007610ffa27816 */ /* 0x000fe400000000a2 */
[----:B------:R-:W-:Y:S02]  /*14480*/  PRMT R161, RZ, 0x7610, R161 ;  /* 0x00007610ffa17816 */ /* 0x000fe400000000a1 */
[----:B------:R-:W-:Y:S02]  /*14490*/  PRMT R160, RZ, 0x7610, R160 ;  /* 0x00007610ffa07816 */ /* 0x000fe400000000a0 */
[----:B------:R-:W-:Y:S02]  /*144a0*/  PRMT R159, RZ, 0x7610, R159 ;  /* 0x00007610ff9f7816 */ /* 0x000fe4000000009f */
[----:B------:R-:W-:Y:S01]  /*144b0*/  PRMT R158, RZ, 0x7610, R158 ;  /* 0x00007610ff9e7816 */ /* 0x000fe2000000009e */
[----:B---3--:R-:W-:-:S02]  /*144c0*/  @!P0 IMAD.MOV.U32 R14, RZ, RZ, R30 ;  /* 0x000000ffff0e8224 */ /* 0x008fc400078e001e */
[----:B------:R-:W3:Y:S01]  /*144d0*/  LDL.LU R30, [R1+0x764] ;  /* 0x00076400011e7983 */ /* 0x000ee20000300800 */
[----:B------:R-:W-:-:S03]  /*144e0*/  @!P0 IMAD.MOV.U32 R15, RZ, RZ, R41 ;  /* 0x000000ffff0f8224 */ /* 0x000fc600078e0029 */
[----:B------:R-:W3:Y:S04]  /*144f0*/  LDL.LU R245, [R1+0x748] ;  /* 0x0007480001f57983 */ /* 0x000ee80000300800 */
[----:B------:R-:W3:Y:S04]  /*14500*/  LDL.LU R41, [R1+0x744] ;  /* 0x0007440001297983 */ /* 0x000ee80000300800 */
[----:B------:R4:W3:Y:S02]  /*14510*/  @!P0 LDG.E.U16 R162, desc[UR6][R14.64] ;  /* 0x000000060ea28981 */ /* 0x0008e4000c1e1500 */
[----:B----4-:R-:W-:-:S02]  /*14520*/  @!P0 IMAD.MOV.U32 R14, RZ, RZ, R25 ;  /* 0x000000ffff0e8224 */ /* 0x010fc400078e0019 */
[----:B--2---:R-:W-:Y:S02]  /*14530*/  @!P0 IMAD.MOV.U32 R15, RZ, RZ, R33 ;  /* 0x000000ffff0f8224 */ /* 0x004fe400078e0021 */
[----:B------:R-:W2:Y:S04]  /*14540*/  LDL.LU R33, [R1+0x724] ;  /* 0x0007240001217983 */ /* 0x000ea80000300800 */
[----:B------:R-:W4:Y:S04]  /*14550*/  LDL.LU R25, [R1+0x728] ;  /* 0x0007280001197983 */ /* 0x000f280000300800 */
[----:B------:R0:W4:Y:S04]  /*14560*/  @!P0 LDG.E.U16 R161, desc[UR6][R14.64] ;  /* 0x000000060ea18981 */ /* 0x000128000c1e1500 */
[----:B------:R-:W4:Y:S01]  /*14570*/  LDL R52, [R1+0x6e8] ;  /* 0x0006e80001347983 */ /* 0x000f220000100800 */
[----:B0-----:R-:W-:-:S02]  /*14580*/  @!P0 IMAD.MOV.U32 R15, RZ, RZ, R49 ;  /* 0x000000ffff0f8224 */ /* 0x001fc400078e0031 */
[----:B------:R-:W-:Y:S02]  /*14590*/  @!P0 IMAD.MOV.U32 R14, RZ, RZ, R36 ;  /* 0x000000ffff0e8224 */ /* 0x000fe400078e0024 */
[----:B------:R-:W4:Y:S04]  /*145a0*/  LDL.LU R36, [R1+0x708] ;  /* 0x0007080001247983 */ /* 0x000f280000300800 */
[----:B------:R0:W4:Y:S04]  /*145b0*/  @!P0 LDG.E.U16 R160, desc[UR6][R14.64] ;  /* 0x000000060ea08981 */ /* 0x000128000c1e1500 */
[----:B------:R-:W4:Y:S04]  /*145c0*/  LDL R56, [R1+0x7fc] ;  /* 0x0007fc0001387983 */ /* 0x000f280000100800 */
[----:B------:R-:W4:Y:S01]  /*145d0*/  LDL R55, [R1+0x7dc] ;  /* 0x0007dc0001377983 */ /* 0x000f220000100800 */
[----:B0-----:R-:W-:-:S02]  /*145e0*/  @!P0 IMAD.MOV.U32 R14, RZ, RZ, R34 ;  /* 0x000000ffff0e8224 */ /* 0x001fc400078e0022 */
[----:B------:R-:W-:Y:S01]  /*145f0*/  @!P0 IMAD.MOV.U32 R15, RZ, RZ, R39 ;  /* 0x000000ffff0f8224 */ /* 0x000fe200078e0027 */
[----:B------:R-:W4:Y:S04]  /*14600*/  LDL R49, [R1+0x7c0] ;  /* 0x0007c00001317983 */ /* 0x000f280000100800 */
[----:B------:R0:W4:Y:S04]  /*14610*/  @!P0 LDG.E.U16 R159, desc[UR6][R14.64] ;  /* 0x000000060e9f8981 */ /* 0x000128000c1e1500 */
[----:B------:R-:W4:Y:S04]  /*14620*/  LDL R39, [R1+0x7e0] ;  /* 0x0007e00001277983 */ /* 0x000f280000100800 */
[----:B------:R-:W4:Y:S01]  /*14630*/  LDL R54, [R1+0x7bc] ;  /* 0x0007bc0001367983 */ /* 0x000f220000100800 */
[----:B0-----:R-:W-:-:S02]  /*14640*/  @!P0 IMAD.MOV.U32 R14, RZ, RZ, R5 ;  /* 0x000000ffff0e8224 */ /* 0x001fc400078e0005 */
[----:B------:R-:W-:Y:S01]  /*14650*/  @!P0 IMAD.MOV.U32 R15, RZ, RZ, R28 ;  /* 0x000000ffff0f8224 */ /* 0x000fe200078e001c */
[----:B------:R-:W4:Y:S04]  /*14660*/  LDL R5, [R1+0x820] ;  /* 0x0008200001057983 */ /* 0x000f280000100800 */
[----:B------:R-:W4:Y:S04]  /*14670*/  LDL R28, [R1+0x81c] ;  /* 0x00081c00011c7983 */ /* 0x000f280000100800 */
[----:B------:R0:W4:Y:S04]  /*14680*/  @!P0 LDG.E.U16 R158, desc[UR6][R14.64] ;  /* 0x000000060e9e8981 */ /* 0x000128000c1e1500 */
[----:B------:R-:W4:Y:S04]  /*14690*/  LDL R34, [R1+0x7a0] ;  /* 0x0007a00001227983 */ /* 0x000f280000100800 */
[----:B------:R-:W4:Y:S01]  /*146a0*/  LDL R53, [R1+0x79c] ;  /* 0x00079c0001357983 */ /* 0x000f220000100800 */
[----:B0-----:R-:W-:-:S03]  /*146b0*/  @!P0 IMAD.MOV.U32 R14, RZ, RZ, R31 ;  /* 0x000000ffff0e8224 */ /* 0x001fc600078e001f */
[----:B------:R-:W4:Y:S04]  /*146c0*/  LDL R31, [R1+0x800] ;  /* 0x00080000011f7983 */ /* 0x000f280000100800 */
[----:B------:R-:W4:Y:S01]  /*146d0*/  LDL R51, [R1+0x780] ;  /* 0x0007800001337983 */ /* 0x000f220000100800 */
[----:B------:R-:W-:Y:S02]  /*146e0*/  PRMT R157, RZ, 0x7610, R157 ;  /* 0x00007610ff9d7816 */ /* 0x000fe4000000009d */
[----:B------:R-:W-:Y:S02]  /*146f0*/  PRMT R156, RZ, 0x7610, R156 ;  /* 0x00007610ff9c7816 */ /* 0x000fe4000000009c */
[----:B------:R-:W-:Y:S02]  /*14700*/  PRMT R155, RZ, 0x7610, R155 ;  /* 0x00007610ff9b7816 */ /* 0x000fe4000000009b */
[----:B------:R-:W-:-:S02]  /*14710*/  PRMT R154, RZ, 0x7610, R154 ;  /* 0x00007610ff9a7816 */ /* 0x000fc4000000009a */
[----:B------:R-:W-:Y:S02]  /*14720*/  PRMT R153, RZ, 0x7610, R153 ;  /* 0x00007610ff997816 */ /* 0x000fe40000000099 */
[----:B------:R-:W-:Y:S02]  /*14730*/  PRMT R152, RZ, 0x7610, R152 ;  /* 0x00007610ff987816 */ /* 0x000fe40000000098 */
[----:B------:R-:W-:Y:S01]  /*14740*/  PRMT R23, RZ, 0x7610, R23 ;  /* 0x00007610ff177816 */ /* 0x000fe20000000017 */
[----:B------:R-:W-:Y:S01]  /*14750*/  STL [R1+0xf30], R2 ;  /* 0x000f300201007387 */ /* 0x000fe20000100800 */
[----:B------:R-:W-:Y:S02]  /*14760*/  PRMT R22, RZ, 0x7610, R22 ;  /* 0x00007610ff167816 */ /* 0x000fe40000000016 */
[----:B------:R-:W-:Y:S01]  /*14770*/  PRMT R21, RZ, 0x7610, R21 ;  /* 0x00007610ff157816 */ /* 0x000fe20000000015 */
[----:B------:R0:W-:Y:S02]  /*14780*/  STS.U16 [R50+UR4+0x8200], R20 ;  /* 0x0082001432007988 */ /* 0x0001e40008000404 */
[----:B0-----:R-:W-:Y:S01]  /*14790*/  PRMT R20, RZ, 0x7610, R20 ;  /* 0x00007610ff147816 */ /* 0x001fe20000000014 */
[----:B---3--:R-:W-:-:S05]  /*147a0*/  @!P0 IMAD.MOV.U32 R15, RZ, RZ, R30 ;  /* 0x000000ffff0f8224 */ /* 0x008fca00078e001e */
[----:B------:R0:W3:Y:S02]  /*147b0*/  @!P0 LDG.E.U16 R157, desc[UR6][R14.64] ;  /* 0x000000060e9d8981 */ /* 0x0000e4000c1e1500 */
[----:B0-----:R-:W-:Y:S02]  /*147c0*/  @!P0 IMAD.MOV.U32 R14, RZ, RZ, R245 ;  /* 0x000000ffff0e8224 */ /* 0x001fe400078e00f5 */
[----:B------:R-:W-:-:S05]  /*147d0*/  @!P0 IMAD.MOV.U32 R15, RZ, RZ, R41 ;  /* 0x000000ffff0f8224 */ /* 0x000fca00078e0029 */
[----:B------:R2:W3:Y:S02]  /*147e0*/  @!P0 LDG.E.U16 R156, desc[UR6][R14.64] ;  /* 0x000000060e9c8981 */ /* 0x0004e4000c1e1500 */
[----:B--2---:R-:W-:Y:S02]  /*147f0*/  @!P0 IMAD.MOV.U32 R15, RZ, RZ, R33 ;  /* 0x000000ffff0f8224 */ /* 0x004fe400078e0021 */
[----:B----4-:R-:W-:-:S05]  /*14800*/  @!P0 IMAD.MOV.U32 R14, RZ, RZ, R25 ;  /* 0x000000ffff0e8224 */ /* 0x010fca00078e0019 */
[----:B------:R0:W2:Y:S02]  /*14810*/  @!P0 LDG.E.U16 R155, desc[UR6][R14.64] ;  /* 0x000000060e9b8981 */ /* 0x0000a4000c1e1500 */
[----:B0-----:R-:W-:Y:S02]  /*14820*/  @!P0 IMAD.MOV.U32 R15, RZ, RZ, R2 ;  /* 0x000000ffff0f8224 */ /* 0x001fe400078e0002 */
[----:B------:R-:W-:-:S05]  /*14830*/  @!P0 IMAD.MOV.U32 R14, RZ, RZ, R36 ;  /* 0x000000ffff0e8224 */ /* 0x000fca00078e0024 */
[----:B------:R0:W4:Y:S02]  /*14840*/  @!P0 LDG.E.U16 R154, desc[UR6][R14.64] ;  /* 0x000000060e9a8981 */ /* 0x000124000c1e1500 */
[----:B0-----:R-:W-:Y:S02]  /*14850*/  @!P0 IMAD.MOV.U32 R14, RZ, RZ, R52 ;  /* 0x000000ffff0e8224 */ /* 0x001fe400078e0034 */
[----:B------:R-:W-:Y:S01]  /*14860*/  @!P0 IMAD.MOV.U32 R15, RZ, RZ, R4 ;  /* 0x000000ffff0f8224 */ /* 0x000fe200078e0004 */
[----:B------:R-:W4:Y:S04]  /*14870*/  LDL R52, [R1+0x760] ;  /* 0x0007600001347983 */ /* 0x000f280000100800 */
[----:B------:R0:W4:Y:S04]  /*14880*/  @!P0 LDG.E.U16 R153, desc[UR6][R14.64] ;  /* 0x000000060e998981 */ /* 0x000128000c1e1500 */
[----:B------:R-:W4:Y:S01]  /*14890*/  LDL.LU R2, [R1+0x71c] ;  /* 0x00071c0001027983 */ /* 0x000f220000300800 */
[----:B0-----:R-:W-:-:S02]  /*148a0*/  @!P0 IMAD.MOV.U32 R14, RZ, RZ, R5 ;  /* 0x000000ffff0e8224 */ /* 0x001fc400078e0005 */
[----:B------:R-:W-:-:S05]  /*148b0*/  @!P0 IMAD.MOV.U32 R15, RZ, RZ, R28 ;  /* 0x000000ffff0f8224 */ /* 0x000fca00078e001c */
[----:B------:R0:W4:Y:S02]  /*148c0*/  @!P0 LDG.E.U16 R152, desc[UR6][R14.64] ;  /* 0x000000060e988981 */ /* 0x000124000c1e1500 */
[----:B0-----:R-:W-:Y:S02]  /*148d0*/  @!P0 IMAD.MOV.U32 R15, RZ, RZ, R56 ;  /* 0x000000ffff0f8224 */ /* 0x001fe400078e0038 */
[----:B------:R-:W-:Y:S01]  /*148e0*/  @!P0 IMAD.MOV.U32 R14, RZ, RZ, R31 ;  /* 0x000000ffff0e8224 */ /* 0x000fe200078e001f */
[----:B------:R0:W-:Y:S04]  /*148f0*/  STL [R1+0xf24], R4 ;  /* 0x000f240401007387 */ /* 0x0001e80000100800 */
[----:B------:R1:W4:Y:S04]  /*14900*/  @!P0 LDG.E.U16 R23, desc[UR6][R14.64] ;  /* 0x000000060e178981 */ /* 0x000328000c1e1500 */
[----:B0-----:R-:W4:Y:S01]  /*14910*/  LDL.LU R4, [R1+0x6e0] ;  /* 0x0006e00001047983 */ /* 0x001f220000300800 */
[----:B-1----:R-:W-:-:S03]  /*14920*/  @!P0 IMAD.MOV.U32 R14, RZ, RZ, R39 ;  /* 0x000000ffff0e8224 */ /* 0x002fc600078e0027 */
[----:B------:R-:W4:Y:S01]  /*14930*/  LDL.LU R5, [R1+0x77c] ;  /* 0x00077c0001057983 */ /* 0x000f220000300800 */
[----:B------:R-:W-:-:S03]  /*14940*/  @!P0 IMAD.MOV.U32 R15, RZ, RZ, R55 ;  /* 0x000000ffff0f8224 */ /* 0x000fc600078e0037 */
[----:B------:R-:W4:Y:S04]  /*14950*/  LDL.LU R28, [R1+0x75c] ;  /* 0x00075c00011c7983 */ /* 0x000f280000300800 */
[----:B------:R-:W4:Y:S04]  /*14960*/  LDL.LU R31, [R1+0x740] ;  /* 0x00074000011f7983 */ /* 0x000f280000300800 */
[----:B------:R0:W4:Y:S04]  /*14970*/  @!P0 LDG.E.U16 R22, desc[UR6][R14.64] ;  /* 0x000000060e168981 */ /* 0x000128000c1e1500 */
[----:B------:R-:W4:Y:S01]  /*14980*/  LDL.LU R39, [R1+0x73c] ;  /* 0x00073c0001277983 */ /* 0x000f220000300800 */
[----:B0-----:R-:W-:-:S02]  /*14990*/  @!P0 IMAD.MOV.U32 R14, RZ, RZ, R49 ;  /* 0x000000ffff0e8224 */ /* 0x001fc400078e0031 */
[----:B------:R-:W-:Y:S01]  /*149a0*/  @!P0 IMAD.MOV.U32 R15, RZ, RZ, R54 ;  /* 0x000000ffff0f8224 */ /* 0x000fe200078e0036 */
[----:B------:R-:W4:Y:S04]  /*149b0*/  LDL.LU R49, [R1+0x720] ;  /* 0x0007200001317983 */ /* 0x000f280000300800 */
[----:B------:R0:W4:Y:S02]  /*149c0*/  @!P0 LDG.E.U16 R21, desc[UR6][R14.64] ;  /* 0x000000060e158981 */ /* 0x000124000c1e1500 */
[----:B0-----:R-:W-:Y:S02]  /*149d0*/  @!P0 IMAD.MOV.U32 R14, RZ, RZ, R34 ;  /* 0x000000ffff0e8224 */ /* 0x001fe400078e0022 */
[----:B------:R-:W4:Y:S01]  /*149e0*/  LDL.LU R34, [R1+0x700] ;  /* 0x0007000001227983 */ /* 0x000f220000300800 */
[----:B------:R-:W-:-:S05]  /*149f0*/  @!P0 IMAD.MOV.U32 R15, RZ, RZ, R53 ;  /* 0x000000ffff0f8224 */ /* 0x000fca00078e0035 */
[----:B------:R0:W4:Y:S02]  /*14a00*/  @!P0 LDG.E.U16 R20, desc[UR6][R14.64] ;  /* 0x000000060e148981 */ /* 0x000124000c1e1500 */
[----:B0-----:R-:W-:Y:S02]  /*14a10*/  @!P0 IMAD.MOV.U32 R14, RZ, RZ, R51 ;  /* 0x000000ffff0e8224 */ /* 0x001fe400078e0033 */
[----:B------:R-:W4:Y:S04]  /*14a20*/  LDL R51, [R1+0x6dc] ;  /* 0x0006dc0001337983 */ /* 0x000f280000100800 */
[----:B------:R0:W-:Y:S04]  /*14a30*/  STS.U16 [R50+UR4+0x8600], R19 ;  /* 0x0086001332007988 */ /* 0x0001e80008000404 */
[----:B------:R1:W-:Y:S01]  /*14a40*/  STS.U16 [R50+UR4+0x8a00], R18 ;  /* 0x008a001232007988 */ /* 0x0003e20008000404 */
[----:B0-----:R-:W-:-:S02]  /*14a50*/  PRMT R19, RZ, 0x7610, R19 ;  /* 0x00007610ff137816 */ /* 0x001fc40000000013 */
[----:B-1----:R-:W-:Y:S01]  /*14a60*/  PRMT R18, RZ, 0x7610, R18 ;  /* 0x00007610ff127816 */ /* 0x002fe20000000012 */
[----:B------:R0:W-:Y:S02]  /*14a70*/  STS.U16 [R50+UR4+0x8e00], R17 ;  /* 0x008e001132007988 */ /* 0x0001e40008000404 */
[----:B0-----:R-:W-:Y:S02]  /*14a80*/  PRMT R17, RZ, 0x7610, R17 ;  /* 0x00007610ff117816 */ /* 0x001fe40000000011 */
[----:B------:R0:W-:Y:S04]  /*14a90*/  STS.U16 [R50+UR4+0x9200], R16 ;  /* 0x0092001032007988 */ /* 0x0001e80008000404 */
[----:B------:R1:W-:Y:S04]  /*14aa0*/  STS.U16 [R50+UR4+0x9600], R13 ;  /* 0x0096000d32007988 */ /* 0x0003e80008000404 */
[----:B------:R1:W-:Y:S04]  /*14ab0*/  STS.U16 [R50+UR4+0x9a00], R11 ;  /* 0x009a000b32007988 */ /* 0x0003e80008000404 */
        /* <DEDUP_REMOVED lines=8> */
[----:B------:R-:W-:Y:S04]  /*14b40*/  STS.U16 [R50+UR4+0xba00], R177 ;  /* 0x00ba00b132007988 */ /* 0x000fe80008000404 */
[----:B------:R-:W-:Y:S04]  /*14b50*/  STS.U16 [R50+UR4+0xbe00], R175 ;  /* 0x00be00af32007988 */ /* 0x000fe80008000404 */
[----:B------:R-:W-:Y:S04]  /*14b60*/  STS.U16 [R50+UR4+0xc200], R173 ;  /* 0x00c200ad32007988 */ /* 0x000fe80008000404 */
[----:B------:R-:W-:Y:S01]  /*14b70*/  STS.U16 [R50+UR4+0xc600], R171 ;  /* 0x00c600ab32007988 */ /* 0x000fe20008000404 */
[----:B-1----:R-:W-:-:S03]  /*14b80*/  PRMT R13, RZ, 0x7610, R13 ;  /* 0x00007610ff0d7816 */ /* 0x002fc6000000000d */
[----:B------:R-:W-:Y:S04]  /*14b90*/  STS.U16 [R50+UR4+0xca00], R169 ;  /* 0x00ca00a932007988 */ /* 0x000fe80008000404 */
[----:B------:R-:W-:Y:S04]  /*14ba0*/  STS.U16 [R50+UR4+0xce00], R167 ;  /* 0x00ce00a732007988 */ /* 0x000fe80008000404 */
[----:B------:R-:W-:Y:S04]  /*14bb0*/  STS.U16 [R50+UR4+0xd200], R165 ;  /* 0x00d200a532007988 */ /* 0x000fe80008000404 */
[----:B------:R-:W-:Y:S04]  /*14bc0*/  STS.U16 [R50+UR4+0xd600], R163 ;  /* 0x00d600a332007988 */ /* 0x000fe80008000404 */
[----:B------:R-:W-:Y:S04]  /*14bd0*/  STS.U16 [R50+UR4+0xda00], R162 ;  /* 0x00da00a232007988 */ /* 0x000fe80008000404 */
[----:B------:R-:W-:Y:S01]  /*14be0*/  STS.U16 [R50+UR4+0xde00], R161 ;  /* 0x00de00a132007988 */ /* 0x000fe20008000404 */
[----:B------:R-:W-:-:S03]  /*14bf0*/  PRMT R11, RZ, 0x7610, R11 ;  /* 0x00007610ff0b7816 */ /* 0x000fc6000000000b */
[----:B------:R-:W-:Y:S04]  /*14c00*/  STS.U16 [R50+UR4+0xe200], R160 ;  /* 0x00e200a032007988 */ /* 0x000fe80008000404 */
[----:B------:R-:W-:Y:S04]  /*14c10*/  STS.U16 [R50+UR4+0xe600], R159 ;  /* 0x00e6009f32007988 */ /* 0x000fe80008000404 */
[----:B------:R-:W-:Y:S04]  /*14c20*/  STS.U16 [R50+UR4+0xea00], R158 ;  /* 0x00ea009e32007988 */ /* 0x000fe80008000404 */
[----:B---3--:R-:W-:Y:S04]  /*14c30*/  STS.U16 [R50+UR4+0xee00], R157 ;  /* 0x00ee009d32007988 */ /* 0x008fe80008000404 */
[----:B------:R-:W-:Y:S04]  /*14c40*/  STS.U16 [R50+UR4+0xf200], R156 ;  /* 0x00f2009c32007988 */ /* 0x000fe80008000404 */
[----:B--2---:R-:W-:Y:S04]  /*14c50*/  STS.U16 [R50+UR4+0xf600], R155 ;  /* 0x00f6009b32007988 */ /* 0x004fe80008000404 */
[----:B----4-:R0:W-:Y:S01]  /*14c60*/  STL [R1+0xf34], R2 ;  /* 0x000f340201007387 */ /* 0x0101e20000100800 */
[----:B------:R-:W-:-:S05]  /*14c70*/  @!P0 IMAD.MOV.U32 R15, RZ, RZ, R5 ;  /* 0x000000ffff0f8224 */ /* 0x000fca00078e0005 */
[----:B------:R1:W2:Y:S02]  /*14c80*/  @!P0 LDG.E.U16 R19, desc[UR6][R14.64] ;  /* 0x000000060e138981 */ /* 0x0002a4000c1e1500 */
[----:B-1----:R-:W-:Y:S02]  /*14c90*/  @!P0 IMAD.MOV.U32 R14, RZ, RZ, R52 ;  /* 0x000000ffff0e8224 */ /* 0x002fe400078e0034 */
[----:B------:R-:W-:-:S05]  /*14ca0*/  @!P0 IMAD.MOV.U32 R15, RZ, RZ, R28 ;  /* 0x000000ffff0f8224 */ /* 0x000fca00078e001c */
[----:B------:R1:W3:Y:S04]  /*14cb0*/  @!P0 LDG.E.U16 R18, desc[UR6][R14.64] ;  /* 0x000000060e128981 */ /* 0x0002e8000c1e1500 */
[----:B------:R-:W-:Y:S04]  /*14cc0*/  STL.64 [R1+0x1200], R48 ;  /* 0x0012003001007387 */ /* 0x000fe80000100a00 */
[----:B------:R-:W-:Y:S04]  /*14cd0*/  STL.64 [R1+0x11f8], R46 ;  /* 0x0011f82e01007387 */ /* 0x000fe80000100a00 */
[----:B------:R-:W-:Y:S04]  /*14ce0*/  STL.64 [R1+0x11f0], R44 ;  /* 0x0011f02c01007387 */ /* 0x000fe80000100a00 */
[----:B------:R-:W-:Y:S04]  /*14cf0*/  STL.64 [R1+0x11e8], R42 ;  /* 0x0011e82a01007387 */ /* 0x000fe80000100a00 */
[----:B------:R-:W-:Y:S04]  /*14d00*/  STL.64 [R1+0x11e0], R40 ;  /* 0x0011e02801007387 */ /* 0x000fe80000100a00 */
[----:B------:R-:W-:Y:S04]  /*14d10*/  STL.64 [R1+0x11d8], R38 ;  /* 0x0011d82601007387 */ /* 0x000fe80000100a00 */
[----:B------:R-:W-:Y:S04]  /*14d20*/  STL.64 [R1+0x11d0], R36 ;  /* 0x0011d02401007387 */ /* 0x000fe80000100a00 */
[----:B------:R-:W-:Y:S01]  /*14d30*/  STL.64 [R1+0x11c8], R34 ;  /* 0x0011c82201007387 */ /* 0x000fe20000100a00 */
[----:B-1----:R-:W-:-:S03]  /*14d40*/  @!P0 IMAD.MOV.U32 R14, RZ, RZ, R31 ;  /* 0x000000ffff0e8224 */ /* 0x002fc600078e001f */
[----:B------:R-:W-:Y:S01]  /*14d50*/  STL.64 [R1+0x11c0], R32 ;  /* 0x0011c02001007387 */ /* 0x000fe20000100a00 */
[----:B------:R-:W-:-:S03]  /*14d60*/  @!P0 IMAD.MOV.U32 R15, RZ, RZ, R39 ;  /* 0x000000ffff0f8224 */ /* 0x000fc600078e0027 */
[----:B------:R-:W-:Y:S04]  /*14d70*/  STL.64 [R1+0x11b8], R30 ;  /* 0x0011b81e01007387 */ /* 0x000fe80000100a00 */
[----:B------:R-:W-:Y:S04]  /*14d80*/  STL.64 [R1+0x11b0], R28 ;  /* 0x0011b01c01007387 */ /* 0x000fe80000100a00 */
[----:B------:R-:W-:Y:S04]  /*14d90*/  STL.64 [R1+0x11a8], R26 ;  /* 0x0011a81a01007387 */ /* 0x000fe80000100a00 */
[----:B------:R1:W-:Y:S04]  /*14da0*/  STL.64 [R1+0x11a0], R24 ;  /* 0x0011a01801007387 */ /* 0x0003e80000100a00 */
[----:B------:R-:W-:Y:S04]  /*14db0*/  STL.64 [R1+0x1218], R150 ;  /* 0x0012189601007387 */ /* 0x000fe80000100a00 */
[----:B------:R-:W-:Y:S04]  /*14dc0*/  STL.64 [R1+0x1210], R148 ;  /* 0x0012109401007387 */ /* 0x000fe80000100a00 */
[----:B------:R-:W-:Y:S04]  /*14dd0*/  STL.64 [R1+0x1208], R146 ;  /* 0x0012089201007387 */ /* 0x000fe80000100a00 */
[----:B------:R4:W3:Y:S04]  /*14de0*/  @!P0 LDG.E.U16 R17, desc[UR6][R14.64] ;  /* 0x000000060e118981 */ /* 0x0008e8000c1e1500 */
[----:B------:R-:W-:Y:S04]  /*14df0*/  STL [R1+0xf38], R3 ;  /* 0x000f380301007387 */ /* 0x000fe80000100800 */
[----:B------:R-:W-:Y:S01]  /*14e00*/  STL [R1+0xf3c], R4 ;  /* 0x000f3c0401007387 */ /* 0x000fe20000100800 */
[----:B----4-:R-:W-:-:S03]  /*14e10*/  @!P0 IMAD.MOV.U32 R15, RZ, RZ, R2 ;  /* 0x000000ffff0f8224 */ /* 0x010fc600078e0002 */
[----:B0-----:R-:W4:Y:S01]  /*14e20*/  LDL R2, [R1+0xee4] ;  /* 0x000ee40001027983 */ /* 0x001f220000100800 */
[----:B------:R-:W-:-:S03]  /*14e30*/  @!P0 IMAD.MOV.U32 R14, RZ, RZ, R49 ;  /* 0x000000ffff0e8224 */ /* 0x000fc600078e0031 */
[----:B-1----:R-:W3:Y:S04]  /*14e40*/  LDL.LU.64 R24, [R1+0x400] ;  /* 0x0004000001187983 */ /* 0x002ee80000300a00 */
[----:B------:R-:W3:Y:S04]  /*14e50*/  LDL.LU.64 R26, [R1+0x408] ;  /* 0x00040800011a7983 */ /* 0x000ee80000300a00 */
[----:B------:R0:W3:Y:S04]  /*14e60*/  @!P0 LDG.E.U16 R16, desc[UR6][R14.64] ;  /* 0x000000060e108981 */ /* 0x0000e8000c1e1500 */
[----:B------:R-:W3:Y:S04]  /*14e70*/  LDL.LU.64 R28, [R1+0x410] ;  /* 0x00041000011c7983 */ /* 0x000ee80000300a00 */
[----:B------:R-:W3:Y:S01]  /*14e80*/  LDL.LU.64 R30, [R1+0x418] ;  /* 0x00041800011e7983 */ /* 0x000ee20000300a00 */
[----:B0-----:R-:W-:-:S02]  /*14e90*/  @!P0 IMAD.MOV.U32 R14, RZ, RZ, R34 ;  /* 0x000000ffff0e8224 */ /* 0x001fc400078e0022 */
[----:B------:R-:W-:Y:S01]  /*14ea0*/  @!P0 IMAD.MOV.U32 R15, RZ, RZ, R3 ;  /* 0x000000ffff0f8224 */ /* 0x000fe200078e0003 */
[----:B------:R-:W3:Y:S04]  /*14eb0*/  LDL.LU.64 R32, [R1+0x420] ;  /* 0x0004200001207983 */ /* 0x000ee80000300a00 */
[----:B------:R-:W3:Y:S04]  /*14ec0*/  LDL.LU.64 R34, [R1+0x428] ;  /* 0x0004280001227983 */ /* 0x000ee80000300a00 */
[----:B------:R-:W3:Y:S04]  /*14ed0*/  LDL.LU.64 R36, [R1+0x430] ;  /* 0x0004300001247983 */ /* 0x000ee80000300a00 */
[----:B------:R-:W3:Y:S04]  /*14ee0*/  LDL.LU.64 R38, [R1+0x438] ;  /* 0x0004380001267983 */ /* 0x000ee80000300a00 */
[----:B------:R0:W3:Y:S04]  /*14ef0*/  @!P0 LDG.E.U16 R13, desc[UR6][R14.64] ;  /* 0x000000060e0d8981 */ /* 0x0000e8000c1e1500 */
[----:B------:R-:W3:Y:S04]  /*14f00*/  LDL.LU.64 R40, [R1+0x440] ;  /* 0x0004400001287983 */ /* 0x000ee80000300a00 */
[----:B------:R-:W3:Y:S01]  /*14f10*/  LDL.LU.64 R42, [R1+0x448] ;  /* 0x00044800012a7983 */ /* 0x000ee20000300a00 */
[----:B0-----:R-:W-:-:S02]  /*14f20*/  @!P0 IMAD.MOV.U32 R14, RZ, RZ, R4 ;  /* 0x000000ffff0e8224 */ /* 0x001fc400078e0004 */
[----:B------:R-:W-:Y:S01]  /*14f30*/  @!P0 IMAD.MOV.U32 R15, RZ, RZ, R51 ;  /* 0x000000ffff0f8224 */ /* 0x000fe200078e0033 */
[----:B------:R-:W3:Y:S04]  /*14f40*/  LDL.LU.64 R44, [R1+0x450] ;  /* 0x00045000012c7983 */ /* 0x000ee80000300a00 */
[----:B------:R-:W-:Y:S04]  /*14f50*/  STS.U16 [R50+UR4+0xfa00], R154 ;  /* 0x00fa009a32007988 */ /* 0x000fe80008000404 */
[----:B------:R-:W3:Y:S04]  /*14f60*/  LDL.LU.64 R46, [R1+0x458] ;  /* 0x00045800012e7983 */ /* 0x000ee80000300a00 */
[----:B------:R0:W-:Y:S04]  /*14f70*/  STS.U16 [R50+UR4+0xfe00], R153 ;  /* 0x00fe009932007988 */ /* 0x0001e80008000404 */
[----:B------:R-:W3:Y:S04]  /*14f80*/  LDL.LU.64 R48, [R1+0x460] ;  /* 0x0004600001307983 */ /* 0x000ee80000300a00 */
[----:B------:R-:W3:Y:S04]  /*14f90*/  @!P0 LDG.E.U16 R11, desc[UR6][R14.64] ;  /* 0x000000060e0b8981 */ /* 0x000ee8000c1e1500 */
[----:B0-----:R-:W3:Y:S04]  /*14fa0*/  LDL.LU.64 R50, [R1+0x468] ;  /* 0x0004680001327983 */ /* 0x001ee80000300a00 */
[----:B------:R-:W3:Y:S04]  /*14fb0*/  LDL.LU.64 R52, [R1+0x470] ;  /* 0x0004700001347983 */ /* 0x000ee80000300a00 */
        /* <DEDUP_REMOVED lines=75> */
[----:B--2---:R-:W-:Y:S04]  /*15470*/  STS.U16 [R2+UR4+0xeb00], R19 ;  /* 0x00eb001302007988 */ /* 0x004fe80008000404 */
[----:B---3--:R-:W-:Y:S04]  /*15480*/  STS.U16 [R2+UR4+0xef00], R18 ;  /* 0x00ef001202007988 */ /* 0x008fe80008000404 */
[----:B------:R-:W-:Y:S04]  /*15490*/  STS.U16 [R2+UR4+0xf300], R17 ;  /* 0x00f3001102007988 */ /* 0x000fe80008000404 */
[----:B------:R-:W-:Y:S04]  /*154a0*/  STS.U16 [R2+UR4+0xf700], R16 ;  /* 0x00f7001002007988 */ /* 0x000fe80008000404 */
[----:B------:R-:W-:Y:S04]  /*154b0*/  STS.U16 [R2+UR4+0xfb00], R13 ;  /* 0x00fb000d02007988 */ /* 0x000fe80008000404 */
[----:B------:R-:W-:Y:S01]  /*154c0*/  STS.U16 [R2+UR4+0xff00], R11 ;  /* 0x00ff000b02007988 */ /* 0x000fe20008000404 */
[----:B------:R0:W-:Y:S06]  /*154d0*/  MEMBAR.ALL.CTA ;  /* 0x0000000000007992 */ /* 0x0001ec0000008000 */
[----:B0-----:R-:W0:Y:S02]  /*154e0*/  FENCE.VIEW.ASYNC.S ;  /* 0x00000000000073c6 */ /* 0x001e240000000000 */
[----:B0-----:R-:W-:Y:S06]  /*154f0*/  BAR.SYNC.DEFER_BLOCKING 0x0 ;  /* 0x0000000000007b1d */ /* 0x001fec0000010000 */
[----:B------:R-:W-:Y:S01]  /*15500*/  UMOV UR21, 0x40000040 ;  /* 0x4000004000157882 */ /* 0x000fe20000000000 */
[----:B------:R-:W-:-:S06]  /*15510*/  WARPGROUP.ARRIVE ;  /* 0x00000000000079c5 */ /* 0x000fcc0000000000 */
[----:B------:R-:W-:Y:S03]  /*15520*/  HGMMA.64x256x16.F32.BF16 R24, gdesc[UR20].tnspA, R24, gsb0 ;  /* 0x23e00000141879f0 */ /* 0x000fe60008001818 */
[----:B------:R-:W-:Y:S02]  /*15530*/  WARPGROUP.DEPBAR.LE gsb0, 0x0 ;  /* 0x00008000000079c5 */ /* 0x000fe40000010000 */
[----:B------:R-:W-:-:S15]  /*15540*/  WARPGROUP.ARRIVE ;  /* 0x00000000000079c5 */ /* 0x000fde0000000000 */
[----:B------:R-:W-:-:S08]  /*15550*/  NOP ;  /* 0x0000000000007918 */ /* 0x000fd00000000000 */
        /* <DEDUP_REMOVED lines=10> */
[----:B------:R-:W-:Y:S04]  /*15600*/  STL.64 [R1+0x400], R24 ;  /* 0x0004001801007387 */ /* 0x000fe80000100a00 */
        /* <DEDUP_REMOVED lines=62> */
[----:B------:R0:W-:Y:S04]  /*159f0*/  STL.64 [R1+0x5f8], R150 ;  /* 0x0005f89601007387 */ /* 0x0001e80000100a00 */
[----:B0-----:R-:W2:Y:S04]  /*15a00*/  LDL.LU.64 R150, [R1+0x1218] ;  /* 0x0012180001967983 */ /* 0x001ea80000300a00 */
[----:B------:R-:W3:Y:S04]  /*15a10*/  LDL.LU.64 R148, [R1+0x1210] ;  /* 0x0012100001947983 */ /* 0x000ee80000300a00 */
[----:B------:R-:W4:Y:S01]  /*15a20*/  LDL.LU.64 R146, [R1+0x1208] ;  /* 0x0012080001927983 */ /* 0x000f220000300a00 */
[----:B------:R-:W-:-:S02]  /*15a30*/  IMAD.MOV.U32 R250, RZ, RZ, R25 ;  /* 0x000000fffffa7224 */ /* 0x000fc400078e0019 */
[----:B------:R-:W-:Y:S02]  /*15a40*/  IMAD.MOV.U32 R244, RZ, RZ, R24 ;  /* 0x000000fffff47224 */ /* 0x000fe400078e0018 */
[----:B------:R-:W-:Y:S01]  /*15a50*/  IMAD.MOV.U32 R246, RZ, RZ, R26 ;  /* 0x000000fffff67224 */ /* 0x000fe200078e001a */
[----:B------:R-:W4:Y:S04]  /*15a60*/  LDL.LU.64 R24, [R1+0x200] ;  /* 0x0002000001187983 */ /* 0x000f280000300a00 */
        /* <DEDUP_REMOVED lines=20> */
[----:B------:R-:W4:Y:S01]  /*15bb0*/  LDL.LU.64 R66, [R1+0x2a8] ;  /* 0x0002a80001427983 */ /* 0x000f220000300a00 */
[----:B------:R-:W-:-:S03]  /*15bc0*/  IMAD.MOV.U32 R16, RZ, RZ, R77 ;  /* 0x000000ffff107224 */ /* 0x000fc600078e004d */
[----:B------:R-:W4:Y:S01]  /*15bd0*/  LDL.LU.64 R68, [R1+0x2b0] ;  /* 0x0002b00001447983 */ /* 0x000f220000300a00 */
[----:B------:R-:W-:-:S03]  /*15be0*/  IMAD.MOV.U32 R20, RZ, RZ, R76 ;  /* 0x000000ffff147224 */ /* 0x000fc600078e004c */
[----:B------:R-:W4:Y:S01]  /*15bf0*/  LDL.LU.64 R70, [R1+0x2b8] ;  /* 0x0002b80001467983 */ /* 0x000f220000300a00 */
[----:B------:R-:W-:-:S03]  /*15c00*/  IMAD.MOV.U32 R17, RZ, RZ, R79 ;  /* 0x000000ffff117224 */ /* 0x000fc600078e004f */
[----:B------:R-:W4:Y:S01]  /*15c10*/  LDL.LU.64 R72, [R1+0x2c0] ;  /* 0x0002c00001487983 */ /* 0x000f220000300a00 */
[----:B------:R-:W-:-:S03]  /*15c20*/  IMAD.MOV.U32 R21, RZ, RZ, R78 ;  /* 0x000000ffff157224 */ /* 0x000fc600078e004e */
        /* <DEDUP_REMOVED lines=17> */
[----:B------:R-:W-:Y:S02]  /*15d40*/  IMAD.MOV.U32 R168, RZ, RZ, R101 ;  /* 0x000000ffffa87224 */ /* 0x000fe400078e0065 */
[----:B------:R-:W-:Y:S01]  /*15d50*/  IMAD.MOV.U32 R164, RZ, RZ, R100 ;  /* 0x000000ffffa47224 */ /* 0x000fe200078e0064 */
[----:B------:R-:W4:Y:S01]  /*15d60*/  LDL.LU.64 R96, [R1+0x320] ;  /* 0x0003200001607983 */ /* 0x000f220000300a00 */
[----:B------:R-:W-:Y:S02]  /*15d70*/  IMAD.MOV.U32 R169, RZ, RZ, R103 ;  /* 0x000000ffffa97224 */ /* 0x000fe400078e0067 */
[----:B------:R-:W-:Y:S01]  /*15d80*/  IMAD.MOV.U32 R165, RZ, RZ, R102 ;  /* 0x000000ffffa57224 */ /* 0x000fe200078e0066 */
[----:B------:R-:W4:Y:S01]  /*15d90*/  LDL.LU.64 R98, [R1+0x328] ;  /* 0x0003280001627983 */ /* 0x000f220000300a00 */
[----:B------:R-:W-:Y:S02]  /*15da0*/  IMAD.MOV.U32 R176, RZ, RZ, R105 ;  /* 0x000000ffffb07224 */ /* 0x000fe400078e0069 */
[----:B------:R-:W-:Y:S01]  /*15db0*/  IMAD.MOV.U32 R172, RZ, RZ, R104 ;  /* 0x000000ffffac7224 */ /* 0x000fe200078e0068 */
[----:B------:R-:W4:Y:S01]  /*15dc0*/  LDL.LU.64 R100, [R1+0x330] ;  /* 0x0003300001647983 */ /* 0x000f220000300a00 */
[----:B------:R-:W-:-:S02]  /*15dd0*/  IMAD.MOV.U32 R177, RZ, RZ, R107 ;  /* 0x000000ffffb17224 */ /* 0x000fc400078e006b */
        /* <DEDUP_REMOVED lines=49> */
[----:B------:R-:W4:Y:S04]  /*160f0*/  LDL.LU.64 R134, [R1+0x3b8] ;  /* 0x0003b80001867983 */ /* 0x000f280000300a00 */
[----:B------:R-:W4:Y:S04]  /*16100*/  LDL.LU.64 R136, [R1+0x3c0] ;  /* 0x0003c00001887983 */ /* 0x000f280000300a00 */
[----:B------:R-:W4:Y:S04]  /*16110*/  LDL.LU.64 R138, [R1+0x3c8] ;  /* 0x0003c800018a7983 */ /* 0x000f280000300a00 */
[----:B------:R-:W4:Y:S04]  /*16120*/  LDL.LU.64 R140, [R1+0x3d0] ;  /* 0x0003d000018c7983 */ /* 0x000f280000300a00 */
[----:B------:R-:W4:Y:S04]  /*16130*/  LDL.LU.64 R142, [R1+0x3d8] ;  /* 0x0003d800018e7983 */ /* 0x000f280000300a00 */
[----:B------:R-:W4:Y:S01]  /*16140*/  LDL.LU.64 R144, [R1+0x3e0] ;  /* 0x0003e00001907983 */ /* 0x000f220000300a00 */
[----:B--2---:R-:W-:-:S02]  /*16150*/  IMAD.MOV.U32 R252, RZ, RZ, R150 ;  /* 0x000000fffffc7224 */ /* 0x004fc400078e0096 */
[----:B------:R-:W-:Y:S02]  /*16160*/  IMAD.MOV.U32 R243, RZ, RZ, R151 ;  /* 0x000000fffff37224 */ /* 0x000fe400078e0097 */
[----:B---3--:R-:W-:Y:S02]  /*16170*/  IMAD.MOV.U32 R226, RZ, RZ, R148 ;  /* 0x000000ffffe27224 */ /* 0x008fe400078e0094 */
[----:B------:R-:W-:Y:S02]  /*16180*/  IMAD.MOV.U32 R214, RZ, RZ, R149 ;  /* 0x000000ffffd67224 */ /* 0x000fe400078e0095 */
[----:B----4-:R-:W-:Y:S02]  /*16190*/  IMAD.MOV.U32 R248, RZ, RZ, R146 ;  /* 0x000000fffff87224 */ /* 0x010fe400078e0092 */
[----:B------:R-:W-:Y:S02]  /*161a0*/  IMAD.MOV.U32 R238, RZ, RZ, R147 ;  /* 0x000000ffffee7224 */ /* 0x000fe400078e0093 */
[----:B------:R-:W2:Y:S04]  /*161b0*/  LDL.LU.64 R146, [R1+0x3e8] ;  /* 0x0003e80001927983 */ /* 0x000ea80000300a00 */
[----:B------:R-:W2:Y:S04]  /*161c0*/  LDL.LU.64 R148, [R1+0x3f0] ;  /* 0x0003f00001947983 */ /* 0x000ea80000300a00 */
[----:B------:R-:W2:Y:S01]  /*161d0*/  LDL.LU.64 R150, [R1+0x3f8] ;  /* 0x0003f80001967983 */ /* 0x000ea20000300a00 */
[----:B------:R-:W-:Y:S01]  /*161e0*/  UIADD3.64 UR48, UR8, 0x180, URZ ;  /* 0x0000018008307897 */ /* 0x000fe2000fffe03f */
[----:B------:R-:W-:Y:S01]  /*161f0*/  UMOV UR50, UR22 ;  /* 0x0000001600327c82 */ /* 0x000fe20008000000 */
[----:B------:R-:W-:Y:S01]  /*16200*/  UMOV UR51, UR23 ;  /* 0x0000001700337c82 */ /* 0x000fe20008000000 */
[----:B------:R-:W-:Y:S01]  /*16210*/  UIADD3.64 UR52, UR8, 0x200, URZ ;  /* 0x0000020008347897 */ /* 0x000fe2000fffe03f */
[----:B------:R-:W-:Y:S01]  /*16220*/  UMOV UR54, UR10 ;  /* 0x0000000a00367c82 */ /* 0x000fe20008000000 */
[----:B------:R-:W-:Y:S01]  /*16230*/  UMOV UR55, UR11 ;  /* 0x0000000b00377c82 */ /* 0x000fe20008000000 */
[----:B--2---:R-:W-:-:S06]  /*16240*/  WARPGROUP.ARRIVE ;  /* 0x00000000000079c5 */ /* 0x004fcc0000000000 */
[----:B------:R-:W-:Y:S01]  /*16250*/  HGMMA.64x256x16.F32.BF16 R24, gdesc[UR48].tnspA, R24, gsb0 ;  /* 0x23e00000301879f0 */ /* 0x000fe20008001818 */
[----:B------:R-:W-:Y:S01]  /*16260*/  UIADD3.64 UR56, UR8, 0x280, URZ ;  /* 0x0000028008387897 */ /* 0x000fe2000fffe03f */
[----:B------:R-:W-:Y:S01]  /*16270*/  UMOV UR58, UR14 ;  /* 0x0000000e003a7c82 */ /* 0x000fe20008000000 */
[----:B------:R-:W-:Y:S01]  /*16280*/  UMOV UR59, UR15 ;  /* 0x0000000f003b7c82 */ /* 0x000fe20008000000 */
[----:B------:R-:W-:Y:S02]  /*16290*/  WARPGROUP.DEPBAR.LE gsb0, 0x0 ;  /* 0x00008000000079c5 */ /* 0x000fe40000010000 */
[----:B------:R-:W-:-:S15]  /*162a0*/  WARPGROUP.ARRIVE ;  /* 0x00000000000079c5 */ /* 0x000fde0000000000 */
[----:B------:R-:W-:-:S07]  /*162b0*/  NOP ;  /* 0x0000000000007918 */ /* 0x000fce0000000000 */
[----:B------:R-:W-:Y:S01]  /*162c0*/  HGMMA.64x256x16.F32.BF16 R24, gdesc[UR52].tnspA, R24, gsb0 ;  /* 0x23e00000341879f0 */ /* 0x000fe20008001818 */
[----:B------:R-:W-:Y:S01]  /*162d0*/  UMOV UR26, UR18 ;  /* 0x00000012001a7c82 */ /* 0x000fe20008000000 */
[----:B------:R-:W-:Y:S01]  /*162e0*/  UMOV UR27, UR19 ;  /* 0x00000013001b7c82 */ /* 0x000fe20008000000 */
[----:B------:R-:W-:Y:S02]  /*162f0*/  WARPGROUP.DEPBAR.LE gsb0, 0x0 ;  /* 0x00008000000079c5 */ /* 0x000fe40000010000 */
[----:B------:R-:W-:-:S15]  /*16300*/  WARPGROUP.ARRIVE ;  /* 0x00000000000079c5 */ /* 0x000fde0000000000 */
[----:B------:R-:W-:-:S08]  /*16310*/  NOP ;  /* 0x0000000000007918 */ /* 0x000fd00000000000 */
[----:B------:R-:W-:Y:S01]  /*16320*/  HGMMA.64x256x16.F32.BF16 R24, gdesc[UR56].tnspA, R24, gsb0 ;  /* 0x23e00000381879f0 */ /* 0x000fe20008001818 */
[----:B------:R-:W-:Y:S04]  /*16330*/  STL [R1+0xf9c], R196 ;  /* 0x000f9cc401007387 */ /* 0x000fe80000100800 */
        /* <DEDUP_REMOVED lines=20> */
[----:B------:R-:W-:Y:S01]  /*16480*/  STL [R1+0xf48], R237 ;  /* 0x000f48ed01007387 */ /* 0x000fe20000100800 */
[----:B------:R-:W-:-:S02]  /*16490*/  WARPGROUP.DEPBAR.LE gsb0, 0x0 ;  /* 0x00008000000079c5 */ /* 0x000fc40000010000 */
[----:B------:R-:W-:-:S06]  /*164a0*/  WARPGROUP.ARRIVE ;  /* 0x00000000000079c5 */ /* 0x000fcc0000000000 */
[----:B------:R-:W-:Y:S01]  /*164b0*/  HGMMA.64x256x16.F32.BF16 R24, gdesc[UR24].tnspA, R24, gsb0 ;  /* 0x23e00000181879f0 */ /* 0x000fe20008001818 */
[----:B------:R-:W-:Y:S04]  /*164c0*/  STL [R1+0xf44], R240 ;  /* 0x000f44f001007387 */ /* 0x000fe80000100800 */
[----:B------:R-:W-:Y:S01]  /*164d0*/  STL [R1+0xf40], R241 ;  /* 0x000f40f101007387 */ /* 0x000fe20000100800 */
[----:B------:R-:W-:Y:S01]  /*164e0*/  R2UR UR56, R248 ;  /* 0x00000000f83872ca */ /* 0x000fe200000e0000 */
        /* <DEDUP_REMOVED lines=65> */
[----:B0-----:R-:W2:Y:S04]  /*16900*/  LDL.LU.64 R48, [R1+0x1200] ;  /* 0x0012000001307983 */ /* 0x001ea80000300a00 */
[----:B------:R-:W3:Y:S04]  /*16910*/  LDL.LU.64 R46, [R1+0x11f8] ;  /* 0x0011f800012e7983 */ /* 0x000ee80000300a00 */
        /* <DEDUP_REMOVED lines=13> */
[----:B------:R-:W-:-:S02]  /*169f0*/  IMAD.MOV.U32 R201, RZ, RZ, R5 ;  /* 0x000000ffffc97224 */ /* 0x000fc400078e0005 */
[----:B------:R-:W-:Y:S01]  /*16a00*/  IMAD.MOV.U32 R197, RZ, RZ, R10 ;  /* 0x000000ffffc57224 */ /* 0x000fe200078e000a */
[----:B------:R-:W-:Y:S01]  /*16a10*/  R2UR UR48, R252 ;  /* 0x00000000fc3072ca */ /* 0x000fe200000e0000 */
[----:B------:R-:W-:Y:S02]  /*16a20*/  IMAD.MOV.U32 R18, RZ, RZ, R77 ;  /* 0x000000ffff127224 */ /* 0x000fe400078e004d */
[----:B------:R-:W-:Y:S02]  /*16a30*/  IMAD.MOV.U32 R22, RZ, RZ, R76 ;  /* 0x000000ffff167224 */ /* 0x000fe400078e004c */
[----:B------:R-:W-:Y:S02]  /*16a40*/  IMAD.MOV.U32 R19, RZ, RZ, R79 ;  /* 0x000000ffff137224 */ /* 0x000fe400078e004f */
[----:B------:R-:W-:Y:S02]  /*16a50*/  IMAD.MOV.U32 R23, RZ, RZ, R78 ;  /* 0x000000ffff177224 */ /* 0x000fe400078e004e */
[----:B------:R-:W-:-:S02]  /*16a60*/  IMAD.MOV.U32 R14, RZ, RZ, R80 ;  /* 0x000000ffff0e7224 */ /* 0x000fc400078e0050 */
[----:B------:R-:W-:Y:S02]  /*16a70*/  IMAD.MOV.U32 R15, RZ, RZ, R82 ;  /* 0x000000ffff0f7224 */ /* 0x000fe400078e0052 */
        /* <DEDUP_REMOVED lines=25> */
[----:B------:R-:W-:Y:S01]  /*16c10*/  IMAD.MOV.U32 R199, RZ, RZ, R118 ;  /* 0x000000ffffc77224 */ /* 0x000fe200078e0076 */
[----:B------:R-:W-:Y:S01]  /*16c20*/  R2UR UR53, R214 ;  /* 0x00000000d63572ca */ /* 0x000fe200000e0000 */
[----:B------:R-:W-:Y:S02]  /*16c30*/  IMAD.MOV.U32 R210, RZ, RZ, R121 ;  /* 0x000000ffffd27224 */ /* 0x000fe400078e0079 */
[----:B------:R-:W-:Y:S02]  /*16c40*/  IMAD.MOV.U32 R206, RZ, RZ, R120 ;  /* 0x000000ffffce7224 */ /* 0x000fe400078e0078 */
        /* <DEDUP_REMOVED lines=13> */
[----:B------:R-:W-:Y:S01]  /*16d20*/  IMAD.MOV.U32 R230, RZ, RZ, R132 ;  /* 0x000000ffffe67224 */ /* 0x000fe200078e0084 */
[----:B------:R-:W-:Y:S01]  /*16d30*/  R2UR UR49, R243 ;  /* 0x00000000f33172ca */ /* 0x000fe200000e0000 */
[----:B------:R-:W-:-:S02]  /*16d40*/  IMAD.MOV.U32 R235, RZ, RZ, R135 ;  /* 0x000000ffffeb7224 */ /* 0x000fc400078e0087 */
[----:B------:R-:W-:Y:S02]  /*16d50*/  IMAD.MOV.U32 R231, RZ, RZ, R134 ;  /* 0x000000ffffe77224 */ /* 0x000fe400078e0086 */
[----:B------:R-:W-:Y:S02]  /*16d60*/  IMAD.MOV.U32 R242, RZ, RZ, R137 ;  /* 0x000000fffff27224 */ /* 0x000fe400078e0089 */
[----:B------:R-:W-:Y:S02]  /*16d70*/  IMAD.MOV.U32 R238, RZ, RZ, R136 ;  /* 0x000000ffffee7224 */ /* 0x000fe400078e0088 */
[----:B------:R-:W-:Y:S02]  /*16d80*/  IMAD.MOV.U32 R243, RZ, RZ, R139 ;  /* 0x000000fffff37224 */ /* 0x000fe400078e008b */
[----:B------:R-:W-:Y:S02]  /*16d90*/  IMAD.MOV.U32 R239, RZ, RZ, R138 ;  /* 0x000000ffffef7224 */ /* 0x000fe400078e008a */
[----:B--2---:R-:W-:-:S02]  /*16da0*/  IMAD.MOV.U32 R13, RZ, RZ, R49 ;  /* 0x000000ffff0d7224 */ /* 0x004fc400078e0031 */
[----:B------:R-:W-:Y:S02]  /*16db0*/  IMAD.MOV.U32 R252, RZ, RZ, R48 ;  /* 0x000000fffffc7224 */ /* 0x000fe400078e0030 */
[----:B---3--:R-:W-:Y:S02]  /*16dc0*/  IMAD.MOV.U32 R247, RZ, RZ, R47 ;  /* 0x000000fffff77224 */ /* 0x008fe400078e002f */
[----:B------:R-:W-:Y:S02]  /*16dd0*/  IMAD.MOV.U32 R204, RZ, RZ, R46 ;  /* 0x000000ffffcc7224 */ /* 0x000fe400078e002e */
[----:B----4-:R-:W-:Y:S02]  /*16de0*/  IMAD.MOV.U32 R200, RZ, RZ, R45 ;  /* 0x000000ffffc87224 */ /* 0x010fe400078e002d */
        /* <DEDUP_REMOVED lines=21> */
[----:B------:R-:W2:Y:S04]  /*16f40*/  LDL.LU.64 R24, [R1] ;  /* 0x0000000001187983 */ /* 0x000ea80000300a00 */
[----:B------:R-:W2:Y:S04]  /*16f50*/  LDL.LU.64 R26, [R1+0x8] ;  /* 0x00000800011a7983 */ /* 0x000ea80000300a00 */
        /* <DEDUP_REMOVED lines=11> */
[----:B-1----:R-:W2:Y:S04]  /*17010*/  LDL.LU.64 R50, [R1+0x68] ;  /* 0x0000680001327983 */ /* 0x002ea80000300a00 */
        /* <DEDUP_REMOVED lines=49> */
[----:B------:R-:W2:Y:S01]  /*17330*/  LDL.LU.64 R150, [R1+0x1f8] ;  /* 0x0001f80001967983 */ /* 0x000ea20000300a00 */
[----:B------:R-:W-:Y:S01]  /*17340*/  UMOV UR30, UR22 ;  /* 0x00000016001e7c82 */ /* 0x000fe20008000000 */
[----:B------:R-:W-:Y:S01]  /*17350*/  UMOV UR31, UR23 ;  /* 0x00000017001f7c82 */ /* 0x000fe20008000000 */
[----:B------:R-:W-:Y:S01]  /*17360*/  UMOV UR34, UR10 ;  /* 0x0000000a00227c82 */ /* 0x000fe20008000000 */
[----:B------:R-:W-:Y:S01]  /*17370*/  UMOV UR35, UR11 ;  /* 0x0000000b00237c82 */ /* 0x000fe20008000000 */
[----:B--2---:R-:W-:-:S06]  /*17380*/  WARPGROUP.ARRIVE ;  /* 0x00000000000079c5 */ /* 0x004fcc0000000000 */
[----:B------:R-:W-:Y:S01]  /*17390*/  HGMMA.64x256x16.F32.BF16 R24, gdesc[UR28].tnspA, R24, gsb0 ;  /* 0x23e000001c1879f0 */ /* 0x000fe20008001818 */
[----:B------:R-:W-:Y:S01]  /*173a0*/  UMOV UR38, UR14 ;  /* 0x0000000e00267c82 */ /* 0x000fe20008000000 */
[----:B------:R-:W-:Y:S01]  /*173b0*/  UMOV UR39, UR15 ;  /* 0x0000000f00277c82 */ /* 0x000fe20008000000 */
[----:B------:R-:W-:Y:S02]  /*173c0*/  WARPGROUP.DEPBAR.LE gsb0, 0x0 ;  /* 0x00008000000079c5 */ /* 0x000fe40000010000 */
[----:B------:R-:W-:-:S15]  /*173d0*/  WARPGROUP.ARRIVE ;  /* 0x00000000000079c5 */ /* 0x000fde0000000000 */
[----:B------:R-:W-:-:S08]  /*173e0*/  NOP ;  /* 0x0000000000007918 */ /* 0x000fd00000000000 */
[----:B------:R-:W-:Y:S01]  /*173f0*/  HGMMA.64x256x16.F32.BF16 R24, gdesc[UR32].tnspA, R24, gsb0 ;  /* 0x23e00000201879f0 */ /* 0x000fe20008001818 */
[----:B------:R-:W-:Y:S01]  /*17400*/  UMOV UR42, UR18 ;  /* 0x00000012002a7c82 */ /* 0x000fe20008000000 */
[----:B------:R-:W-:Y:S01]  /*17410*/  UMOV UR43, UR19 ;  /* 0x00000013002b7c82 */ /* 0x000fe20008000000 */
[----:B------:R-:W-:Y:S02]  /*17420*/  WARPGROUP.DEPBAR.LE gsb0, 0x0 ;  /* 0x00008000000079c5 */ /* 0x000fe40000010000 */
[----:B------:R-:W-:-:S15]  /*17430*/  WARPGROUP.ARRIVE ;  /* 0x00000000000079c5 */ /* 0x000fde0000000000 */
[----:B------:R-:W-:-:S08]  /*17440*/  NOP ;  /* 0x0000000000007918 */ /* 0x000fd00000000000 */
[----:B------:R-:W-:Y:S03]  /*17450*/  HGMMA.64x256x16.F32.BF16 R24, gdesc[UR36].tnspA, R24, gsb0 ;  /* 0x23e00000241879f0 */ /* 0x000fe60008001818 */
[----:B------:R-:W-:Y:S02]  /*17460*/  WARPGROUP.DEPBAR.LE gsb0, 0x0 ;  /* 0x00008000000079c5 */ /* 0x000fe40000010000 */
[----:B------:R-:W-:-:S15]  /*17470*/  WARPGROUP.ARRIVE ;  /* 0x00000000000079c5 */ /* 0x000fde0000000000 */
[----:B------:R-:W-:-:S08]  /*17480*/  NOP ;  /* 0x0000000000007918 */ /* 0x000fd00000000000 */
[----:B------:R-:W-:Y:S01]  /*17490*/  HGMMA.64x256x16.F32.BF16 R24, gdesc[UR40].tnspA, R24, gsb0 ;  /* 0x23e00000281879f0 */ /* 0x000fe20008001818 */
        /* <DEDUP_REMOVED lines=15> */
[-C--:B------:R-:W-:Y:S01]  /*17590*/  IADD3 R11, P0, R8, R12.reuse, RZ ;  /* 0x0000000c080b7210 */ /* 0x080fe20007f1e0ff */
[----:B------:R-:W-:Y:S01]  /*175a0*/  IMAD.MOV.U32 R228, RZ, RZ, R13 ;  /* 0x000000ffffe47224 */ /* 0x000fe200078e000d */
[----:B------:R-:W-:Y:S01]  /*175b0*/  IADD3 R13, P1, R6, R12, RZ ;  /* 0x0000000c060d7210 */ /* 0x000fe20007f3e0ff */
[----:B------:R-:W-:Y:S02]  /*175c0*/  IMAD.MOV.U32 R205, RZ, RZ, R247 ;  /* 0x000000ffffcd7224 */ /* 0x000fe400078e00f7 */
[----:B------:R-:W-:-:S02]  /*175d0*/  IMAD.MOV.U32 R208, RZ, RZ, R245 ;  /* 0x000000ffffd07224 */ /* 0x000fc400078e00f5 */
[----:B------:R-:W-:Y:S02]  /*175e0*/  IMAD.MOV.U32 R209, RZ, RZ, R252 ;  /* 0x000000ffffd17224 */ /* 0x000fe400078e00fc */
[--C-:B------:R-:W-:Y:S02]  /*175f0*/  IMAD.X R8, R9, 0x1, R0.reuse, P0 ;  /* 0x0000000109087824 */ /* 0x100fe400000e0600 */
[----:B------:R-:W-:Y:S01]  /*17600*/  IMAD.X R6, R7, 0x1, R0, P1 ;  /* 0x0000000107067824 */ /* 0x000fe200008e0600 */
[----:B------:R-:W-:Y:S02]  /*17610*/  WARPGROUP.DEPBAR.LE gsb0, 0x0 ;  /* 0x00008000000079c5 */ /* 0x000fe40000010000 */
[----:B------:R-:W-:Y:S04]  /*17620*/  STL.64 [R1], R24 ;  /* 0x0000001801007387 */ /* 0x000fe80000100a00 */
        /* <DEDUP_REMOVED lines=121> */
[----:B------:R-:W-:-:S03]  /*17dc0*/  IMAD.MOV.U32 R247, RZ, RZ, R26 ;  /* 0x000000fffff77224 */ /* 0x000fc600078e001a */
[----:B------:R-:W2:Y:S01]  /*17dd0*/  LDL.LU.64 R34, [R1+0xfc8] ;  /* 0x000fc80001227983 */ /* 0x000ea20000300a00 */
[----:B------:R-:W-:-:S03]  /*17de0*/  IMAD.MOV.U32 R252, RZ, RZ, R25 ;  /* 0x000000fffffc7224 */ /* 0x000fc600078e0019 */
[----:B------:R-:W2:Y:S01]  /*17df0*/  LDL.LU.64 R32, [R1+0xfc0] ;  /* 0x000fc00001207983 */ /* 0x000ea20000300a00 */
[----:B------:R-:W-:-:S03]  /*17e00*/  IMAD.MOV.U32 R245, RZ, RZ, R24 ;  /* 0x000000fffff57224 */ /* 0x000fc600078e0018 */
[----:B------:R-:W2:Y:S04]  /*17e10*/  LDL.LU.64 R30, [R1+0xfb8] ;  /* 0x000fb800011e7983 */ /* 0x000ea80000300a00 */
[----:B------:R-:W2:Y:S04]  /*17e20*/  LDL.LU.64 R28, [R1+0xfb0] ;  /* 0x000fb000011c7983 */ /* 0x000ea80000300a00 */
[----:B------:R-:W2:Y:S04]  /*17e30*/  LDL.LU.64 R26, [R1+0xfa8] ;  /* 0x000fa800011a7983 */ /* 0x000ea80000300a00 */
[----:B------:R-:W2:Y:S04]  /*17e40*/  LDL.LU.64 R24, [R1+0xfa0] ;  /* 0x000fa00001187983 */ /* 0x000ea80000300a00 */
[----:B------:R-:W3:Y:S04]  /*17e50*/  LDL.LU R9, [R1+0x6dc] ;  /* 0x0006dc0001097983 */ /* 0x000ee80000300800 */
[----:B------:R-:W4:Y:S01]  /*17e60*/  LDL R7, [R1+0xef0] ;  /* 0x000ef00001077983 */ /* 0x000f220000100800 */
[----:B------:R-:W-:-:S05]  /*17e70*/  VIADD R251, R251, 0x1 ;  /* 0x00000001fbfb7836 */ /* 0x000fca0000000000 */
[----:B----4-:R-:W-:Y:S02]  /*17e80*/  ISETP.NE.U32.AND P0, PT, R251, R7, PT ;  /* 0x00000007fb00720c */ /* 0x010fe40003f05070 */
[----:B------:R-:W4:Y:S02]  /*17e90*/  LDL.LU R7, [R1+0xe94] ;  /* 0x000e940001077983 */ /* 0x000f240000300800 */
[----:B----4-:R-:W-:-:S05]  /*17ea0*/  IADD3 R7, P3, R7, R12, RZ ;  /* 0x0000000c07077210 */ /* 0x010fca0007f7e0ff */
[----:B------:R0:W-:Y:S04]  /*17eb0*/  STL [R1+0xe94], R7 ;  /* 0x000e940701007387 */ /* 0x0001e80000100800 */
[----:B0-----:R-:W4:Y:S02]  /*17ec0*/  LDL.LU R7, [R1+0xe8c] ;  /* 0x000e8c0001077983 */ /* 0x001f240000300800 */
        /* <DEDUP_REMOVED lines=15> */
[----:B----4-:R-:W-:-:S05]  /*17fc0*/  IMAD.X R7, R7, 0x1, R0, P3 ;  /* 0x0000000107077824 */ /* 0x010fca00018e0600 */
        /* <DEDUP_REMOVED lines=709> */
[----:B0-----:R-:W4:Y:S01]  /*1ac20*/  LDL.LU R7, [R1+0xab4] ;  /* 0x000ab40001077983 */ /* 0x001f220000300800 */
[----:B------:R-:W-:Y:S01]  /*1ac30*/  IMAD.X R196, R196, 0x1, R0, P2 ;  /* 0x00000001c4c47824 */ /* 0x000fe200010e0600 */
[----:B----4-:R-:W-:-:S05]  /*1ac40*/  IADD3 R7, P1, R7, R12, RZ ;  /* 0x0000000c07077210 */ /* 0x010fca0007f3e0ff */
[----:B------:R-:W-:Y:S04]  /*1ac50*/  STL [R1+0xab4], R7 ;  /* 0x000ab40701007387 */ /* 0x000fe80000100800 */
[----:B------:R0:W-:Y:S04]  /*1ac60*/  STL [R1+0xad8], R196 ;  /* 0x000ad8c401007387 */ /* 0x0001e80000100800 */
[----:B0-----:R-:W4:Y:S04]  /*1ac70*/  LDL.LU R196, [R1+0xaac] ;  /* 0x000aac0001c47983 */ /* 0x001f280000300800 */
[----:B------:R-:W2:Y:S01]  /*1ac80*/  LDL.LU R7, [R1+0xad0] ;  /* 0x000ad00001077983 */ /* 0x000ea20000300800 */
[----:B----4-:R-:W-:Y:S01]  /*1ac90*/  IADD3 R196, P2, R196, R12, RZ ;  /* 0x0000000cc4c47210 */ /* 0x010fe20007f5e0ff */
[----:B--2---:R-:W-:-:S04]  /*1aca0*/  IMAD.X R7, R7, 0x1, R0, P3 ;  /* 0x0000000107077824 */ /* 0x004fc800018e0600 */
[----:B------:R0:W-:Y:S04]  /*1acb0*/  STL [R1+0xaac], R196 ;  /* 0x000aacc401007387 */ /* 0x0001e80000100800 */
[----:B0-----:R1:W5:Y:S04]  /*1acc0*/  LDL.LU R196, [R1+0xf9c] ;  /* 0x000f9c0001c47983 */ /* 0x0013680000300800 */
[----:B------:R-:W2:Y:S04]  /*1acd0*/  LDL.LU R12, [R1+0xec8] ;  /* 0x000ec800010c7983 */ /* 0x000ea80000300800 */
[----:B------:R0:W-:Y:S04]  /*1ace0*/  STL [R1+0xad0], R7 ;  /* 0x000ad00701007387 */ /* 0x0001e80000100800 */
[----:B0-----:R-:W4:Y:S01]  /*1acf0*/  LDL.LU R7, [R1+0xac8] ;  /* 0x000ac80001077983 */ /* 0x001f220000300800 */
[----:B--2---:R-:W-:-:S05]  /*1ad00*/  IADD3 R12, P3, R12, UR5, RZ ;  /* 0x000000050c0c7c10 */ /* 0x004fca000ff7e0ff */
[----:B------:R0:W-:Y:S01]  /*1ad10*/  STL [R1+0xec8], R12 ;  /* 0x000ec80c01007387 */ /* 0x0001e20000100800 */
[----:B----4-:R-:W-:-:S03]  /*1ad20*/  IMAD.X R7, R7, 0x1, R0, P4 ;  /* 0x0000000107077824 */ /* 0x010fc600020e0600 */
[----:B0-----:R-:W2:Y:S04]  /*1ad30*/  LDL.LU R12, [R1+0xeac] ;  /* 0x000eac00010c7983 */ /* 0x001ea80000300800 */
        /* <DEDUP_REMOVED lines=28> */
[----:B----4-:R-:W-:-:S03]  /*1af00*/  IADD3.X R7, R7, UR60, RZ, P3, !PT ;  /* 0x0000003c07077c10 */ /* 0x010fc60009ffe4ff */
        /* <DEDUP_REMOVED lines=250> */
[----:B------:R-:W-:Y:S01]  /*1beb0*/  STL [R1+0x960], R12 ;  /* 0x0009600c01007387 */ /* 0x000fe20000100800 */
[----:B----4-:R-:W-:-:S05]  /*1bec0*/  IADD3.X R7, R7, UR60, RZ, P3, !PT ;  /* 0x0000003c07077c10 */ /* 0x010fca0009ffe4ff */
[----:B------:R0:W-:Y:S04]  /*1bed0*/  STL [R1+0x984], R7 ;  /* 0x0009840701007387 */ /* 0x0001e80000100800 */
[----:B0-----:R-:W2:Y:S02]  /*1bee0*/  LDL.LU R7, [R1+0x958] ;  /* 0x0009580001077983 */ /* 0x001ea40000300800 */
[----:B--2---:R-:W-:-:S05]  /*1bef0*/  IADD3 R7, P3, R7, UR5, RZ ;  /* 0x0000000507077c10 */ /* 0x004fca000ff7e0ff */
[----:B------:R0:W-:Y:S04]  /*1bf00*/  STL [R1+0x958], R7 ;  /* 0x0009580701007387 */ /* 0x0001e80000100800 */
[----:B------:R-:W2:Y:S04]  /*1bf10*/  LDL.LU R12, [R1+0x97c] ;  /* 0x00097c00010c7983 */ /* 0x000ea80000300800 */
[----:B0-----:R-:W4:Y:S01]  /*1bf20*/  LDL.LU R7, [R1+0x950] ;  /* 0x0009500001077983 */ /* 0x001f220000300800 */
[----:B--2---:R-:W-:-:S05]  /*1bf30*/  IADD3.X R12, R12, UR60, RZ, P4, !PT ;  /* 0x0000003c0c0c7c10 */ /* 0x004fca000a7fe4ff */
[----:B------:R0:W-:Y:S01]  /*1bf40*/  STL [R1+0x97c], R12 ;  /* 0x00097c0c01007387 */ /* 0x0001e20000100800 */
[----:B----4-:R-:W-:-:S05]  /*1bf50*/  IADD3 R7, P4, R7, UR5, RZ ;  /* 0x0000000507077c10 */ /* 0x010fca000ff9e0ff */
[----:B------:R2:W-:Y:S04]  /*1bf60*/  STL [R1+0x950], R7 ;  /* 0x0009500701007387 */ /* 0x0005e80000100800 */
[----:B0-----:R-:W4:Y:S04]  /*1bf70*/  LDL.LU R12, [R1+0x974] ;  /* 0x00097400010c7983 */ /* 0x001f280000300800 */
[----:B--2---:R-:W2:Y:S01]  /*1bf80*/  LDL.LU R7, [R1+0x948] ;  /* 0x0009480001077983 */ /* 0x004ea20000300800 */
[----:B----4-:R-:W-:-:S05]  /*1bf90*/  IADD3.X R12, R12, UR60, RZ, P5, !PT ;  /* 0x0000003c0c0c7c10 */ /* 0x010fca000affe4ff */
[----:B------:R0:W-:Y:S01]  /*1bfa0*/  STL [R1+0x974], R12 ;  /* 0x0009740c01007387 */ /* 0x0001e20000100800 */
[----:B--2---:R-:W-:-:S05]  /*1bfb0*/  IADD3 R7, P5, R7, UR5, RZ ;  /* 0x0000000507077c10 */ /* 0x004fca000ffbe0ff */
        /* <DEDUP_REMOVED lines=357> */
[----:B------:R-:W-:Y:S01]  /*1d610*/  WARPGROUP.ARRIVE ;  /* 0x00000000000079c5 */ /* 0x000fe20000000000 */
[----:B------:R-:W-:Y:S01]  /*1d620*/  UMOV UR46, UR22 ;  /* 0x00000016002e7c82 */ /* 0x000fe20008000000 */
[----:B------:R-:W-:-:S04]  /*1d630*/  UMOV UR47, UR23 ;  /* 0x00000017002f7c82 */ /* 0x000fc80008000000 */
[----:B------:R-:W-:Y:S01]  /*1d640*/  HGMMA.64x256x16.F32.BF16 R24, gdesc[UR44].tnspA, R24, gsb0 ;  /* 0x23e000002c1879f0 */ /* 0x000fe20008001818 */
[----:B----4-:R-:W-:-:S05]  /*1d650*/  IADD3.X R12, R12, UR60, RZ, P5, !PT ;  /* 0x0000003c0c0c7c10 */ /* 0x010fca000affe4ff */
[----:B------:R0:W-:Y:S01]  /*1d660*/  STL [R1+0x794], R12 ;  /* 0x0007940c01007387 */ /* 0x0001e20000100800 */
[----:B--2---:R-:W-:-:S05]  /*1d670*/  IADD3 R7, P5, R7, UR5, RZ ;  /* 0x0000000507077c10 */ /* 0x004fca000ffbe0ff */
[----:B------:R2:W-:Y:S04]  /*1d680*/  STL [R1+0x768], R7 ;  /* 0x0007680701007387 */ /* 0x0005e80000100800 */
[----:B0-----:R-:W4:Y:S04]  /*1d690*/  LDL.LU R12, [R1+0x760] ;  /* 0x00076000010c7983 */ /* 0x001f280000300800 */
[----:B--2---:R-:W2:Y:S01]  /*1d6a0*/  LDL.LU R7, [R1+0x784] ;  /* 0x0007840001077983 */ /* 0x004ea20000300800 */
[----:B------:R-:W-:Y:S02]  /*1d6b0*/  IADD3.X R197, R197, UR60, RZ, P6, !PT ;  /* 0x0000003cc5c57c10 */ /* 0x000fe4000b7fe4ff */
[----:B------:R-:W-:-:S03]  /*1d6c0*/  IADD3.X R201, R201, UR60, RZ, P2, !PT ;  /* 0x0000003cc9c97c10 */ /* 0x000fc600097fe4ff */
[----:B------:R0:W-:Y:S01]  /*1d6d0*/  STL [R1+0x78c], R197 ;  /* 0x00078cc501007387 */ /* 0x0001e20000100800 */
[----:B------:R-:W-:Y:S02]  /*1d6e0*/  IADD3 R204, P2, R204, UR5, RZ ;  /* 0x00000005cccc7c10 */ /* 0x000fe4000ff5e0ff */
[----:B------:R-:W-:Y:S01]  /*1d6f0*/  IADD3.X R205, R205, UR60, RZ, P3, !PT ;  /* 0x0000003ccdcd7c10 */ /* 0x000fe20009ffe4ff */
[----:B0-----:R1:W5:Y:S01]  /*1d700*/  LDL.LU R197, [R1+0xf98] ;  /* 0x000f980001c57983 */ /* 0x0013620000300800 */
[----:B------:R-:W-:Y:S02]  /*1d710*/  IADD3 R208, P3, R208, UR5, RZ ;  /* 0x00000005d0d07c10 */ /* 0x000fe4000ff7e0ff */
[----:B------:R-:W-:Y:S02]  /*1d720*/  IADD3.X R209, R209, UR60, RZ, P4, !PT ;  /* 0x0000003cd1d17c10 */ /* 0x000fe4000a7fe4ff */
[----:B------:R-:W-:Y:S02]  /*1d730*/  IADD3 R212, P4, R212, UR5, RZ ;  /* 0x00000005d4d47c10 */ /* 0x000fe4000ff9e0ff */
[----:B------:R-:W-:-:S02]  /*1d740*/  IADD3.X R213, R213, UR60, RZ, P5, !PT ;  /* 0x0000003cd5d57c10 */ /* 0x000fc4000affe4ff */
[----:B------:R-:W-:Y:S02]  /*1d750*/  IADD3 R216, P5, R216, UR5, RZ ;  /* 0x00000005d8d87c10 */ /* 0x000fe4000ffbe0ff */
[----:B------:R-:W-:Y:S02]  /*1d760*/  IADD3.X R225, R225, UR60, RZ, P2, !PT ;  /* 0x0000003ce1e17c10 */ /* 0x000fe400097fe4ff */
[----:B------:R-:W-:Y:S02]  /*1d770*/  IADD3 R228, P2, R228, UR5, RZ ;  /* 0x00000005e4e47c10 */ /* 0x000fe4000ff5e0ff */
[----:B------:R-:W-:Y:S02]  /*1d780*/  IADD3.X R229, R229, UR60, RZ, P3, !PT ;  /* 0x0000003ce5e57c10 */ /* 0x000fe40009ffe4ff */
[----:B------:R-:W-:Y:S02]  /*1d790*/  IADD3 R232, P3, R232, UR5, RZ ;  /* 0x00000005e8e87c10 */ /* 0x000fe4000ff7e0ff */
[----:B------:R-:W-:-:S02]  /*1d7a0*/  IADD3.X R233, R233, UR60, RZ, P4, !PT ;  /* 0x0000003ce9e97c10 */ /* 0x000fc4000a7fe4ff */
[----:B------:R-:W-:Y:S02]  /*1d7b0*/  IADD3 R236, P4, R236, UR5, RZ ;  /* 0x00000005ecec7c10 */ /* 0x000fe4000ff9e0ff */
[----:B------:R-:W-:Y:S02]  /*1d7c0*/  IADD3.X R237, R237, UR60, RZ, P5, !PT ;  /* 0x0000003ceded7c10 */ /* 0x000fe4000affe4ff */
[----:B------:R-:W-:Y:S01]  /*1d7d0*/  IADD3 R240, P5, R240, UR5, RZ ;  /* 0x00000005f0f07c10 */ /* 0x000fe2000ffbe0ff */
[----:B------:R-:W-:Y:S02]  /*1d7e0*/  WARPGROUP.DEPBAR.LE gsb0, 0x0 ;  /* 0x00008000000079c5 */ /* 0x000fe40000010000 */
[----:B------:R-:W-:Y:S01]  /*1d7f0*/  WARPGROUP.ARRIVE ;  /* 0x00000000000079c5 */ /* 0x000fe20000000000 */
[----:B------:R-:W-:Y:S01]  /*1d800*/  UMOV UR50, UR10 ;  /* 0x0000000a00327c82 */ /* 0x000fe20008000000 */
[----:B------:R-:W-:-:S04]  /*1d810*/  UMOV UR51, UR11 ;  /* 0x0000000b00337c82 */ /* 0x000fc80008000000 */
[----:B------:R-:W-:Y:S01]  /*1d820*/  HGMMA.64x256x16.F32.BF16 R24, gdesc[UR48].tnspA, R24, gsb0 ;  /* 0x23e00000301879f0 */ /* 0x000fe20008001818 */
[----:B----4-:R-:W-:-:S05]  /*1d830*/  IADD3 R12, P6, R12, UR5, RZ ;  /* 0x000000050c0c7c10 */ /* 0x010fca000ffde0ff */
[----:B------:R0:W-:Y:S01]  /*1d840*/  STL [R1+0x760], R12 ;  /* 0x0007600c01007387 */ /* 0x0001e20000100800 */
[----:B--2---:R-:W-:Y:S02]  /*1d850*/  IADD3.X R7, R7, UR60, RZ, P1, !PT ;  /* 0x0000003c07077c10 */ /* 0x004fe40008ffe4ff */
[----:B------:R-:W-:Y:S01]  /*1d860*/  IADD3 R200, P1, R200, UR5, RZ ;  /* 0x00000005c8c87c10 */ /* 0x000fe2000ff3e0ff */
[----:B0-----:R-:W2:Y:S04]  /*1d870*/  LDL.LU R12, [R1+0x6e8] ;  /* 0x0006e800010c7983 */ /* 0x001ea80000300800 */
[----:B------:R0:W-:Y:S04]  /*1d880*/  STL [R1+0x784], R7 ;  /* 0x0007840701007387 */ /* 0x0001e80000100800 */
[----:B0-----:R-:W4:Y:S04]  /*1d890*/  LDL.LU R7, [R1+0x70c] ;  /* 0x00070c0001077983 */ /* 0x001f280000300800 */
[----:B------:R0:W-:Y:S04]  /*1d8a0*/  STL [R1+0x758], R200 ;  /* 0x000758c801007387 */ /* 0x0001e80000100800 */
[----:B0-----:R1:W5:Y:S04]  /*1d8b0*/  LDL.LU R200, [R1+0xf94] ;  /* 0x000f940001c87983 */ /* 0x0013680000300800 */
[----:B------:R0:W-:Y:S04]  /*1d8c0*/  STL [R1+0x77c], R201 ;  /* 0x00077cc901007387 */ /* 0x0001e80000100800 */
[----:B0-----:R1:W5:Y:S04]  /*1d8d0*/  LDL.LU R201, [R1+0xf90] ;  /* 0x000f900001c97983 */ /* 0x0013680000300800 */
[----:B------:R0:W-:Y:S01]  /*1d8e0*/  STL [R1+0x750], R204 ;  /* 0x000750cc01007387 */ /* 0x0001e20000100800 */
[----:B------:R-:W-:-:S03]  /*1d8f0*/  IADD3.X R217, R217, UR60, RZ, P6, !PT ;  /* 0x0000003cd9d97c10 */ /* 0x000fc6000b7fe4ff */
[----:B0-----:R1:W5:Y:S04]  /*1d900*/  LDL.LU R204, [R1+0xf8c] ;  /* 0x000f8c0001cc7983 */ /* 0x0013680000300800 */
[----:B------:R0:W-:Y:S01]  /*1d910*/  STL [R1+0x774], R205 ;  /* 0x000774cd01007387 */ /* 0x0001e20000100800 */
[----:B------:R-:W-:-:S03]  /*1d920*/  IADD3 R220, P6, R220, UR5, RZ ;  /* 0x00000005dcdc7c10 */ /* 0x000fc6000ffde0ff */
[----:B0-----:R1:W5:Y:S04]  /*1d930*/  LDL.LU R205, [R1+0xf88] ;  /* 0x000f880001cd7983 */ /* 0x0013680000300800 */
[----:B------:R0:W-:Y:S01]  /*1d940*/  STL [R1+0x748], R208 ;  /* 0x000748d001007387 */ /* 0x0001e20000100800 */
[----:B------:R-:W-:-:S03]  /*1d950*/  IADD3.X R221, R221, UR60, RZ, P1, !PT ;  /* 0x0000003cdddd7c10 */ /* 0x000fc60008ffe4ff */
[----:B0-----:R1:W5:Y:S04]  /*1d960*/  LDL.LU R208, [R1+0xf84] ;  /* 0x000f840001d07983 */ /* 0x0013680000300800 */
[----:B------:R0:W-:Y:S01]  /*1d970*/  STL [R1+0x76c], R209 ;  /* 0x00076cd101007387 */ /* 0x0001e20000100800 */
[----:B------:R-:W-:-:S03]  /*1d980*/  IADD3 R224, P1, R224, UR5, RZ ;  /* 0x00000005e0e07c10 */ /* 0x000fc6000ff3e0ff */
[----:B0-----:R1:W5:Y:S04]  /*1d990*/  LDL.LU R209, [R1+0xf80] ;  /* 0x000f800001d17983 */ /* 0x0013680000300800 */
[----:B------:R0:W-:Y:S04]  /*1d9a0*/  STL [R1+0x740], R212 ;  /* 0x000740d401007387 */ /* 0x0001e80000100800 */
        /* <DEDUP_REMOVED lines=36> */
[----:B0-----:R-:W3:Y:S04]  /*1dbf0*/  LDL.LU R4, [R1+0xf3c] ;  /* 0x000f3c0001047983 */ /* 0x001ee80000300800 */
[----:B------:R0:W-:Y:S04]  /*1dc00*/  STL [R1+0x724], R3 ;  /* 0x0007240301007387 */ /* 0x0001e80000100800 */
[----:B0-----:R-:W3:Y:S04]  /*1dc10*/  LDL.LU R3, [R1+0xf38] ;  /* 0x000f380001037983 */ /* 0x001ee80000300800 */
[----:B------:R0:W-:Y:S04]  /*1dc20*/  STL [R1+0x6f8], R2 ;  /* 0x0006f80201007387 */ /* 0x0001e80000100800 */
[----:B0-----:R-:W3:Y:S01]  /*1dc30*/  LDL.LU R2, [R1+0xf34] ;  /* 0x000f340001027983 */ /* 0x001ee20000300800 */
[----:B------:R-:W-:-:S02]  /*1dc40*/  WARPGROUP.DEPBAR.LE gsb0, 0x0 ;  /* 0x00008000000079c5 */ /* 0x000fc40000010000 */
[----:B------:R-:W-:Y:S01]  /*1dc50*/  WARPGROUP.ARRIVE ;  /* 0x00000000000079c5 */ /* 0x000fe20000000000 */
[----:B------:R-:W-:Y:S01]  /*1dc60*/  UMOV UR54, UR14 ;  /* 0x0000000e00367c82 */ /* 0x000fe20008000000 */
[----:B------:R-:W-:-:S04]  /*1dc70*/  UMOV UR55, UR15 ;  /* 0x0000000f00377c82 */ /* 0x000fc80008000000 */
[----:B------:R-:W-:Y:S01]  /*1dc80*/  HGMMA.64x256x16.F32.BF16 R24, gdesc[UR52].tnspA, R24, gsb0 ;  /* 0x23e00000341879f0 */ /* 0x000fe20008001818 */
[----:B------:R-:W-:Y:S02]  /*1dc90*/  IADD3.X R10, R10, UR60, RZ, P3, !PT ;  /* 0x0000003c0a0a7c10 */ /* 0x000fe40009ffe4ff */
[----:B--2---:R-:W-:Y:S02]  /*1dca0*/  IADD3 R12, P3, R12, UR5, RZ ;  /* 0x000000050c0c7c10 */ /* 0x004fe4000ff7e0ff */
[----:B----4-:R-:W-:Y:S01]  /*1dcb0*/  IADD3.X R7, R7, UR60, RZ, P4, !PT ;  /* 0x0000003c07077c10 */ /* 0x010fe2000a7fe4ff */
[----:B------:R-:W-:Y:S01]  /*1dcc0*/  UMOV UR58, UR18 ;  /* 0x00000012003a7c82 */ /* 0x000fe20008000000 */
[----:B------:R-:W-:Y:S01]  /*1dcd0*/  UMOV UR59, UR19 ;  /* 0x00000013003b7c82 */ /* 0x000fe20008000000 */
[----:B---3--:R-:W-:Y:S02]  /*1dce0*/  IADD3 R4, P4, R4, UR5, RZ ;  /* 0x0000000504047c10 */ /* 0x008fe4000ff9e0ff */
[----:B------:R-:W-:-:S02]  /*1dcf0*/  IADD3.X R2, R2, UR60, RZ, P2, !PT ;  /* 0x0000003c02027c10 */ /* 0x000fc400097fe4ff */
[----:B------:R-:W-:-:S03]  /*1dd00*/  IADD3 R5, P2, R5, UR5, RZ ;  /* 0x0000000505057c10 */ /* 0x000fc6000ff5e0ff */
[----:B------:R0:W-:Y:S04]  /*1dd10*/  STL [R1+0x71c], R2 ;  /* 0x00071c0201007387 */ /* 0x0001e80000100800 */
[----:B0-----:R-:W2:Y:S04]  /*1dd20*/  LDL.LU R2, [R1+0xf30] ;  /* 0x000f300001027983 */ /* 0x001ea80000300800 */
[----:B------:R0:W-:Y:S04]  /*1dd30*/  STL [R1+0x6f0], R5 ;  /* 0x0006f00501007387 */ /* 0x0001e80000100800 */
[----:B0-----:R-:W3:Y:S04]  /*1dd40*/  LDL.LU R5, [R1+0xf2c] ;  /* 0x000f2c0001057983 */ /* 0x001ee80000300800 */
[----:B------:R0:W-:Y:S04]  /*1dd50*/  STL [R1+0x714], R10 ;  /* 0x0007140a01007387 */ /* 0x0001e80000100800 */
[----:B0-----:R-:W4:Y:S04]  /*1dd60*/  LDL.LU R10, [R1+0xf28] ;  /* 0x000f2800010a7983 */ /* 0x001f280000300800 */
[----:B------:R0:W-:Y:S04]  /*1dd70*/  STL [R1+0x6e8], R12 ;  /* 0x0006e80c01007387 */ /* 0x0001e80000100800 */
[----:B------:R1:W-:Y:S01]  /*1dd80*/  STL [R1+0x6e0], R4 ;  /* 0x0006e00401007387 */ /* 0x0003e20000100800 */
[----:B------:R-:W-:-:S02]  /*1dd90*/  WARPGROUP.DEPBAR.LE gsb0, 0x0 ;  /* 0x00008000000079c5 */ /* 0x000fc40000010000 */
[----:B0-----:R-:W0:Y:S01]  /*1dda0*/  LDC R12, c[0x0][0x238] ;  /* 0x00008e00ff0c7b82 */ /* 0x001e220000000800 */
[----:B-1----:R-:W4:Y:S01]  /*1ddb0*/  LDL.LU R4, [R1+0xf24] ;  /* 0x000f240001047983 */ /* 0x002f220000300800 */
[----:B------:R-:W-:-:S06]  /*1ddc0*/  WARPGROUP.ARRIVE ;  /* 0x00000000000079c5 */ /* 0x000fcc0000000000 */
[----:B------:R-:W-:Y:S01]  /*1ddd0*/  HGMMA.64x256x16.F32.BF16 R24, gdesc[UR56].tnspA, R24, gsb0 ;  /* 0x23e00000381879f0 */ /* 0x000fe20008001818 */
[----:B------:R-:W-:Y:S01]  /*1dde0*/  IADD3.X R3, R3, UR60, RZ, P6, !PT ;  /* 0x0000003c03037c10 */ /* 0x000fe2000b7fe4ff */
[----:B------:R1:W-:Y:S01]  /*1ddf0*/  STL [R1+0x70c], R7 ;  /* 0x00070c0701007387 */ /* 0x0003e20000100800 */
[----:B------:R-:W-:Y:S01]  /*1de00*/  IADD3.X R9, R9, UR60, RZ, P4, !PT ;  /* 0x0000003c09097c10 */ /* 0x000fe2000a7fe4ff */
[----:B-1----:R-:W-:Y:S02]  /*1de10*/  IMAD.MOV.U32 R7, RZ, RZ, R6 ;  /* 0x000000ffff077224 */ /* 0x002fe400078e0006 */
[----:B0-----:R-:W-:Y:S02]  /*1de20*/  IMAD.SHL.U32 R12, R12, 0x40, RZ ;  /* 0x000000400c0c7824 */ /* 0x001fe400078e00ff */
[----:B------:R-:W-:Y:S02]  /*1de30*/  IMAD.MOV.U32 R6, RZ, RZ, R13 ;  /* 0x000000ffff067224 */ /* 0x000fe400078e000d */
[----:B------:R-:W-:Y:S01]  /*1de40*/  IMAD.SHL.U32 R12, R12, 0x2, RZ ;  /* 0x000000020c0c7824 */ /* 0x000fe200078e00ff */
[----:B--2---:R-:W-:-:S05]  /*1de50*/  IADD3.X R2, R2, UR60, RZ, P5, !PT ;  /* 0x0000003c02027c10 */ /* 0x004fca000affe4ff */
[----:B------:R0:W-:Y:S01]  /*1de60*/  STL [R1+0x704], R2 ;  /* 0x0007040201007387 */ /* 0x0001e20000100800 */
[----:B---3--:R-:W-:-:S03]  /*1de70*/  IADD3.X R5, R5, UR60, RZ, P2, !PT ;  /* 0x0000003c05057c10 */ /* 0x008fc600097fe4ff */
[----:B0-----:R1:W5:Y:S04]  /*1de80*/  LDL.LU R2, [R1+0xf20] ;  /* 0x000f200001027983 */ /* 0x0013680000300800 */
[----:B------:R0:W-:Y:S01]  /*1de90*/  STL [R1+0x6fc], R3 ;  /* 0x0006fc0301007387 */ /* 0x0001e20000100800 */
[----:B----4-:R-:W-:-:S03]  /*1dea0*/  IADD3.X R10, R10, UR60, RZ, P1, !PT ;  /* 0x0000003c0a0a7c10 */ /* 0x010fc60008ffe4ff */
[----:B0-----:R1:W5:Y:S04]  /*1deb0*/  LDL.LU R3, [R1+0xf1c] ;  /* 0x000f1c0001037983 */ /* 0x0013680000300800 */
[----:B------:R0:W-:Y:S01]  /*1dec0*/  STL [R1+0x6f4], R10 ;  /* 0x0006f40a01007387 */ /* 0x0001e20000100800 */
[----:B------:R-:W-:Y:S02]  /*1ded0*/  WARPGROUP.DEPBAR.LE gsb0, 0x0 ;  /* 0x00008000000079c5 */ /* 0x000fe40000010000 */
[----:B------:R-:W-:Y:S01]  /*1dee0*/  IADD3.X R4, R4, UR60, RZ, P3, !PT ;  /* 0x0000003c04047c10 */ /* 0x000fe20009ffe4ff */
[----:B0-----:R1:W5:Y:S04]  /*1def0*/  LDL.LU R10, [R1+0xf18] ;  /* 0x000f1800010a7983 */ /* 0x0013680000300800 */
[----:B------:R0:W-:Y:S04]  /*1df00*/  STL [R1+0x6ec], R5 ;  /* 0x0006ec0501007387 */ /* 0x0001e80000100800 */
[----:B0-----:R1:W5:Y:S04]  /*1df10*/  LDL.LU R5, [R1+0xf14] ;  /* 0x000f140001057983 */ /* 0x0013680000300800 */
[----:B------:R0:W-:Y:S04]  /*1df20*/  STL [R1+0x6e4], R4 ;  /* 0x0006e40401007387 */ /* 0x0001e80000100800 */
[----:B0-----:R1:W5:Y:S04]  /*1df30*/  LDL.LU R4, [R1+0xf10] ;  /* 0x000f100001047983 */ /* 0x0013680000300800 */
[----:B------:R0:W-:Y:S02]  /*1df40*/  STL [R1+0x6dc], R9 ;  /* 0x0006dc0901007387 */ /* 0x0001e40000100800 */
[----:B0-----:R-:W-:-:S02]  /*1df50*/  IMAD.MOV.U32 R9, RZ, RZ, R8 ;  /* 0x000000ffff097224 */ /* 0x001fc400078e0008 */
[----:B------:R-:W-:Y:S01]  /*1df60*/  IMAD.MOV.U32 R8, RZ, RZ, R11 ;  /* 0x000000ffff087224 */ /* 0x000fe200078e000b */
[----:B-1----:R-:W-:Y:S06]  /*1df70*/  @P0 BRA `(.L_x_1) ;  /* 0xfffffef400bc0947 */ /* 0x002fec000383ffff */
[----:B------:R-:W2:Y:S04]  /*1df80*/  LDL.LU R11, [R1+0x1cc] ;  /* 0x0001cc00010b7983 */ /* 0x000ea80000300800 */
[----:B-----5:R-:W3:Y:S04]  /*1df90*/  LDL.LU R3, [R1+0x1dc] ;  /* 0x0001dc0001037983 */ /* 0x020ee80000300800 */
[----:B------:R-:W3:Y:S04]  /*1dfa0*/  LDL.LU R2, [R1+0x5dc] ;  /* 0x0005dc0001027983 */ /* 0x000ee80000300800 */
[----:B------:R-:W4:Y:S04]  /*1dfb0*/  LDL.LU R8, [R1+0x1d4] ;  /* 0x0001d40001087983 */ /* 0x000f280000300800 */
[----:B------:R-:W4:Y:S04]  /*1dfc0*/  LDL.LU R9, [R1+0x5d4] ;  /* 0x0005d40001097983 */ /* 0x000f280000300800 */
[----:B------:R-:W2:Y:S04]  /*1dfd0*/  LDL.LU R6, [R1+0x3d8] ;  /* 0x0003d80001067983 */ /* 0x000ea80000300800 */
[----:B------:R-:W2:Y:S04]  /*1dfe0*/  LDL.LU R7, [R1+0x3d0] ;  /* 0x0003d00001077983 */ /* 0x000ea80000300800 */
[----:B------:R-:W2:Y:S04]  /*1dff0*/  LDL.LU R251, [R1+0x1d8] ;  /* 0x0001d80001fb7983 */ /* 0x000ea80000300800 */
[----:B------:R-:W2:Y:S04]  /*1e000*/  LDL.LU R0, [R1+0x5d8] ;  /* 0x0005d80001007983 */ /* 0x000ea80000300800 */
[----:B------:R-:W2:Y:S04]  /*1e010*/  LDL.LU R12, [R1+0x1d0] ;  /* 0x0001d000010c7983 */ /* 0x000ea80000300800 */
[----:B------:R-:W2:Y:S04]  /*1e020*/  LDL.LU R13, [R1+0x5d0] ;  /* 0x0005d000010d7983 */ /* 0x000ea80000300800 */
[----:B------:R0:W-:Y:S04]  /*1e030*/  STL [R1+0x10b8], R162 ;  /* 0x0010b8a201007387 */ /* 0x0001e80000100800 */
[----:B0-----:R-:W2:Y:S04]  /*1e040*/  LDL.LU R162, [R1+0x3d4] ;  /* 0x0003d40001a27983 */ /* 0x001ea80000300800 */
        /* <DEDUP_REMOVED lines=49> */
[----:B0-----:R-:W2:Y:S01]  /*1e360*/  LDL.LU R84, [R1+0x3fc] ;  /* 0x0003fc0001547983 */ /* 0x001ea20000300800 */
[----:B---3--:R-:W-:-:S02]  /*1e370*/  F2FP.BF16.F32.PACK_AB R3, R3, R2 ;  /* 0x000000020303723e */ /* 0x008fc400000010ff */
[----:B----4-:R-:W-:Y:S01]  /*1e380*/  F2FP.BF16.F32.PACK_AB R2, R8, R9 ;  /* 0x000000090802723e */ /* 0x010fe200000010ff */
        /* <DEDUP_REMOVED lines=78> */
[----:B------:R2:W-:Y:S04]  /*1e870*/  STL [R1+0xf18], R10 ;  /* 0x000f180a01007387 */ /* 0x0005e80000100800 */
[----:B------:R0:W-:Y:S04]  /*1e880*/  STL [R1+0xf14], R5 ;  /* 0x000f140501007387 */ /* 0x0001e80000100800 */
[----:B------:R1:W-:Y:S01]  /*1e890*/  STL [R1+0xf10], R4 ;  /* 0x000f100401007387 */ /* 0x0003e20000100800 */
[----:B--2---:R-:W-:-:S02]  /*1e8a0*/  F2FP.BF16.F32.PACK_AB R10, R151, R84 ;  /* 0x00000054970a723e */ /* 0x004fc400000010ff */
[----:B0-----:R-:W-:-:S03]  /*1e8b0*/  F2FP.BF16.F32.PACK_AB R5, R149, R86 ;  /* 0x000000569505723e */ /* 0x001fc600000010ff */
[----:B------:R0:W-:Y:S01]  /*1e8c0*/  STL [R1+0x61c], R10 ;  /* 0x00061c0a01007387 */ /* 0x0001e20000100800 */
[----:B-1----:R-:W-:-:S03]  /*1e8d0*/  F2FP.BF16.F32.PACK_AB R4, R85, R87 ;  /* 0x000000575504723e */ /* 0x002fc600000010ff */
[----:B------:R1:W-:Y:S04]  /*1e8e0*/  STL [R1+0x618], R5 ;  /* 0x0006180501007387 */ /* 0x0003e80000100800 */
[----:B------:R2:W-:Y:S01]  /*1e8f0*/  STL [R1+0x614], R4 ;  /* 0x0006140401007387 */ /* 0x0005e20000100800 */
[----:B0-----:R-:W-:Y:S02]  /*1e900*/  F2FP.BF16.F32.PACK_AB R10, R88, R90 ;  /* 0x0000005a580a723e */ /* 0x001fe400000010ff */
[----:B-1----:R-:W-:-:S03]  /*1e910*/  F2FP.BF16.F32.PACK_AB R5, R150, R89 ;  /* 0x000000599605723e */ /* 0x002fc600000010ff */
[----:B------:R0:W-:Y:S01]  /*1e920*/  STL [R1+0x610], R10 ;  /* 0x0006100a01007387 */ /* 0x0001e20000100800 */
[----:B--2---:R-:W-:-:S03]  /*1e930*/  F2FP.BF16.F32.PACK_AB R4, R148, R91 ;  /* 0x0000005b9404723e */ /* 0x004fc600000010ff */
        /* <DEDUP_REMOVED lines=22> */
[----:B------:R-:W-:Y:S01]  /*1eaa0*/  STL [R1+0x3e0], R10 ;  /* 0x0003e00a01007387 */ /* 0x000fe20000100800 */
[----:B--2---:R-:W-:-:S03]  /*1eab0*/  F2FP.BF16.F32.PACK_AB R4, R141, R162 ;  /* 0x000000a28d04723e */ /* 0x004fc600000010ff */
[----:B------:R-:W-:Y:S01]  /*1eac0*/  STL [R1+0x1fc], R5 ;  /* 0x0001fc0501007387 */ /* 0x000fe20000100800 */
[----:B------:R-:W-:-:S03]  /*1ead0*/  IMAD.MOV.U32 R162, RZ, RZ, R11 ;  /* 0x000000ffffa27224 */ /* 0x000fc600078e000b */
[----:B------:R0:W-:Y:S04]  /*1eae0*/  STL [R1+0x1f8], R4 ;  /* 0x0001f80401007387 */ /* 0x0001e80000100800 */
[----:B------:R1:W-:Y:S04]  /*1eaf0*/  STL [R1+0x1f4], R3 ;  /* 0x0001f40301007387 */ /* 0x0003e80000100800 */
[----:B------:R2:W-:Y:S01]  /*1eb00*/  STL [R1+0x1f0], R2 ;  /* 0x0001f00201007387 */ /* 0x0005e20000100800 */
[----:B0-----:R-:W-:Y:S02]  /*1eb10*/  F2FP.BF16.F32.PACK_AB R4, R142, R6 ;  /* 0x000000068e04723e */ /* 0x001fe400000010ff */
[----:B-1----:R-:W-:-:S03]  /*1eb20*/  F2FP.BF16.F32.PACK_AB R3, R140, R7 ;  /* 0x000000078c03723e */ /* 0x002fc600000010ff */
[----:B------:R0:W-:Y:S01]  /*1eb30*/  STL [R1+0x1ec], R4 ;  /* 0x0001ec0401007387 */ /* 0x0001e20000100800 */
[----:B--2---:R-:W-:-:S03]  /*1eb40*/  F2FP.BF16.F32.PACK_AB R2, R251, R0 ;  /* 0x00000000fb02723e */ /* 0x004fc600000010ff */
[----:B------:R1:W-:Y:S01]  /*1eb50*/  STL [R1+0x1e8], R3 ;  /* 0x0001e80301007387 */ /* 0x0003e20000100800 */
[----:B------:R-:W-:-:S03]  /*1eb60*/  F2FP.BF16.F32.PACK_AB R0, R12, R13 ;  /* 0x0000000d0c00723e */ /* 0x000fc600000010ff */
[----:B------:R2:W-:Y:S04]  /*1eb70*/  STL [R1+0x1e4], R2 ;  /* 0x0001e40201007387 */ /* 0x0005e80000100800 */
[----:B------:R-:W3:Y:S04]  /*1eb80*/  LDL.LU R97, [R1+0x1c4] ;  /* 0x0001c40001617983 */ /* 0x000ee80000300800 */
[----:B------:R4:W-:Y:S04]  /*1eb90*/  STL [R1+0x1e0], R0 ;  /* 0x0001e00001007387 */ /* 0x0009e80000100800 */
[----:B------:R-:W3:Y:S04]  /*1eba0*/  LDL.LU R161, [R1+0x1c8] ;  /* 0x0001c80001a17983 */ /* 0x000ee80000300800 */
        /* <DEDUP_REMOVED lines=117> */
[----:B0-----:R-:W3:Y:S04]  /*1f300*/  LDL.LU R4, [R1+0x28] ;  /* 0x0000280001047983 */ /* 0x001ee80000300800 */
[----:B-1----:R-:W3:Y:S04]  /*1f310*/  LDL.LU R3, [R1+0x210] ;  /* 0x0002100001037983 */ /* 0x002ee80000300800 */
[----:B--2---:R-:W2:Y:S04]  /*1f320*/  LDL.LU R2, [R1+0x18] ;  /* 0x0000180001027983 */ /* 0x004ea80000300800 */
[----:B------:R-:W2:Y:S04]  /*1f330*/  LDL.LU R8, [R1+0x418] ;  /* 0x0004180001087983 */ /* 0x000ea80000300800 */
[----:B------:R-:W2:Y:S04]  /*1f340*/  LDL.LU R9, [R1+0x10] ;  /* 0x0000100001097983 */ /* 0x000ea80000300800 */
[----:B------:R-:W2:Y:S01]  /*1f350*/  LDL.LU R6, [R1+0x410] ;  /* 0x0004100001067983 */ /* 0x000ea20000300800 */
[----:B------:R-:W-:-:S03]  /*1f360*/  F2FP.BF16.F32.PACK_AB R243, R139, R243 ;  /* 0x000000f38bf3723e */ /* 0x000fc600000010ff */
[----:B------:R-:W2:Y:S01]  /*1f370*/  LDL.LU R7, [R1+0x20c] ;  /* 0x00020c0001077983 */ /* 0x000ea20000300800 */
[----:B------:R-:W-:-:S03]  /*1f380*/  F2FP.BF16.F32.PACK_AB R242, R137, R242 ;  /* 0x000000f289f2723e */ /* 0x000fc600000010ff */
[----:B------:R-:W2:Y:S01]  /*1f390*/  LDL.LU R251, [R1+0x204] ;  /* 0x0002040001fb7983 */ /* 0x000ea20000300800 */
[----:B------:R-:W-:-:S03]  /*1f3a0*/  F2FP.BF16.F32.PACK_AB R241, R162, R241 ;  /* 0x000000f1a2f1723e */ /* 0x000fc600000010ff */
[----:B----4-:R-:W4:Y:S01]  /*1f3b0*/  LDL.LU R0, [R1+0xc] ;  /* 0x00000c0001007983 */ /* 0x010f220000300800 */
[----:B---3--:R-:W-:-:S03]  /*1f3c0*/  F2FP.BF16.F32.PACK_AB R240, R97, R240 ;  /* 0x000000f061f0723e */ /* 0x008fc600000010ff */
[----:B------:R-:W4:Y:S01]  /*1f3d0*/  LDL.LU R11, [R1+0x40c] ;  /* 0x00040c00010b7983 */ /* 0x000f220000300800 */
[----:B------:R-:W-:-:S03]  /*1f3e0*/  F2FP.BF16.F32.PACK_AB R239, R138, R239 ;  /* 0x000000ef8aef723e */ /* 0x000fc600000010ff */
[----:B------:R-:W3:Y:S01]  /*1f3f0*/  LDL.LU R139, [R1+0x308] ;  /* 0x00030800018b7983 */ /* 0x000ee20000300800 */
[----:B------:R-:W-:-:S03]  /*1f400*/  F2FP.BF16.F32.PACK_AB R238, R136, R238 ;  /* 0x000000ee88ee723e */ /* 0x000fc600000010ff */
[----:B------:R-:W2:Y:S01]  /*1f410*/  LDL.LU R137, [R1+0x508] ;  /* 0x0005080001897983 */ /* 0x000ea20000300800 */
[----:B------:R-:W-:-:S03]  /*1f420*/  F2FP.BF16.F32.PACK_AB R237, R161, R237 ;  /* 0x000000eda1ed723e */ /* 0x000fc600000010ff */
[----:B------:R-:W4:Y:S01]  /*1f430*/  LDL.LU R162, [R1+0x10b8] ;  /* 0x0010b80001a27983 */ /* 0x000f220000300800 */
[----:B------:R-:W-:-:S03]  /*1f440*/  F2FP.BF16.F32.PACK_AB R236, R160, R236 ;  /* 0x000000eca0ec723e */ /* 0x000fc600000010ff */
[----:B------:R-:W4:Y:S01]  /*1f450*/  LDL.LU R97, [R1+0x10b4] ;  /* 0x0010b40001617983 */ /* 0x000f220000300800 */
[----:B------:R-:W-:-:S03]  /*1f460*/  F2FP.BF16.F32.PACK_AB R235, R135, R235 ;  /* 0x000000eb87eb723e */ /* 0x000fc600000010ff */
[----:B------:R-:W3:Y:S01]  /*1f470*/  LDL.LU R138, [R1+0x300] ;  /* 0x00030000018a7983 */ /* 0x000ee20000300800 */
[----:B------:R-:W-:-:S03]  /*1f480*/  F2FP.BF16.F32.PACK_AB R234, R133, R234 ;  /* 0x000000ea85ea723e */ /* 0x000fc600000010ff */
[----:B------:R-:W3:Y:S01]  /*1f490*/  LDL.LU R136, [R1+0x500] ;  /* 0x0005000001887983 */ /* 0x000ee20000300800 */
[----:B------:R-:W-:-:S03]  /*1f4a0*/  F2FP.BF16.F32.PACK_AB R233, R159, R233 ;  /* 0x000000e99fe9723e */ /* 0x000fc600000010ff */
[----:B------:R-:W2:Y:S01]  /*1f4b0*/  LDL.LU R161, [R1+0x10b0] ;  /* 0x0010b00001a17983 */ /* 0x000ea20000300800 */
[----:B------:R-:W-:-:S03]  /*1f4c0*/  F2FP.BF16.F32.PACK_AB R232, R98, R232 ;  /* 0x000000e862e8723e */ /* 0x000fc600000010ff */
[----:B------:R-:W3:Y:S01]  /*1f4d0*/  LDL.LU R160, [R1+0x10ac] ;  /* 0x0010ac0001a07983 */ /* 0x000ee20000300800 */
        /* <DEDUP_REMOVED lines=111> */
[----:B------:R-:W3:Y:S04]  /*1fbd0*/  LDL.LU R80, [R1+0x103c] ;  /* 0x00103c0001507983 */ /* 0x000ee80000300800 */
[----:B------:R-:W3:Y:S04]  /*1fbe0*/  LDL.LU R107, [R1+0x218] ;  /* 0x00021800016b7983 */ /* 0x000ee80000300800 */
[----:B------:R-:W3:Y:S04]  /*1fbf0*/  LDL.LU R105, [R1+0x414] ;  /* 0x0004140001697983 */ /* 0x000ee80000300800 */
[----:B------:R-:W3:Y:S04]  /*1fc00*/  LDL.LU R19, [R1+0x1038] ;  /* 0x0010380001137983 */ /* 0x000ee80000300800 */
[----:B------:R-:W3:Y:S01]  /*1fc10*/  LDL.LU R79, [R1+0x1034] ;  /* 0x00103400014f7983 */ /* 0x000ee20000300800 */
[----:B------:R-:W-:-:S02]  /*1fc20*/  F2FP.BF16.F32.PACK_AB R175, R106, R175 ;  /* 0x000000af6aaf723e */ /* 0x000fc400000010ff */
[----:B------:R-:W-:Y:S01]  /*1fc30*/  F2FP.BF16.F32.PACK_AB R174, R104, R174 ;  /* 0x000000ae68ae723e */ /* 0x000fe200000010ff */
[----:B------:R-:W3:Y:S01]  /*1fc40*/  LDL.LU R106, [R1+0x14] ;  /* 0x00001400016a7983 */ /* 0x000ee20000300800 */
[----:B------:R-:W-:Y:S02]  /*1fc50*/  F2FP.BF16.F32.PACK_AB R173, R18, R173 ;  /* 0x000000ad12ad723e */ /* 0x000fe400000010ff */
[----:B------:R-:W-:Y:S01]  /*1fc60*/  F2FP.BF16.F32.PACK_AB R172, R77, R172 ;  /* 0x000000ac4dac723e */ /* 0x000fe200000010ff */
        /* <DEDUP_REMOVED lines=19> */
[----:B----4-:R-:W-:-:S03]  /*1fda0*/  F2FP.BF16.F32.PACK_AB R162, R97, R162 ;  /* 0x000000a261a2723e */ /* 0x010fc600000010ff */
[----:B------:R-:W4:Y:S04]  /*1fdb0*/  LDL.LU R78, [R1+0x101c] ;  /* 0x00101c00014e7983 */ /* 0x000f280000300800 */
[----:B------:R-:W4:Y:S04]  /*1fdc0*/  LDL.LU R99, [R1+0x22c] ;  /* 0x00022c0001637983 */ /* 0x000f280000300800 */
[----:B------:R-:W4:Y:S01]  /*1fdd0*/  LDL.LU R97, [R1+0x42c] ;  /* 0x00042c0001617983 */ /* 0x000f220000300800 */
[----:B--2---:R-:W-:-:S03]  /*1fde0*/  F2FP.BF16.F32.PACK_AB R161, R22, R161 ;  /* 0x000000a116a1723e */ /* 0x004fc600000010ff */
[----:B------:R-:W2:Y:S01]  /*1fdf0*/  LDL.LU R22, [R1+0x1018] ;  /* 0x0010180001167983 */ /* 0x000ea20000300800 */
[----:B---3--:R-:W-:-:S03]  /*1fe00*/  F2FP.BF16.F32.PACK_AB R160, R76, R160 ;  /* 0x000000a04ca0723e */ /* 0x008fc600000010ff */
[----:B------:R-:W2:Y:S01]  /*1fe10*/  LDL.LU R76, [R1+0x1014] ;  /* 0x00101400014c7983 */ /* 0x000ea20000300800 */
[----:B------:R-:W-:Y:S02]  /*1fe20*/  F2FP.BF16.F32.PACK_AB R149, R74, R149 ;  /* 0x000000954a95723e */ /* 0x000fe400000010ff */
[----:B------:R-:W-:Y:S02]  /*1fe30*/  F2FP.BF16.F32.PACK_AB R159, R98, R159 ;  /* 0x0000009f629f723e */ /* 0x000fe400000010ff */
[----:B------:R-:W3:Y:S01]  /*1fe40*/  LDL.LU R98, [R1+0x224] ;  /* 0x0002240001627983 */ /* 0x000ee20000300800 */
[----:B------:R-:W-:Y:S02]  /*1fe50*/  F2FP.BF16.F32.PACK_AB R148, R72, R148 ;  /* 0x000000944894723e */ /* 0x000fe400000010ff */
[----:B------:R-:W-:Y:S02]  /*1fe60*/  F2FP.BF16.F32.PACK_AB R158, R96, R158 ;  /* 0x0000009e609e723e */ /* 0x000fe400000010ff */
[----:B------:R-:W3:Y:S01]  /*1fe70*/  LDL.LU R96, [R1+0x424] ;  /* 0x0004240001607983 */ /* 0x000ee20000300800 */
[----:B------:R-:W-:-:S03]  /*1fe80*/  F2FP.BF16.F32.PACK_AB R157, R21, R157 ;  /* 0x0000009d159d723e */ /* 0x000fc600000010ff */
[----:B------:R-:W3:Y:S01]  /*1fe90*/  LDL.LU R21, [R1+0x1010] ;  /* 0x0010100001157983 */ /* 0x000ee20000300800 */
[----:B------:R-:W-:-:S03]  /*1fea0*/  F2FP.BF16.F32.PACK_AB R156, R20, R156 ;  /* 0x0000009c149c723e */ /* 0x000fc600000010ff */
[----:B------:R-:W3:Y:S01]  /*1feb0*/  LDL.LU R20, [R1+0x100c] ;  /* 0x00100c0001147983 */ /* 0x000ee20000300800 */
[----:B------:R-:W-:Y:S02]  /*1fec0*/  F2FP.BF16.F32.PACK_AB R141, R71, R141 ;  /* 0x0000008d478d723e */ /* 0x000fe400000010ff */
[----:B------:R-:W-:Y:S02]  /*1fed0*/  F2FP.BF16.F32.PACK_AB R140, R69, R140 ;  /* 0x0000008c458c723e */ /* 0x000fe400000010ff */
[----:B------:R-:W-:Y:S02]  /*1fee0*/  F2FP.BF16.F32.PACK_AB R155, R95, R155 ;  /* 0x0000009b5f9b723e */ /* 0x000fe400000010ff */
[----:B------:R-:W3:Y:S01]  /*1fef0*/  LDL.LU R95, [R1+0x28c] ;  /* 0x00028c00015f7983 */ /* 0x000ee20000300800 */
[----:B------:R-:W-:Y:S02]  /*1ff00*/  F2FP.BF16.F32.PACK_AB R137, R70, R137 ;  /* 0x000000894689723e */ /* 0x000fe400000010ff */
[----:B------:R-:W-:-:S02]  /*1ff10*/  F2FP.BF16.F32.PACK_AB R154, R93, R154 ;  /* 0x0000009a5d9a723e */ /* 0x000fc400000010ff */
        /* <DEDUP_REMOVED lines=10> */
[----:B------:R-:W3:Y:S01]  /*1ffc0*/  LDL.LU R72, [R1+0xffc] ;  /* 0x000ffc0001487983 */ /* 0x000ee20000300800 */
[----:B------:R-:W-:-:S03]  /*1ffd0*/  F2FP.BF16.F32.PACK_AB R143, R91, R143 ;  /* 0x0000008f5b8f723e */ /* 0x000fc600000010ff */
[----:B------:R-:W3:Y:S01]  /*1ffe0*/  LDL.LU R91, [R1+0x29c] ;  /* 0x00029c00015b7983 */ /* 0x000ee20000300800 */
[----:B------:R-:W-:-:S03]  /*1fff0*/  F2FP.BF16.F32.PACK_AB R142, R89, R142 ;  /* 0x0000008e598e723e */ /* 0x000fc600000010ff */
[----:B------:R-:W3:Y:S04]  /*20000*/  LDL.LU R89, [R1+0x49c] ;  /* 0x00049c0001597983 */ /* 0x000ee80000300800 */
        /* <DEDUP_REMOVED lines=25> */
[----:B------:R-:W-:Y:S02]  /*201a0*/  F2FP.BF16.F32.PACK_AB R13, R62, R13 ;  /* 0x0000000d3e0d723e */ /* 0x000fe400000010ff */
[----:B------:R-:W-:-:S02]  /*201b0*/  F2FP.BF16.F32.PACK_AB R12, R60, R12 ;  /* 0x0000000c3c0c723e */ /* 0x000fc400000010ff */
[----:B------:R-:W-:Y:S02]  /*201c0*/  F2FP.BF16.F32.PACK_AB R111, R83, R111 ;  /* 0x0000006f536f723e */ /* 0x000fe400000010ff */
[----:B------:R-:W3:Y:S01]  /*201d0*/  LDL.LU R83, [R1+0x2bc] ;  /* 0x0002bc0001537983 */ /* 0x000ee20000300800 */
[----:B------:R-:W-:Y:S02]  /*201e0*/  F2FP.BF16.F32.PACK_AB R109, R63, R109 ;  /* 0x0000006d3f6d723e */ /* 0x000fe400000010ff */
[----:B------:R-:W-:Y:S02]  /*201f0*/  F2FP.BF16.F32.PACK_AB R15, R82, R15 ;  /* 0x0000000f520f723e */ /* 0x000fe400000010ff */
[----:B------:R-:W-:Y:S02]  /*20200*/  F2FP.BF16.F32.PACK_AB R110, R81, R110 ;  /* 0x0000006e516e723e */ /* 0x000fe400000010ff */
[----:B------:R-:W3:Y:S01]  /*20210*/  LDL.LU R81, [R1+0x4bc] ;  /* 0x0004bc0001517983 */ /* 0x000ee20000300800 */
[----:B------:R-:W-:-:S03]  /*20220*/  F2FP.BF16.F32.PACK_AB R108, R61, R108 ;  /* 0x0000006c3d6c723e */ /* 0x000fc600000010ff */
[----:B------:R-:W3:Y:S04]  /*20230*/  LDL.LU R63, [R1+0xfd8] ;  /* 0x000fd800013f7983 */ /* 0x000ee80000300800 */
[----:B------:R-:W3:Y:S01]  /*20240*/  LDL.LU R61, [R1+0xfd4] ;  /* 0x000fd400013d7983 */ /* 0x000ee20000300800 */
[----:B------:R-:W-:-:S03]  /*20250*/  F2FP.BF16.F32.PACK_AB R14, R80, R14 ;  /* 0x0000000e500e723e */ /* 0x000fc600000010ff */
[----:B------:R-:W3:Y:S04]  /*20260*/  LDL.LU R82, [R1+0x2b4] ;  /* 0x0002b40001527983 */ /* 0x000ee80000300800 */
[----:B------:R-:W3:Y:S04]  /*20270*/  LDL.LU R80, [R1+0x4b4] ;  /* 0x0004b40001507983 */ /* 0x000ee80000300800 */
        /* <DEDUP_REMOVED lines=11> */
[----:B------:R-:W4:Y:S01]  /*20330*/  LDL.LU R78, [R1+0x2c4] ;  /* 0x0002c400014e7983 */ /* 0x000f220000300800 */
[----:B--2---:R-:W-:-:S03]  /*20340*/  F2FP.BF16.F32.PACK_AB R22, R76, R22 ;  /* 0x000000164c16723e */ /* 0x004fc600000010ff */
[----:B------:R-:W2:Y:S01]  /*20350*/  LDL.LU R76, [R1+0x4c4] ;  /* 0x0004c400014c7983 */ /* 0x000ea20000300800 */
[----:B---3--:R-:W-:-:S03]  /*20360*/  F2FP.BF16.F32.PACK_AB R21, R58, R21 ;  /* 0x000000153a15723e */ /* 0x008fc600000010ff */
[----:B------:R-:W3:Y:S01]  /*20370*/  LDL.LU R58, [R1+0xfc0] ;  /* 0x000fc000013a7983 */ /* 0x000ee20000300800 */
[----:B------:R-:W-:-:S03]  /*20380*/  F2FP.BF16.F32.PACK_AB R20, R56, R20 ;  /* 0x000000143814723e */ /* 0x000fc600000010ff */
[----:B------:R-:W3:Y:S01]  /*20390*/  LDL.LU R56, [R1+0xfbc] ;  /* 0x000fbc0001387983 */ /* 0x000ee20000300800 */
[----:B------:R-:W-:-:S03]  /*203a0*/  F2FP.BF16.F32.PACK_AB R79, R75, R79 ;  /* 0x0000004f4b4f723e */ /* 0x000fc600000010ff */
[----:B------:R-:W3:Y:S01]  /*203b0*/  LDL.LU R75, [R1+0x2c8] ;  /* 0x0002c800014b7983 */ /* 0x000ee20000300800 */
[----:B------:R-:W-:Y:S02]  /*203c0*/  F2FP.BF16.F32.PACK_AB R77, R55, R77 ;  /* 0x0000004d374d723e */ /* 0x000fe400000010ff */
[----:B----4-:R-:W-:Y:S02]  /*203d0*/  F2FP.BF16.F32.PACK_AB R78, R73, R78 ;  /* 0x0000004e494e723e */ /* 0x010fe400000010ff */
[----:B------:R-:W4:Y:S04]  /*203e0*/  LDL.LU R73, [R1+0x4c8] ;  /* 0x0004c80001497983 */ /* 0x000f280000300800 */
[----:B------:R-:W4:Y:S01]  /*203f0*/  LDL.LU R55, [R1+0xfb8] ;  /* 0x000fb80001377983 */ /* 0x000f220000300800 */
[----:B--2---:R-:W-:-:S03]  /*20400*/  F2FP.BF16.F32.PACK_AB R76, R53, R76 ;  /* 0x0000004c354c723e */ /* 0x004fc600000010ff */
[----:B------:R-:W2:Y:S01]  /*20410*/  LDL.LU R53, [R1+0xfb4] ;  /* 0x000fb40001357983 */ /* 0x000ea20000300800 */
[----:B---3--:R-:W-:-:S03]  /*20420*/  F2FP.BF16.F32.PACK_AB R75, R74, R75 ;  /* 0x0000004b4a4b723e */ /* 0x008fc600000010ff */
[----:B------:R-:W3:Y:S02]  /*20430*/  LDL.LU R74, [R1+0x2c0] ;  /* 0x0002c000014a7983 */ /* 0x000ee40000300800 */
[----:B---3--:R-:W-:Y:S02]  /*20440*/  F2FP.BF16.F32.PACK_AB R74, R72, R74 ;  /* 0x0000004a484a723e */ /* 0x008fe400000010ff */
[----:B------:R-:W3:Y:S01]  /*20450*/  LDL.LU R72, [R1+0x4c0] ;  /* 0x0004c00001487983 */ /* 0x000ee20000300800 */
[----:B----4-:R-:W-:Y:S02]  /*20460*/  F2FP.BF16.F32.PACK_AB R73, R54, R73 ;  /* 0x000000493649723e */ /* 0x010fe400000010ff */
[----:B------:R-:W-:Y:S01]  /*20470*/  F2FP.BF16.F32.PACK_AB R83, R71, R83 ;  /* 0x000000534753723e */ /* 0x000fe200000010ff */
[----:B------:R-:W4:Y:S01]  /*20480*/  LDL.LU R54, [R1+0xfb0] ;  /* 0x000fb00001367983 */ /* 0x000f220000300800 */
[----:B---3--:R-:W-:-:S03]  /*20490*/  F2FP.BF16.F32.PACK_AB R72, R52, R72 ;  /* 0x000000483448723e */ /* 0x008fc600000010ff */
[----:B------:R-:W3:Y:S04]  /*204a0*/  LDL.LU R52, [R1+0xfac] ;  /* 0x000fac0001347983 */ /* 0x000ee80000300800 */
[----:B------:R-:W2:Y:S01]  /*204b0*/  LDL.LU R71, [R1+0x2b8] ;  /* 0x0002b80001477983 */ /* 0x000ea20000300800 */
[----:B------:R-:W-:Y:S02]  /*204c0*/  F2FP.BF16.F32.PACK_AB R82, R69, R82 ;  /* 0x000000524552723e */ /* 0x000fe400000010ff */
[----:B------:R-:W-:Y:S01]  /*204d0*/  F2FP.BF16.F32.PACK_AB R81, R51, R81 ;  /* 0x000000513351723e */ /* 0x000fe200000010ff */
[----:B------:R-:W4:Y:S01]  /*204e0*/  LDL.LU R69, [R1+0x4b8] ;  /* 0x0004b80001457983 */ /* 0x000f220000300800 */
[----:B------:R-:W-:-:S03]  /*204f0*/  F2FP.BF16.F32.PACK_AB R80, R49, R80 ;  /* 0x000000503150723e */ /* 0x000fc600000010ff */
[----:B------:R-:W3:Y:S04]  /*20500*/  LDL.LU R51, [R1+0xfa8] ;  /* 0x000fa80001337983 */ /* 0x000ee80000300800 */
[----:B------:R-:W3:Y:S01]  /*20510*/  LDL.LU R49, [R1+0xfa4] ;  /* 0x000fa40001317983 */ /* 0x000ee20000300800 */
[----:B--2---:R-:W-:-:S03]  /*20520*/  F2FP.BF16.F32.PACK_AB R71, R70, R71 ;  /* 0x000000474647723e */ /* 0x004fc600000010ff */
[----:B------:R-:W2:Y:S02]  /*20530*/  LDL.LU R70, [R1+0x2b0] ;  /* 0x0002b00001467983 */ /* 0x000ea40000300800 */
[----:B--2---:R-:W-:Y:S02]  /*20540*/  F2FP.BF16.F32.PACK_AB R70, R68, R70 ;  /* 0x000000464446723e */ /* 0x004fe400000010ff */
[----:B------:R-:W2:Y:S01]  /*20550*/  LDL.LU R68, [R1+0x4b0] ;  /* 0x0004b00001447983 */ /* 0x000ea20000300800 */
[----:B----4-:R-:W-:Y:S02]  /*20560*/  F2FP.BF16.F32.PACK_AB R69, R50, R69 ;  /* 0x000000453245723e */ /* 0x010fe400000010ff */
[----:B------:R-:W-:Y:S01]  /*20570*/  F2FP.BF16.F32.PACK_AB R87, R67, R87 ;  /* 0x000000574357723e */ /* 0x000fe200000010ff */
[----:B------:R-:W4:Y:S01]  /*20580*/  LDL.LU R50, [R1+0xfa0] ;  /* 0x000fa00001327983 */ /* 0x000f220000300800 */
[----:B--2---:R-:W-:-:S03]  /*20590*/  F2FP.BF16.F32.PACK_AB R68, R48, R68 ;  /* 0x000000443044723e */ /* 0x004fc600000010ff */
[----:B------:R-:W2:Y:S04]  /*205a0*/  LDL.LU R48, [R1+0xf9c] ;  /* 0x000f9c0001307983 */ /* 0x000ea80000300800 */
[----:B------:R-:W3:Y:S01]  /*205b0*/  LDL.LU R67, [R1+0x2a8] ;  /* 0x0002a80001437983 */ /* 0x000ee20000300800 */
[----:B------:R-:W-:Y:S02]  /*205c0*/  F2FP.BF16.F32.PACK_AB R86, R65, R86 ;  /* 0x000000564156723e */ /* 0x000fe400000010ff */
[----:B------:R-:W-:Y:S01]  /*205d0*/  F2FP.BF16.F32.PACK_AB R85, R47, R85 ;  /* 0x000000552f55723e */ /* 0x000fe200000010ff */
[----:B------:R-:W4:Y:S01]  /*205e0*/  LDL.LU R65, [R1+0x4a8] ;  /* 0x0004a80001417983 */ /* 0x000f220000300800 */
[----:B------:R-:W-:-:S03]  /*205f0*/  F2FP.BF16.F32.PACK_AB R84, R45, R84 ;  /* 0x000000542d54723e */ /* 0x000fc600000010ff */
[----:B------:R-:W2:Y:S04]  /*20600*/  LDL.LU R47, [R1+0xf98] ;  /* 0x000f9800012f7983 */ /* 0x000ea80000300800 */
        /* <DEDUP_REMOVED lines=40> */
[----:B------:R-:W-:Y:S02]  /*20890*/  F2FP.BF16.F32.PACK_AB R114, R53, R114 ;  /* 0x000000723572723e */ /* 0x000fe400000010ff */
[----:B------:R-:W-:-:S02]  /*208a0*/  F2FP.BF16.F32.PACK_AB R113, R35, R113 ;  /* 0x000000712371723e */ /* 0x000fc400000010ff */
[----:B------:R-:W-:Y:S02]  /*208b0*/  F2FP.BF16.F32.PACK_AB R112, R33, R112 ;  /* 0x000000702170723e */ /* 0x000fe400000010ff */
[----:B------:R-:W-:Y:S02]  /*208c0*/  F2FP.BF16.F32.PACK_AB R123, R54, R123 ;  /* 0x0000007b367b723e */ /* 0x000fe400000010ff */
[----:B------:R-:W-:Y:S02]  /*208d0*/  F2FP.BF16.F32.PACK_AB R122, R52, R122 ;  /* 0x0000007a347a723e */ /* 0x000fe400000010ff */
[----:B------:R-:W-:Y:S02]  /*208e0*/  F2FP.BF16.F32.PACK_AB R121, R34, R121 ;  /* 0x000000792279723e */ /* 0x000fe400000010ff */
        /* <DEDUP_REMOVED lines=10> */
[----:B---3--:R-:W-:Y:S02]  /*20990*/  F2FP.BF16.F32.PACK_AB R56, R36, R56 ;  /* 0x000000382438723e */ /* 0x008fe400000010ff */
[----:B------:R-:W3:Y:S04]  /*209a0*/  LDL.LU R36, [R1+0xf6c] ;  /* 0x000f6c0001247983 */ /* 0x000ee80000300800 */
[----:B------:R-:W2:Y:S04]  /*209b0*/  LDL.LU R55, [R1+0x24c] ;  /* 0x00024c0001377983 */ /* 0x000ea80000300800 */
[----:B------:R-:W4:Y:S04]  /*209c0*/  LDL.LU R53, [R1+0x44c] ;  /* 0x00044c0001357983 */ /* 0x000f280000300800 */
[----:B------:R-:W3:Y:S04]  /*209d0*/  LDL.LU R35, [R1+0xf68] ;  /* 0x000f680001237983 */ /* 0x000ee80000300800 */
[----:B------:R-:W3:Y:S04]  /*209e0*/  LDL.LU R33, [R1+0xf64] ;  /* 0x000f640001217983 */ /* 0x000ee80000300800 */
[----:B------:R-:W4:Y:S04]  /*209f0*/  LDL.LU R54, [R1+0x244] ;  /* 0x0002440001367983 */ /* 0x000f280000300800 */
        /* <DEDUP_REMOVED lines=11> */
[----:B------:R-:W2:Y:S01]  /*20ab0*/  LDL.LU R47, [R1+0x258] ;  /* 0x00025800012f7983 */ /* 0x000ea20000300800 */
[----:B------:R-:W-:-:S02]  /*20ac0*/  F2FP.BF16.F32.PACK_AB R146, R45, R146 ;  /* 0x000000922d92723e */ /* 0x000fc400000010ff */
        /* <DEDUP_REMOVED lines=13> */
[----:B------:R-:W4:Y:S04]  /*20ba0*/  LDL.LU R252, [R1+0xf3c] ;  /* 0x000f3c0001fc7983 */ /* 0x000f280000300800 */
[----:B------:R-:W2:Y:S01]  /*20bb0*/  LDL.LU R43, [R1+0x248] ;  /* 0x00024800012b7983 */ /* 0x000ea20000300800 */
[----:B------:R-:W-:Y:S02]  /*20bc0*/  F2FP.BF16.F32.PACK_AB R54, R41, R54 ;  /* 0x000000362936723e */ /* 0x000fe400000010ff */
[----:B------:R-:W-:Y:S01]  /*20bd0*/  F2FP.BF16.F32.PACK_AB R53, R249, R53 ;  /* 0x00000035f935723e */ /* 0x000fe200000010ff */
[----:B------:R-:W4:Y:S01]  /*20be0*/  LDL.LU R41, [R1+0x448] ;  /* 0x0004480001297983 */ /* 0x000f220000300800 */
[----:B---3--:R-:W-:-:S03]  /*20bf0*/  F2FP.BF16.F32.PACK_AB R52, R26, R52 ;  /* 0x000000341a34723e */ /* 0x008fc600000010ff */
        /* <DEDUP_REMOVED lines=14> */
[----:B------:R-:W3:Y:S01]  /*20ce0*/  LDL.LU R37, [R1+0x438] ;  /* 0x0004380001257983 */ /* 0x000ee20000300800 */
[----:B------:R-:W-:-:S03]  /*20cf0*/  F2FP.BF16.F32.PACK_AB R48, R247, R48 ;  /* 0x00000030f730723e */ /* 0x000fc600000010ff */
[----:B------:R-:W4:Y:S04]  /*20d00*/  LDL.LU R246, [R1+0xf28] ;  /* 0x000f280001f67983 */ /* 0x000f280000300800 */
[----:B------:R-:W4:Y:S01]  /*20d10*/  LDL.LU R247, [R1+0xf24] ;  /* 0x000f240001f77983 */ /* 0x000f220000300800 */
[----:B--2---:R-:W-:-:S03]  /*20d20*/  F2FP.BF16.F32.PACK_AB R39, R38, R39 ;  /* 0x000000272627723e */ /* 0x004fc600000010ff */
[----:B------:R-:W2:Y:S02]  /*20d30*/  LDL.LU R38, [R1+0x230] ;  /* 0x0002300001267983 */ /* 0x000ea40000300800 */
[----:B--2---:R-:W-:Y:S02]  /*20d40*/  F2FP.BF16.F32.PACK_AB R38, R36, R38 ;  /* 0x000000262426723e */ /* 0x004fe400000010ff */
[----:B------:R-:W2:Y:S01]  /*20d50*/  LDL.LU R36, [R1+0x430] ;  /* 0x0004300001247983 */ /* 0x000ea20000300800 */
[----:B---3--:R-:W-:Y:S02]  /*20d60*/  F2FP.BF16.F32.PACK_AB R37, R244, R37 ;  /* 0x00000025f425723e */ /* 0x008fe400000010ff */
[----:B------:R-:W-:Y:S01]  /*20d70*/  F2FP.BF16.F32.PACK_AB R99, R35, R99 ;  /* 0x000000632363723e */ /* 0x000fe200000010ff */
[----:B------:R-:W3:Y:S01]  /*20d80*/  LDL.LU R244, [R1+0xf20] ;  /* 0x000f200001f47983 */ /* 0x000ee20000300800 */
[----:B--2---:R-:W-:-:S03]  /*20d90*/  F2FP.BF16.F32.PACK_AB R36, R245, R36 ;  /* 0x00000024f524723e */ /* 0x004fc600000010ff */
[----:B------:R-:W3:Y:S04]  /*20da0*/  LDL.LU R245, [R1+0xf1c] ;  /* 0x000f1c0001f57983 */ /* 0x000ee80000300800 */
[----:B------:R-:W2:Y:S01]  /*20db0*/  LDL.LU R35, [R1+0x228] ;  /* 0x0002280001237983 */ /* 0x000ea20000300800 */
[----:B------:R-:W-:Y:S02]  /*20dc0*/  F2FP.BF16.F32.PACK_AB R98, R33, R98 ;  /* 0x000000622162723e */ /* 0x000fe400000010ff */
[----:B------:R-:W-:Y:S01]  /*20dd0*/  F2FP.BF16.F32.PACK_AB R97, R10, R97 ;  /* 0x000000610a61723e */ /* 0x000fe200000010ff */
[----:B------:R-:W4:Y:S01]  /*20de0*/  LDL.LU R33, [R1+0x428] ;  /* 0x0004280001217983 */ /* 0x000f220000300800 */
[----:B------:R-:W-:-:S03]  /*20df0*/  F2FP.BF16.F32.PACK_AB R96, R5, R96 ;  /* 0x000000600560723e */ /* 0x000fc600000010ff */
[----:B------:R0:W5:Y:S04]  /*20e00*/  LDL.LU R10, [R1+0xf18] ;  /* 0x000f1800010a7983 */ /* 0x0001680000300800 */
[----:B------:R0:W5:Y:S01]  /*20e10*/  LDL.LU R5, [R1+0xf14] ;  /* 0x000f140001057983 */ /* 0x0001620000300800 */
[----:B--2---:R-:W-:-:S03]  /*20e20*/  F2FP.BF16.F32.PACK_AB R35, R34, R35 ;  /* 0x000000232223723e */ /* 0x004fc600000010ff */
[----:B------:R-:W2:Y:S01]  /*20e30*/  LDL.LU R34, [R1+0x220] ;  /* 0x0002200001227983 */ /* 0x000ea20000300800 */
[----:B----4-:R-:W-:Y:S02]  /*20e40*/  F2FP.BF16.F32.PACK_AB R33, R4, R33 ;  /* 0x000000210421723e */ /* 0x010fe400000010ff */
[----:B--2---:R-:W-:Y:S02]  /*20e50*/  F2FP.BF16.F32.PACK_AB R34, R32, R34 ;  /* 0x000000222022723e */ /* 0x004fe400000010ff */
[----:B------:R-:W2:Y:S04]  /*20e60*/  LDL.LU R32, [R1+0x20] ;  /* 0x0000200001207983 */ /* 0x000ea80000300800 */
[----:B------:R0:W5:Y:S01]  /*20e70*/  LDL.LU R4, [R1+0xf10] ;  /* 0x000f100001047983 */ /* 0x0001620000300800 */
        /* <DEDUP_REMOVED lines=11> */
[----:B---3--:R-:W-:Y:S02]  /*20f30*/  F2FP.BF16.F32.PACK_AB R24, R245, R244 ;  /* 0x000000f4f518723e */ /* 0x008fe400000010ff */
[----:B--2---:R-:W-:-:S02]  /*20f40*/  F2FP.BF16.F32.PACK_AB R32, R32, R100 ;  /* 0x000000642020723e */ /* 0x004fc400000010ff */
[----:B------:R-:W-:Y:S02]  /*20f50*/  F2FP.BF16.F32.PACK_AB R100, R106, R105 ;  /* 0x000000696a64723e */ /* 0x000fe400000010ff */
[----:B------:R-:W-:Y:S02]  /*20f60*/  F2FP.BF16.F32.PACK_AB R106, R25, R251 ;  /* 0x000000fb196a723e */ /* 0x000fe400000010ff */
[----:B------:R-:W-:Y:S02]  /*20f70*/  F2FP.BF16.F32.PACK_AB R105, R0, R11 ;  /* 0x0000000b0069723e */ /* 0x000fe400000010ff */
[----:B0-----:R-:W-:-:S07]  /*20f80*/  F2FP.BF16.F32.PACK_AB R25, R247, R246 ;  /* 0x000000f6f719723e */ /* 0x001fce00000010ff */
.L_x_0:
[----:B------:R-:W0:Y:S01]  /*20f90*/  S2R R2, SR_TID.X ;  /* 0x0000000000027919 */ /* 0x000e220000002100 */
[----:B-----5:R-:W-:Y:S01]  /*20fa0*/  VIADD R0, R4, 0xff ;  /* 0x000000ff04007836 */ /* 0x020fe20000000000 */
[----:B------:R-:W-:Y:S01]  /*20fb0*/  ULDC.64 UR26, c[0x0][0x228] ;  /* 0x00008a00001a7ab9 */ /* 0x000fe20000000a00 */
[----:B------:R-:W1:Y:S01]  /*20fc0*/  LDC R8, c[0x0][0x244] ;  /* 0x00009100ff087b82 */ /* 0x000e620000000800 */
[----:B------:R-:W-:Y:S01]  /*20fd0*/  ULDC.64 UR8, c[0x0][0x228] ;  /* 0x00008a0000087ab9 */ /* 0x000fe20000000a00 */
[----:B------:R-:W-:Y:S01]  /*20fe0*/  ULDC.64 UR28, c[0x0][0x228] ;  /* 0x00008a00001c7ab9 */ /* 0x000fe20000000a00 */
[----:B------:R-:W-:Y:S01]  /*20ff0*/  ISETP.GE.AND P3, PT, R0, UR27, PT ;  /* 0x0000001b00007c0c */ /* 0x000fe2000bf66270 */
[----:B------:R-:W-:Y:S01]  /*21000*/  ULDC.64 UR12, c[0x0][0x228] ;  /* 0x00008a00000c7ab9 */ /* 0x000fe20000000a00 */
[----:B------:R-:W-:Y:S01]  /*21010*/  ULDC.64 UR10, c[0x0][0x228] ;  /* 0x00008a00000a7ab9 */ /* 0x000fe20000000a00 */
[----:B------:R-:W-:Y:S01]  /*21020*/  ULDC.64 UR16, c[0x0][0x228] ;  /* 0x00008a0000107ab9 */ /* 0x000fe20000000a00 */
[----:B------:R-:W-:Y:S01]  /*21030*/  ULDC.64 UR14, c[0x0][0x228] ;  /* 0x00008a00000e7ab9 */ /* 0x000fe20000000a00 */
[----:B------:R-:W-:Y:S01]  /*21040*/  ULDC.64 UR20, c[0x0][0x228] ;  /* 0x00008a0000147ab9 */ /* 0x000fe20000000a00 */
[----:B------:R-:W-:Y:S01]  /*21050*/  ULDC.64 UR18, c[0x0][0x228] ;  /* 0x00008a0000127ab9 */ /* 0x000fe20000000a00 */
[----:B------:R-:W-:Y:S01]  /*21060*/  ULDC.64 UR24, c[0x0][0x228] ;  /* 0x00008a0000187ab9 */ /* 0x000fe20000000a00 */
[----:B------:R-:W-:Y:S01]  /*21070*/  ULDC.64 UR22, c[0x0][0x228] ;  /* 0x00008a0000167ab9 */ /* 0x000fe20000000a00 */
[C---:B0-----:R-:W-:Y:S01]  /*21080*/  IMAD.SHL.U32 R3, R2.reuse, 0x10, RZ ;  /* 0x0000001002037824 */ /* 0x041fe200078e00ff */
[C---:B------:R-:W-:Y:S01]  /*21090*/  LOP3.LUT R11, R2.reuse, 0x7f, RZ, 0xc0, !PT ;  /* 0x0000007f020b7812 */ /* 0x040fe200078ec0ff */
[----:B------:R-:W-:-:S03]  /*210a0*/  IMAD.SHL.U32 R0, R2, 0x40, RZ ;  /* 0x0000004002007824 */ /* 0x000fc600078e00ff */
[----:B------:R-:W-:Y:S02]  /*210b0*/  LOP3.LUT R3, R3, 0xf0, RZ, 0xc0, !PT ;  /* 0x000000f003037812 */ /* 0x000fe400078ec0ff */
[----:B------:R-:W-:Y:S02]  /*210c0*/  LOP3.LUT R0, R0, 0x400, RZ, 0xc0, !PT ;  /* 0x0000040000007812 */ /* 0x000fe400078ec0ff */
[----:B------:R-:W-:Y:S01]  /*210d0*/  LEA R11, R11, UR4, 0x4 ;  /* 0x000000040b0b7c11 */ /* 0x000fe2000f8e20ff */
[----:B------:R-:W-:Y:S01]  /*210e0*/  BAR.SYNC.DEFER_BLOCKING 0x0 ;  /* 0x0000000000007b1d */ /* 0x000fe20000010000 */
[----:B------:R-:W-:Y:S01]  /*210f0*/  IADD3 R0, R0, UR4, R3 ;  /* 0x0000000400007c10 */ /* 0x000fe2000fffe003 */
[----:B------:R-:W-:-:S04]  /*21100*/  IMAD.SHL.U32 R3, R2, 0x8, RZ ;  /* 0x0000000802037824 */ /* 0x000fc800078e00ff */
[----:B------:R-:W-:Y:S01]  /*21110*/  ULDC UR4, c[0x0][0x244] ;  /* 0x0000910000047ab9 */ /* 0x000fe20000000800 */
[----:B------:R-:W-:-:S05]  /*21120*/  LOP3.LUT R3, R3, 0x300, RZ, 0xc0, !PT ;  /* 0x0000030003037812 */ /* 0x000fca00078ec0ff */
[----:B------:R-:W-:-:S05]  /*21130*/  IMAD.IADD R0, R0, 0x1, R3 ;  /* 0x0000000100007824 */ /* 0x000fca00078e0203 */
[----:B------:R-:W-:Y:S01]  /*21140*/  STSM.16.M88.4 [R0], R24 ;  /* 0x0000001800007844 */ /* 0x000fe20000000200 */
[----:B------:R-:W-:Y:S06]  /*21150*/  BAR.SYNC.DEFER_BLOCKING 0x0 ;  /* 0x0000000000007b1d */ /* 0x000fec0000010000 */
[----:B------:R-:W0:Y:S02]  /*21160*/  LDS.128 R244, [R11] ;  /* 0x000000000bf47984 */ /* 0x000e240000000c00 */
[----:B------:R-:W-:Y:S06]  /*21170*/  BAR.SYNC.DEFER_BLOCKING 0x0 ;  /* 0x0000000000007b1d */ /* 0x000fec0000010000 */
[----:B------:R-:W-:Y:S02]  /*21180*/  STSM.16.M88.4 [R0], R104 ;  /* 0x0000006800007844 */ /* 0x000fe40000000200 */
[----:B------:R-:W-:Y:S06]  /*21190*/  BAR.SYNC.DEFER_BLOCKING 0x0 ;  /* 0x0000000000007b1d */ /* 0x000fec0000010000 */
[----:B0-----:R-:W-:Y:S01]  /*211a0*/  STL [R1+0x24], R245 ;  /* 0x000024f501007387 */ /* 0x001fe20000100800 */
[----:B------:R-:W-:-:S03]  /*211b0*/  IMAD.MOV.U32 R9, RZ, RZ, R244 ;  /* 0x000000ffff097224 */ /* 0x000fc600078e00f4 */
[----:B------:R-:W-:Y:S04]  /*211c0*/  STL.64 [R1+0x28], R246 ;  /* 0x000028f601007387 */ /* 0x000fe80000100a00 */
[----:B------:R-:W0:Y:S01]  /*211d0*/  LDS.128 R24, [R11] ;  /* 0x000000000b187984 */ /* 0x000e220000000c00 */
[----:B------:R-:W-:Y:S06]  /*211e0*/  BAR.SYNC.DEFER_BLOCKING 0x0 ;  /* 0x0000000000007b1d */ /* 0x000fec0000010000 */
[----:B------:R-:W-:Y:S02]  /*211f0*/  STSM.16.M88.4 [R0], R28 ;  /* 0x0000001c00007844 */ /* 0x000fe40000000200 */
[----:B------:R-:W-:Y:S06]  /*21200*/  BAR.SYNC.DEFER_BLOCKING 0x0 ;  /* 0x0000000000007b1d */ /* 0x000fec0000010000 */
[----:B0-----:R-:W-:Y:S04]  /*21210*/  STL.64 [R1+0x10], R24 ;  /* 0x0000101801007387 */ /* 0x001fe80000100a00 */
[----:B------:R-:W-:Y:S04]  /*21220*/  STL.64 [R1+0x18], R26 ;  /* 0x0000181a01007387 */ /* 0x000fe80000100a00 */
[----:B------:R-:W0:Y:S01]  /*21230*/  LDS.128 R24, [R11] ;  /* 0x000000000b187984 */ /* 0x000e220000000c00 */
[----:B------:R-:W-:Y:S06]  /*21240*/  BAR.SYNC.DEFER_BLOCKING 0x0 ;  /* 0x0000000000007b1d */ /* 0x000fec0000010000 */
[----:B------:R-:W-:Y:S02]  /*21250*/  STSM.16.M88.4 [R0], R100 ;  /* 0x0000006400007844 */ /* 0x000fe40000000200 */
[----:B------:R-:W-:Y:S06]  /*21260*/  BAR.SYNC.DEFER_BLOCKING 0x0 ;  /* 0x0000000000007b1d */ /* 0x000fec0000010000 */
[----:B0-----:R-:W-:Y:S04]  /*21270*/  STL.64 [R1], R24 ;  /* 0x0000001801007387 */ /* 0x001fe80000100a00 */
[----:B------:R-:W-:Y:S04]  /*21280*/  STL.64 [R1+0x8], R26 ;  /* 0x0000081a01007387 */ /* 0x000fe80000100a00 */
[----:B------:R-:W0:Y:S01]  /*21290*/  LDS.128 R248, [R11] ;  /* 0x000000000bf87984 */ /* 0x000e220000000c00 */
[----:B------:R-:W-:Y:S06]  /*212a0*/  BAR.SYNC.DEFER_BLOCKING 0x0 ;  /* 0x0000000000007b1d */ /* 0x000fec0000010000 */
[----:B------:R-:W-:Y:S02]  /*212b0*/  STSM.16.M88.4 [R0], R32 ;  /* 0x0000002000007844 */ /* 0x000fe40000000200 */
[----:B------:R-:W-:Y:S06]  /*212c0*/  BAR.SYNC.DEFER_BLOCKING 0x0 ;  /* 0x0000000000007b1d */ /* 0x000fec0000010000 */
[----:B0-----:R0:W-:Y:S04]  /*212d0*/  STL [R1+0xf1c], R248 ;  /* 0x000f1cf801007387 */ /* 0x0011e80000100800 */
[----:B------:R2:W-:Y:S04]  /*212e0*/  STL [R1+0xf18], R249 ;  /* 0x000f18f901007387 */ /* 0x0005e80000100800 */
[----:B------:R3:W-:Y:S04]  /*212f0*/  STL [R1+0xf14], R250 ;  /* 0x000f14fa01007387 */ /* 0x0007e80000100800 */
[----:B------:R4:W-:Y:S04]  /*21300*/  STL [R1+0xf10], R251 ;  /* 0x000f10fb01007387 */ /* 0x0009e80000100800 */
[----:B------:R-:W1:Y:S01]  /*21310*/  LDS.128 R244, [R11] ;  /* 0x000000000bf47984 */ /* 0x000e620000000c00 */
[----:B------:R-:W-:Y:S06]  /*21320*/  BAR.SYNC.DEFER_BLOCKING 0x0 ;  /* 0x0000000000007b1d */ /* 0x000fec0000010000 */
[----:B0-----:R-:W4:Y:S04]  /*21330*/  LDL.LU R248, [R1+0x610] ;  /* 0x0006100001f87983 */ /* 0x001f280000300800 */
[----:B--2---:R-:W2:Y:S04]  /*21340*/  LDL.LU R249, [R1+0x614] ;  /* 0x0006140001f97983 */ /* 0x004ea80000300800 */
[----:B---3--:R-:W2:Y:S04]  /*21350*/  LDL.LU R250, [R1+0x618] ;  /* 0x0006180001fa7983 */ /* 0x008ea80000300800 */
[----:B----4-:R-:W2:Y:S04]  /*21360*/  LDL.LU R251, [R1+0x61c] ;  /* 0x00061c0001fb7983 */ /* 0x010ea80000300800 */
[----:B------:R-:W-:Y:S01]  /*21370*/  STSM.16.M88.4 [R0], R96 ;  /* 0x0000006000007844 */ /* 0x000fe20000000200 */
[----:B------:R-:W-:Y:S06]  /*21380*/  BAR.SYNC.DEFER_BLOCKING 0x0 ;  /* 0x0000000000007b1d */ /* 0x000fec0000010000 */
[----:B-1----:R0:W-:Y:S04]  /*21390*/  STL [R1+0xf2c], R244 ;  /* 0x000f2cf401007387 */ /* 0x0021e80000100800 */
[----:B------:R1:W-:Y:S04]  /*213a0*/  STL [R1+0xf28], R245 ;  /* 0x000f28f501007387 */ /* 0x0003e80000100800 */
[----:B------:R3:W-:Y:S04]  /*213b0*/  STL [R1+0xf24], R246 ;  /* 0x000f24f601007387 */ /* 0x0007e80000100800 */
[----:B------:R4:W-:Y:S04]  /*213c0*/  STL [R1+0xf20], R247 ;  /* 0x000f20f701007387 */ /* 0x0009e80000100800 */
[----:B------:R-:W2:Y:S01]  /*213d0*/  LDS.128 R104, [R11] ;  /* 0x000000000b687984 */ /* 0x000ea20000000c00 */
[----:B------:R-:W-:Y:S06]  /*213e0*/  BAR.SYNC.DEFER_BLOCKING 0x0 ;  /* 0x0000000000007b1d */ /* 0x000fec0000010000 */
[----:B0-----:R-:W2:Y:S04]  /*213f0*/  LDL.LU R244, [R1+0x600] ;  /* 0x0006000001f47983 */ /* 0x001ea80000300800 */
[----:B-1----:R-:W2:Y:S04]  /*21400*/  LDL.LU R245, [R1+0x604] ;  /* 0x0006040001f57983 */ /* 0x002ea80000300800 */
[----:B---3--:R-:W2:Y:S04]  /*21410*/  LDL.LU R246, [R1+0x608] ;  /* 0x0006080001f67983 */ /* 0x008ea80000300800 */
[----:B----4-:R-:W2:Y:S04]  /*21420*/  LDL.LU R247, [R1+0x60c] ;  /* 0x00060c0001f77983 */ /* 0x010ea80000300800 */
[----:B------:R-:W-:Y:S01]  /*21430*/  STSM.16.M88.4 [R0], R36 ;  /* 0x0000002400007844 */ /* 0x000fe20000000200 */
[----:B------:R-:W-:Y:S06]  /*21440*/  BAR.SYNC.DEFER_BLOCKING 0x0 ;  /* 0x0000000000007b1d */ /* 0x000fec0000010000 */
[----:B------:R-:W0:Y:S02]  /*21450*/  LDS.128 R96, [R11] ;  /* 0x000000000b607984 */ /* 0x000e240000000c00 */
[----:B------:R-:W-:Y:S06]  /*21460*/  BAR.SYNC.DEFER_BLOCKING 0x0 ;  /* 0x0000000000007b1d */ /* 0x000fec0000010000 */
[----:B------:R-:W-:Y:S02]  /*21470*/  STSM.16.M88.4 [R0], R48 ;  /* 0x0000003000007844 */ /* 0x000fe40000000200 */
[----:B------:R-:W-:Y:S06]  /*21480*/  BAR.SYNC.DEFER_BLOCKING 0x0 ;  /* 0x0000000000007b1d */ /* 0x000fec0000010000 */
[----:B------:R-:W1:Y:S02]  /*21490*/  LDS.128 R100, [R11] ;  /* 0x000000000b647984 */ /* 0x000e640000000c00 */
[----:B------:R-:W-:Y:S06]  /*214a0*/  BAR.SYNC.DEFER_BLOCKING 0x0 ;  /* 0x0000000000007b1d */ /* 0x000fec0000010000 */
[----:B------:R-:W-:Y:S02]  /*214b0*/  STSM.16.M88.4 [R0], R40 ;  /* 0x0000002800007844 */ /* 0x000fe40000000200 */
[----:B------:R-:W-:Y:S06]  /*214c0*/  BAR.SYNC.DEFER_BLOCKING 0x0 ;  /* 0x0000000000007b1d */ /* 0x000fec0000010000 */
[----:B------:R-:W3:Y:S02]  /*214d0*/  LDS.128 R48, [R11] ;  /* 0x000000000b307984 */ /* 0x000ee40000000c00 */
[----:B------:R-:W-:Y:S06]  /*214e0*/  BAR.SYNC.DEFER_BLOCKING 0x0 ;  /* 0x0000000000007b1d */ /* 0x000fec0000010000 */
[----:B------:R-:W-:Y:S02]  /*214f0*/  STSM.16.M88.4 [R0], R52 ;  /* 0x0000003400007844 */ /* 0x000fe40000000200 */
[----:B------:R-:W-:Y:S06]  /*21500*/  BAR.SYNC.DEFER_BLOCKING 0x0 ;  /* 0x0000000000007b1d */ /* 0x000fec0000010000 */
[----:B------:R-:W4:Y:S02]  /*21510*/  LDS.128 R52, [R11] ;  /* 0x000000000b347984 */ /* 0x000f240000000c00 */
        /* <DEDUP_REMOVED lines=173> */
[----:B------:R0:W-:Y:S02]  /*21ff0*/  STSM.16.M88.4 [R0], R224 ;  /* 0x000000e000007844 */ /* 0x0001e40000000200 */
[----:B------:R-:W-:Y:S06]  /*22000*/  BAR.SYNC.DEFER_BLOCKING 0x0 ;  /* 0x0000000000007b1d */ /* 0x000fec0000010000 */
[----:B0-----:R-:W3:Y:S04]  /*22010*/  LDL.LU R224, [R1+0x1e0] ;  /* 0x0001e00001e07983 */ /* 0x001ee80000300800 */
[----:B------:R-:W3:Y:S04]  /*22020*/  LDL.LU R225, [R1+0x1e4] ;  /* 0x0001e40001e17983 */ /* 0x000ee80000300800 */
[----:B------:R-:W3:Y:S04]  /*22030*/  LDL.LU R226, [R1+0x1e8] ;  /* 0x0001e80001e27983 */ /* 0x000ee80000300800 */
[----:B------:R-:W3:Y:S04]  /*22040*/  LDL.LU R227, [R1+0x1ec] ;  /* 0x0001ec0001e37983 */ /* 0x000ee80000300800 */
[----:B------:R-:W0:Y:S01]  /*22050*/  LDS.128 R204, [R11] ;  /* 0x000000000bcc7984 */ /* 0x000e220000000c00 */
[----:B------:R-:W-:Y:S06]  /*22060*/  BAR.SYNC.DEFER_BLOCKING 0x0 ;  /* 0x0000000000007b1d */ /* 0x000fec0000010000 */
[----:B------:R1:W-:Y:S02]  /*22070*/  STSM.16.M88.4 [R0], R228 ;  /* 0x000000e400007844 */ /* 0x0003e40000000200 */
[----:B------:R-:W-:Y:S06]  /*22080*/  BAR.SYNC.DEFER_BLOCKING 0x0 ;  /* 0x0000000000007b1d */ /* 0x000fec0000010000 */
[----:B-1----:R-:W2:Y:S04]  /*22090*/  LDL.LU R228, [R1+0x1f0] ;  /* 0x0001f00001e47983 */ /* 0x002ea80000300800 */
[----:B------:R-:W2:Y:S04]  /*220a0*/  LDL.LU R229, [R1+0x1f4] ;  /* 0x0001f40001e57983 */ /* 0x000ea80000300800 */
[----:B------:R-:W2:Y:S04]  /*220b0*/  LDL.LU R230, [R1+0x1f8] ;  /* 0x0001f80001e67983 */ /* 0x000ea80000300800 */
[----:B------:R-:W2:Y:S04]  /*220c0*/  LDL.LU R231, [R1+0x1fc] ;  /* 0x0001fc0001e77983 */ /* 0x000ea80000300800 */
[----:B------:R-:W1:Y:S01]  /*220d0*/  LDS.128 R208, [R11] ;  /* 0x000000000bd07984 */ /* 0x000e620000000c00 */
[----:B------:R-:W-:Y:S06]  /*220e0*/  BAR.SYNC.DEFER_BLOCKING 0x0 ;  /* 0x0000000000007b1d */ /* 0x000fec0000010000 */
[----:B------:R4:W-:Y:S02]  /*220f0*/  STSM.16.M88.4 [R0], R232 ;  /* 0x000000e800007844 */ /* 0x0009e40000000200 */
[----:B------:R-:W-:Y:S06]  /*22100*/  BAR.SYNC.DEFER_BLOCKING 0x0 ;  /* 0x0000000000007b1d */ /* 0x000fec0000010000 */
[----:B----4-:R-:W4:Y:S04]  /*22110*/  LDL.LU R232, [R1+0x3e0] ;  /* 0x0003e00001e87983 */ /* 0x010f280000300800 */
[----:B------:R-:W4:Y:S04]  /*22120*/  LDL.LU R233, [R1+0x3e4] ;  /* 0x0003e40001e97983 */ /* 0x000f280000300800 */
[----:B------:R-:W4:Y:S04]  /*22130*/  LDL.LU R234, [R1+0x3e8] ;  /* 0x0003e80001ea7983 */ /* 0x000f280000300800 */
[----:B------:R-:W4:Y:S04]  /*22140*/  LDL.LU R235, [R1+0x3ec] ;  /* 0x0003ec0001eb7983 */ /* 0x000f280000300800 */
[----:B------:R-:W1:Y:S01]  /*22150*/  LDS.128 R212, [R11] ;  /* 0x000000000bd47984 */ /* 0x000e620000000c00 */
[----:B------:R-:W-:Y:S06]  /*22160*/  BAR.SYNC.DEFER_BLOCKING 0x0 ;  /* 0x0000000000007b1d */ /* 0x000fec0000010000 */
[----:B------:R0:W-:Y:S02]  /*22170*/  STSM.16.M88.4 [R0], R236 ;  /* 0x000000ec00007844 */ /* 0x0001e40000000200 */
[----:B------:R-:W-:Y:S06]  /*22180*/  BAR.SYNC.DEFER_BLOCKING 0x0 ;  /* 0x0000000000007b1d */ /* 0x000fec0000010000 */
[----:B0-----:R-:W4:Y:S04]  /*22190*/  LDL.LU R236, [R1+0x3f0] ;  /* 0x0003f00001ec7983 */ /* 0x001f280000300800 */
[----:B------:R-:W4:Y:S04]  /*221a0*/  LDL.LU R237, [R1+0x3f4] ;  /* 0x0003f40001ed7983 */ /* 0x000f280000300800 */
[----:B------:R-:W4:Y:S04]  /*221b0*/  LDL.LU R238, [R1+0x3f8] ;  /* 0x0003f80001ee7983 */ /* 0x000f280000300800 */
[----:B------:R-:W4:Y:S04]  /*221c0*/  LDL.LU R239, [R1+0x3fc] ;  /* 0x0003fc0001ef7983 */ /* 0x000f280000300800 */
[----:B------:R-:W0:Y:S01]  /*221d0*/  LDS.128 R216, [R11] ;  /* 0x000000000bd87984 */ /* 0x000e220000000c00 */
[----:B------:R-:W-:Y:S06]  /*221e0*/  BAR.SYNC.DEFER_BLOCKING 0x0 ;  /* 0x0000000000007b1d */ /* 0x000fec0000010000 */
[----:B------:R-:W-:Y:S02]  /*221f0*/  STSM.16.M88.4 [R0], R240 ;  /* 0x000000f000007844 */ /* 0x000fe40000000200 */
[----:B------:R-:W-:Y:S06]  /*22200*/  BAR.SYNC.DEFER_BLOCKING 0x0 ;  /* 0x0000000000007b1d */ /* 0x000fec0000010000 */
[----:B------:R-:W0:Y:S02]  /*22210*/  LDS.128 R220, [R11] ;  /* 0x000000000bdc7984 */ /* 0x000e240000000c00 */
[----:B------:R-:W-:Y:S06]  /*22220*/  BAR.SYNC.DEFER_BLOCKING 0x0 ;  /* 0x0000000000007b1d */ /* 0x000fec0000010000 */
[----:B---3--:R-:W-:Y:S02]  /*22230*/  STSM.16.M88.4 [R0], R224 ;  /* 0x000000e000007844 */ /* 0x008fe40000000200 */
[----:B------:R-:W-:Y:S06]  /*22240*/  BAR.SYNC.DEFER_BLOCKING 0x0 ;  /* 0x0000000000007b1d */ /* 0x000fec0000010000 */
[----:B------:R-:W3:Y:S02]  /*22250*/  LDS.128 R224, [R11] ;  /* 0x000000000be07984 */ /* 0x000ee40000000c00 */
[----:B------:R-:W-:Y:S06]  /*22260*/  BAR.SYNC.DEFER_BLOCKING 0x0 ;  /* 0x0000000000007b1d */ /* 0x000fec0000010000 */
[----:B--2---:R-:W-:Y:S02]  /*22270*/  STSM.16.M88.4 [R0], R228 ;  /* 0x000000e400007844 */ /* 0x004fe40000000200 */
[----:B------:R-:W-:Y:S06]  /*22280*/  BAR.SYNC.DEFER_BLOCKING 0x0 ;  /* 0x0000000000007b1d */ /* 0x000fec0000010000 */
[----:B------:R-:W2:Y:S02]  /*22290*/  LDS.128 R228, [R11] ;  /* 0x000000000be47984 */ /* 0x000ea40000000c00 */
[----:B------:R-:W-:Y:S06]  /*222a0*/  BAR.SYNC.DEFER_BLOCKING 0x0 ;  /* 0x0000000000007b1d */ /* 0x000fec0000010000 */
[----:B----4-:R-:W-:Y:S02]  /*222b0*/  STSM.16.M88.4 [R0], R232 ;  /* 0x000000e800007844 */ /* 0x010fe40000000200 */
        /* <DEDUP_REMOVED lines=9> */
[----:B-1----:R-:W3:Y:S04]  /*22350*/  LDL.LU R244, [R1+0x10] ;  /* 0x0000100001f47983 */ /* 0x002ee80000300800 */
[----:B------:R-:W2:Y:S04]  /*22360*/  LDL.LU R246, [R1+0x14] ;  /* 0x0000140001f67983 */ /* 0x000ea80000300800 */
[----:B------:R-:W4:Y:S04]  /*22370*/  LDL.LU R247, [R1+0x28] ;  /* 0x0000280001f77983 */ /* 0x000f280000300800 */
[----:B------:R-:W1:Y:S01]  /*22380*/  LDS.128 R240, [R11] ;  /* 0x000000000bf07984 */ /* 0x000e620000000c00 */
[----:B------:R-:W-:Y:S06]  /*22390*/  BAR.SYNC.DEFER_BLOCKING 0x0 ;  /* 0x0000000000007b1d */ /* 0x000fec0000010000 */
[----:B------:R0:W-:Y:S04]  /*223a0*/  STSM.16.M88.4 [R0], R248 ;  /* 0x000000f800007844 */ /* 0x0001e80000000200 */
[----:B0-----:R-:W4:Y:S04]  /*223b0*/  LDL.LU R248, [R1+0x18] ;  /* 0x0000180001f87983 */ /* 0x001f280000300800 */
[----:B------:R-:W4:Y:S04]  /*223c0*/  LDL.LU R249, [R1+0x2c] ;  /* 0x00002c0001f97983 */ /* 0x000f280000300800 */
[----:B------:R-:W4:Y:S04]  /*223d0*/  LDL.LU R250, [R1+0x1c] ;  /* 0x00001c0001fa7983 */ /* 0x000f280000300800 */
[----:B------:R-:W4:Y:S04]  /*223e0*/  LDL.LU R251, [R1] ;  /* 0x0000000001fb7983 */ /* 0x000f280000300800 */
[----:B------:R-:W2:Y:S01]  /*223f0*/  LDL.LU R245, [R1+0x24] ;  /* 0x0000240001f57983 */ /* 0x000ea20000300800 */
[C---:B------:R-:W-:Y:S01]  /*22400*/  IMAD R0, R5.reuse, UR4, RZ ;  /* 0x0000000405007c24 */ /* 0x040fe2000f8e02ff */
[----:B------:R-:W-:Y:S01]  /*22410*/  BAR.SYNC.DEFER_BLOCKING 0x0 ;  /* 0x0000000000007b1d */ /* 0x000fe20000010000 */
[----:B------:R-:W-:-:S05]  /*22420*/  ISETP.GE.AND P0, PT, R5, UR8, PT ;  /* 0x0000000805007c0c */ /* 0x000fca000bf06270 */
[----:B------:R-:W-:Y:S01]  /*22430*/  ULDC.64 UR4, c[0x0][0x220] ;  /* 0x0000880000047ab9 */ /* 0x000fe20000000a00 */
[----:B------:R-:W-:Y:S02]  /*22440*/  ISETP.LT.AND P0, PT, R4, UR29, !P0 ;  /* 0x0000001d04007c0c */ /* 0x000fe4000c701270 */
[----:B------:R-:W-:Y:S01]  /*22450*/  LEA R2, P1, R0, UR4, 0x1 ;  /* 0x0000000400027c11 */ /* 0x000fe2000f8208ff */
[----:B------:R-:W-:Y:S01]  /*22460*/  ULDC UR4, c[0x0][0x248] ;  /* 0x0000920000047ab9 */ /* 0x000fe20000000800 */
[----:B------:R-:W-:Y:S02]  /*22470*/  IMAD R8, R8, 0x80, R0 ;  /* 0x0000008008087824 */ /* 0x000fe400078e0200 */
[----:B------:R-:W-:Y:S01]  /*22480*/  LEA.HI.X.SX32 R3, R0, UR5, 0x1, P1 ;  /* 0x0000000500037c11 */ /* 0x000fe200088f0eff */
[----:B------:R-:W-:Y:S01]  /*22490*/  IMAD R0, R4, UR4, RZ ;  /* 0x0000000404007c24 */ /* 0x000fe2000f8e02ff */
[----:B------:R-:W-:-:S03]  /*224a0*/  ULDC.64 UR4, c[0x0][0x228] ;  /* 0x00008a0000047ab9 */ /* 0x000fc60000000a00 */
[----:B------:R-:W-:-:S05]  /*224b0*/  IMAD.WIDE R6, R0, 0x2, R2 ;  /* 0x0000000200067825 */ /* 0x000fca00078e0202 */
[----:B------:R0:W-:Y:S01]  /*224c0*/  @P0 STG.E.U16 desc[UR6][R6.64], R9 ;  /* 0x0000000906000986 */ /* 0x0001e2000c101506 */
[----:B------:R-:W-:Y:S01]  /*224d0*/  ISETP.GE.AND P0, PT, R4, UR9, PT ;  /* 0x0000000904007c0c */ /* 0x000fe2000bf06270 */
[----:B------:R-:W-:-:S03]  /*224e0*/  ULDC.64 UR8, c[0x0][0x220] ;  /* 0x0000880000087ab9 */ /* 0x000fc60000000a00 */
[----:B------:R-:W-:Y:S01]  /*224f0*/  ISETP.LT.AND P0, PT, R10, UR4, !P0 ;  /* 0x000000040a007c0c */ /* 0x000fe2000c701270 */
[----:B------:R-:W-:Y:S01]  /*22500*/  ULDC UR4, c[0x0][0x22c] ;  /* 0x00008b0000047ab9 */ /* 0x000fe20000000800 */
[----:B0-----:R-:W-:-:S04]  /*22510*/  LEA R6, P1, R8, UR8, 0x1 ;  /* 0x0000000808067c11 */ /* 0x001fc8000f8208ff */
[----:B------:R-:W-:Y:S01]  /*22520*/  LEA.HI.X.SX32 R7, R8, UR9, 0x1, P1 ;  /* 0x0000000908077c11 */ /* 0x000fe200088f0eff */
[----:B------:R-:W-:Y:S01]  /*22530*/  ULDC.64 UR8, c[0x0][0x228] ;  /* 0x00008a0000087ab9 */ /* 0x000fe20000000a00 */
[----:B------:R-:W-:Y:S01]  /*22540*/  PRMT R252, R9, 0x7632, R252 ;  /* 0x0000763209fc7816 */ /* 0x000fe200000000fc */
[----:B------:R-:W-:-:S05]  /*22550*/  IMAD.WIDE R8, R0, 0x2, R6 ;  /* 0x0000000200087825 */ /* 0x000fca00078e0206 */
[----:B------:R0:W-:Y:S02]  /*22560*/  @P0 STG.E.U16 desc[UR6][R8.64], R252 ;  /* 0x000000fc08000986 */ /* 0x0001e4000c101506 */
[----:B0-----:R-:W-:-:S05]  /*22570*/  VIADD R8, R4, 0x1 ;  /* 0x0000000104087836 */ /* 0x001fca0000000000 */
[----:B------:R-:W-:Y:S01]  /*22580*/  ISETP.GE.AND P0, PT, R8, UR4, PT ;  /* 0x0000000408007c0c */ /* 0x000fe2000bf06270 */
[----:B------:R-:W-:-:S03]  /*22590*/  ULDC UR4, c[0x0][0x248] ;  /* 0x0000920000047ab9 */ /* 0x000fc60000000800 */
[----:B------:R-:W-:Y:S01]  /*225a0*/  ISETP.LT.AND P1, PT, R5, UR8, !P0 ;  /* 0x0000000805007c0c */ /* 0x000fe2000c721270 */
[----:B------:R-:W-:Y:S01]  /*225b0*/  VIADD R0, R0, UR4 ;  /* 0x0000000400007c36 */ /* 0x000fe20008000000 */
[----:B------:R-:W-:Y:S01]  /*225c0*/  ISETP.LT.AND P0, PT, R10, UR12, !P0 ;  /* 0x0000000c0a007c0c */ /* 0x000fe2000c701270 */
[----:B------:R-:W-:Y:S01]  /*225d0*/  ULDC UR4, c[0x0][0x22c] ;  /* 0x00008b0000047ab9 */ /* 0x000fe20000000800 */
[----:B------:R-:W-:Y:S01]  /*225e0*/  ULDC UR8, c[0x0][0x22c] ;  /* 0x00008b0000087ab9 */ /* 0x000fe20000000800 */
[----:B------:R-:W-:Y:S01]  /*225f0*/  IMAD.WIDE R8, R0, 0x2, R2 ;  /* 0x0000000200087825 */ /* 0x000fe200078e0202 */
[----:B------:R-:W-:-:S07]  /*22600*/  ULDC UR12, c[0x0][0x228] ;  /* 0x00008a00000c7ab9 */ /* 0x000fce0000000800 */
[----:B---3--:R0:W-:Y:S02]  /*22610*/  @P1 STG.E.U16 desc[UR6][R8.64], R244 ;  /* 0x000000f408001986 */ /* 0x0081e4000c101506 */
[----:B0-----:R-:W-:Y:S02]  /*22620*/  IMAD.MOV.U32 R9, RZ, RZ, R244 ;  /* 0x000000ffff097224 */ /* 0x001fe400078e00f4 */
[----:B------:R-:W3:Y:S03]  /*22630*/  LDL.LU R244, [R1+0xf2c] ;  /* 0x000f2c0001f47983 */ /* 0x000ee60000300800 */
        /* <DEDUP_REMOVED lines=13> */
[----:B--2---:R0:W-:Y:S02]  /*22710*/  @P1 STG.E.U16 desc[UR6][R8.64], R245 ;  /* 0x000000f508001986 */ /* 0x0041e4000c101506 */
[----:B0-----:R-:W-:Y:S02]  /*22720*/  IMAD.MOV.U32 R9, RZ, RZ, R245 ;  /* 0x000000ffff097224 */ /* 0x001fe400078e00f5 */
[----:B------:R-:W2:Y:S03]  /*22730*/  LDL.LU R245, [R1+0xf28] ;  /* 0x000f280001f57983 */ /* 0x000ea60000300800 */
        /* <DEDUP_REMOVED lines=10> */
[----:B------:R-:W-:Y:S01]  /*227e0*/  PRMT R252, R246, 0x7632, R252 ;  /* 0x00007632f6fc7816 */ /* 0x000fe200000000fc */
[----:B------:R-:W-:Y:S01]  /*227f0*/  IMAD.WIDE R8, R0, 0x2, R2 ;  /* 0x0000000200087825 */ /* 0x000fe200078e0202 */
[----:B------:R-:W-:-:S07]  /*22800*/  ULDC UR14, c[0x0][0x228] ;  /* 0x00008a00000e7ab9 */ /* 0x000fce0000000800 */
[----:B------:R0:W-:Y:S02]  /*22810*/  @P1 STG.E.U16 desc[UR6][R8.64], R246 ;  /* 0x000000f608001986 */ /* 0x0001e4000c101506 */
[----:B0-----:R-:W-:Y:S02]  /*22820*/  IMAD.WIDE R8, R0, 0x2, R6 ;  /* 0x0000000200087825 */ /* 0x001fe400078e0206 */
[----:B------:R-:W2:Y:S04]  /*22830*/  LDL.LU R246, [R1+0xf24] ;  /* 0x000f240001f67983 */ /* 0x000ea80000300800 */
        /* <DEDUP_REMOVED lines=8> */
[----:B----4-:R-:W-:Y:S01]  /*228c0*/  PRMT R252, R247, 0x7632, R252 ;  /* 0x00007632f7fc7816 */ /* 0x010fe200000000fc */
[----:B------:R-:W-:Y:S01]  /*228d0*/  IMAD.WIDE R8, R0, 0x2, R2 ;  /* 0x0000000200087825 */ /* 0x000fe200078e0202 */
[----:B------:R-:W-:-:S07]  /*228e0*/  ULDC UR18, c[0x0][0x228] ;  /* 0x00008a0000127ab9 */ /* 0x000fce0000000800 */
[----:B------:R0:W-:Y:S02]  /*228f0*/  @P1 STG.E.U16 desc[UR6][R8.64], R247 ;  /* 0x000000f708001986 */ /* 0x0001e4000c101506 */
[----:B0-----:R-:W-:Y:S02]  /*22900*/  IMAD.WIDE R8, R0, 0x2, R6 ;  /* 0x0000000200087825 */ /* 0x001fe400078e0206 */
[----:B------:R-:W4:Y:S04]  /*22910*/  LDL.LU R247, [R1+0xf20] ;  /* 0x000f200001f77983 */ /* 0x000f280000300800 */
[----:B------:R0:W-:Y:S02]  /*22920*/  @P0 STG.E.U16 desc[UR6][R8.64], R252 ;  /* 0x000000fc08000986 */ /* 0x0001e4000c101506 */
[----:B0-----:R-:W-:-:S05]  /*22930*/  VIADD R8, R4, 0x5 ;  /* 0x0000000504087836 */ /* 0x001fca0000000000 */
[----:B------:R-:W-:Y:S01]  /*22940*/  ISETP.GE.AND P0, PT, R8, UR4, PT ;  /* 0x0000000408007c0c */ /* 0x000fe2000bf06270 */
[----:B------:R-:W-:-:S03]  /*22950*/  ULDC UR4, c[0x0][0x248] ;  /* 0x0000920000047ab9 */ /* 0x000fc60000000800 */
[----:B------:R-:W-:Y:S01]  /*22960*/  ISETP.LT.AND P1, PT, R5, UR22, !P0 ;  /* 0x0000001605007c0c */ /* 0x000fe2000c721270 */
[----:B------:R-:W-:Y:S01]  /*22970*/  VIADD R0, R0, UR4 ;  /* 0x0000000400007c36 */ /* 0x000fe20008000000 */
[----:B------:R-:W-:Y:S01]  /*22980*/  PRMT R252, R248, 0x7632, R252 ;  /* 0x00007632f8fc7816 */ /* 0x000fe200000000fc */
[----:B------:R-:W-:Y:S02]  /*22990*/  ULDC UR4, c[0x0][0x22c] ;  /* 0x00008b0000047ab9 */ /* 0x000fe40000000800 */
[----:B------:R-:W-:-:S08]  /*229a0*/  IMAD.WIDE R8, R0, 0x2, R2 ;  /* 0x0000000200087825 */ /* 0x000fd000078e0202 */
[----:B------:R0:W-:Y:S04]  /*229b0*/  @P1 STG.E.U16 desc[UR6][R8.64], R248 ;  /* 0x000000f808001986 */ /* 0x0001e8000c101506 */
[----:B0-----:R-:W3:Y:S01]  /*229c0*/  LDL.LU R248, [R1+0xf1c] ;  /* 0x000f1c0001f87983 */ /* 0x001ee20000300800 */
[----:B------:R-:W-:Y:S01]  /*229d0*/  ISETP.LT.AND P0, PT, R10, UR26, !P0 ;  /* 0x0000001a0a007c0c */ /* 0x000fe2000c701270 */
[----:B------:R-:W-:-:S12]  /*229e0*/  IMAD.WIDE R8, R0, 0x2, R6 ;  /* 0x0000000200087825 */ /* 0x000fd800078e0206 */
[----:B------:R0:W-:Y:S02]  /*229f0*/  @P0 STG.E.U16 desc[UR6][R8.64], R252 ;  /* 0x000000fc08000986 */ /* 0x0001e4000c101506 */
[----:B0-----:R-:W-:-:S05]  /*22a00*/  VIADD R8, R4, 0x6 ;  /* 0x0000000604087836 */ /* 0x001fca0000000000 */
[----:B------:R-:W-:Y:S01]  /*22a10*/  ISETP.GE.AND P0, PT, R8, UR4, PT ;  /* 0x0000000408007c0c */ /* 0x000fe2000bf06270 */
[----:B------:R-:W-:-:S03]  /*22a20*/  ULDC UR4, c[0x0][0x248] ;  /* 0x0000920000047ab9 */ /* 0x000fc60000000800 */
[----:B------:R-:W-:Y:S01]  /*22a30*/  ISETP.LT.AND P1, PT, R5, UR28, !P0 ;  /* 0x0000001c05007c0c */ /* 0x000fe2000c721270 */
[----:B------:R-:W-:Y:S01]  /*22a40*/  VIADD R0, R0, UR4 ;  /* 0x0000000400007c36 */ /* 0x000fe20008000000 */
[----:B------:R-:W-:Y:S02]  /*22a50*/  ULDC UR4, c[0x0][0x228] ;  /* 0x00008a0000047ab9 */ /* 0x000fe40000000800 */
[----:B------:R-:W-:Y:S01]  /*22a60*/  ISETP.LT.AND P0, PT, R10, UR4, !P0 ;  /* 0x000000040a007c0c */ /* 0x000fe2000c701270 */
[----:B------:R-:W-:Y:S01]  /*22a70*/  IMAD.WIDE R8, R0, 0x2, R2 ;  /* 0x0000000200087825 */ /* 0x000fe200078e0202 */
[----:B------:R-:W-:Y:S01]  /*22a80*/  PRMT R252, R249, 0x7632, R252 ;  /* 0x00007632f9fc7816 */ /* 0x000fe200000000fc */
[----:B------:R-:W-:-:S06]  /*22a90*/  ULDC UR4, c[0x0][0x22c] ;  /* 0x00008b0000047ab9 */ /* 0x000fcc0000000800 */
        /* <DEDUP_REMOVED lines=8> */
[----:B------:R-:W-:Y:S02]  /*22b20*/  ULDC UR4, c[0x0][0x248] ;  /* 0x0000920000047ab9 */ /* 0x000fe40000000800 */
[----:B------:R-:W-:Y:S01]  /*22b30*/  VIADD R0, R0, UR4 ;  /* 0x0000000400007c36 */ /* 0x000fe20008000000 */
[----:B------:R-:W-:Y:S02]  /*22b40*/  ULDC UR4, c[0x0][0x228] ;  /* 0x00008a0000047ab9 */ /* 0x000fe40000000800 */
[----:B------:R-:W-:Y:S01]  /*22b50*/  ISETP.LT.AND P0, PT, R10, UR4, !P0 ;  /* 0x000000040a007c0c */ /* 0x000fe2000c701270 */
[----:B------:R-:W-:Y:S01]  /*22b60*/  IMAD.WIDE R8, R0, 0x2, R2 ;  /* 0x0000000200087825 */ /* 0x000fe200078e0202 */
[----:B------:R-:W-:Y:S01]  /*22b70*/  PRMT R252, R250, 0x7632, R252 ;  /* 0x00007632fafc7816 */ /* 0x000fe200000000fc */
[----:B------:R-:W-:-:S04]  /*22b80*/  ULDC UR4, c[0x0][0x22c] ;  /* 0x00008b0000047ab9 */ /* 0x000fc80000000800 */
        /* <DEDUP_REMOVED lines=28> */
[----:B------:R-:W-:-:S03]  /*22d50*/  ULDC UR4, c[0x0][0x22c] ;  /* 0x00008b0000047ab9 */ /* 0x000fc60000000800 */
[----:B------:R-:W-:Y:S02]  /*22d60*/  VIADD R252, R4, 0xa ;  /* 0x0000000a04fc7836 */ /* 0x000fe40000000000 */
[----:B---3--:R0:W-:Y:S02]  /*22d70*/  @P1 STG.E.U16 desc[UR6][R8.64], R248 ;  /* 0x000000f808001986 */ /* 0x0081e4000c101506 */
[----:B0-----:R-:W-:Y:S01]  /*22d80*/  PRMT R248, R248, 0x7632, R248 ;  /* 0x00007632f8f87816 */ /* 0x001fe200000000f8 */
[----:B------:R-:W-:-:S05]  /*22d90*/  IMAD.WIDE R8, R0, 0x2, R6 ;  /* 0x0000000200087825 */ /* 0x000fca00078e0206 */
[----:B------:R0:W-:Y:S01]  /*22da0*/  @P0 STG.E.U16 desc[UR6][R8.64], R248 ;  /* 0x000000f808000986 */ /* 0x0001e2000c101506 */
[----:B------:R-:W-:Y:S01]  /*22db0*/  ISETP.GE.AND P0, PT, R252, UR4, PT ;  /* 0x00000004fc007c0c */ /* 0x000fe2000bf06270 */
[----:B------:R-:W-:Y:S02]  /*22dc0*/  ULDC UR4, c[0x0][0x228] ;  /* 0x00008a0000047ab9 */ /* 0x000fe40000000800 */
[----:B------:R-:W3:Y:S01]  /*22dd0*/  LDL.LU R252, [R1+0x4] ;  /* 0x0000040001fc7983 */ /* 0x000ee20000300800 */
[----:B------:R-:W-:Y:S01]  /*22de0*/  ISETP.LT.AND P1, PT, R5, UR4, !P0 ;  /* 0x0000000405007c0c */ /* 0x000fe2000c721270 */
[----:B------:R-:W-:Y:S02]  /*22df0*/  ULDC UR4, c[0x0][0x248] ;  /* 0x0000920000047ab9 */ /* 0x000fe40000000800 */
[----:B------:R-:W-:Y:S01]  /*22e00*/  VIADD R0, R0, UR4 ;  /* 0x0000000400007c36 */ /* 0x000fe20008000000 */
[----:B------:R-:W-:Y:S02]  /*22e10*/  ULDC UR4, c[0x0][0x228] ;  /* 0x00008a0000047ab9 */ /* 0x000fe40000000800 */
[----:B------:R-:W-:Y:S01]  /*22e20*/  ISETP.LT.AND P0, PT, R10, UR4, !P0 ;  /* 0x000000040a007c0c */ /* 0x000fe2000c701270 */
[----:B0-----:R-:W-:Y:S01]  /*22e30*/  IMAD.WIDE R8, R0, 0x2, R2 ;  /* 0x0000000200087825 */ /* 0x001fe200078e0202 */
[----:B------:R-:W-:-:S05]  /*22e40*/  ULDC UR4, c[0x0][0x22c] ;  /* 0x00008b0000047ab9 */ /* 0x000fca0000000800 */
[----:B---3--:R0:W-:Y:S01]  /*22e50*/  @P1 STG.E.U16 desc[UR6][R8.64], R252 ;  /* 0x000000fc08001986 */ /* 0x0081e2000c101506 */
[----:B------:R-:W-:Y:S01]  /*22e60*/  PRMT R248, R252, 0x7632, R248 ;  /* 0x00007632fcf87816 */ /* 0x000fe200000000f8 */
[----:B0-----:R-:W-:-:S04]  /*22e70*/  IMAD.WIDE R8, R0, 0x2, R6 ;  /* 0x0000000200087825 */ /* 0x001fc800078e0206 */
[----:B------:R-:W-:Y:S01]  /*22e80*/  VIADD R252, R4, 0xb ;  /* 0x0000000b04fc7836 */ /* 0x000fe20000000000 */
[----:B------:R0:W-:Y:S04]  /*22e90*/  @P0 STG.E.U16 desc[UR6][R8.64], R248 ;  /* 0x000000f808000986 */ /* 0x0001e8000c101506 */
[----:B------:R-:W-:Y:S01]  /*22ea0*/  ISETP.GE.AND P0, PT, R252, UR4, PT ;  /* 0x00000004fc007c0c */ /* 0x000fe2000bf06270 */
[----:B------:R-:W-:-:S03]  /*22eb0*/  ULDC UR4, c[0x0][0x228] ;  /* 0x00008a0000047ab9 */ /* 0x000fc60000000800 */
[----:B------:R-:W-:Y:S01]  /*22ec0*/  ISETP.LT.AND P1, PT, R5, UR4, !P0 ;  /* 0x0000000405007c0c */ /* 0x000fe2000c721270 */
[----:B------:R-:W-:Y:S02]  /*22ed0*/  ULDC UR4, c[0x0][0x248] ;  /* 0x0000920000047ab9 */ /* 0x000fe40000000800 */
[----:B------:R-:W-:Y:S01]  /*22ee0*/  VIADD R0, R0, UR4 ;  /* 0x0000000400007c36 */ /* 0x000fe20008000000 */
[----:B------:R-:W-:Y:S02]  /*22ef0*/  ULDC UR4, c[0x0][0x228] ;  /* 0x00008a0000047ab9 */ /* 0x000fe40000000800 */
[----:B------:R-:W-:Y:S01]  /*22f00*/  ISETP.LT.AND P0, PT, R10, UR4, !P0 ;  /* 0x000000040a007c0c */ /* 0x000fe2000c701270 */
[----:B0-----:R-:W-:Y:S01]  /*22f10*/  IMAD.WIDE R8, R0, 0x2, R2 ;  /* 0x0000000200087825 */ /* 0x001fe200078e0202 */
[----:B------:R-:W-:-:S05]  /*22f20*/  ULDC UR4, c[0x0][0x22c] ;  /* 0x00008b0000047ab9 */ /* 0x000fca0000000800 */
[----:B--2---:R0:W-:Y:S02]  /*22f30*/  @P1 STG.E.U16 desc[UR6][R8.64], R249 ;  /* 0x000000f908001986 */ /* 0x0041e4000c101506 */
[----:B0-----:R-:W-:Y:S01]  /*22f40*/  PRMT R249, R249, 0x7632, R249 ;  /* 0x00007632f9f97816 */ /* 0x001fe200000000f9 */
[----:B------:R-:W-:-:S05]  /*22f50*/  IMAD.WIDE R8, R0, 0x2, R6 ;  /* 0x0000000200087825 */ /* 0x000fca00078e0206 */
[----:B------:R0:W-:Y:S04]  /*22f60*/  @P0 STG.E.U16 desc[UR6][R8.64], R249 ;  /* 0x000000f908000986 */ /* 0x0001e8000c101506 */
[----:B0-----:R-:W2:Y:S01]  /*22f70*/  LDL.LU R249, [R1+0x8] ;  /* 0x0000080001f97983 */ /* 0x001ea20000300800 */
[----:B------:R-:W-:-:S05]  /*22f80*/  VIADD R248, R4, 0xc ;  /* 0x0000000c04f87836 */ /* 0x000fca0000000000 */
        /* <DEDUP_REMOVED lines=10> */
[----:B--2---:R0:W-:Y:S01]  /*23030*/  @P1 STG.E.U16 desc[UR6][R8.64], R249 ;  /* 0x000000f908001986 */ /* 0x0041e2000c101506 */
[----:B------:R-:W-:Y:S01]  /*23040*/  PRMT R252, R249, 0x7632, R252 ;  /* 0x00007632f9fc7816 */ /* 0x000fe200000000fc */
[----:B0-----:R-:W-:-:S05]  /*23050*/  IMAD.WIDE R8, R0, 0x2, R6 ;  /* 0x0000000200087825 */ /* 0x001fca00078e0206 */
[----:B------:R0:W-:Y:S04]  /*23060*/  @P0 STG.E.U16 desc[UR6][R8.64], R252 ;  /* 0x000000fc08000986 */ /* 0x0001e8000c101506 */
[----:B0-----:R-:W2:Y:S01]  /*23070*/  LDL.LU R252, [R1+0xc] ;  /* 0x00000c0001fc7983 */ /* 0x001ea20000300800 */
        /* <DEDUP_REMOVED lines=8> */
[----:B----4-:R-:W-:Y:S01]  /*23100*/  PRMT R248, R250, 0x7632, R248 ;  /* 0x00007632faf87816 */ /* 0x010fe200000000f8 */
[----:B------:R-:W-:Y:S02]  /*23110*/  ULDC UR4, c[0x0][0x22c] ;  /* 0x00008b0000047ab9 */ /* 0x000fe40000000800 */
[----:B------:R-:W-:-:S02]  /*23120*/  VIADD R0, R4, 0xe ;  /* 0x0000000e04007836 */ /* 0x000fc40000000000 */
[----:B------:R0:W-:Y:S02]  /*23130*/  @P1 STG.E.U16 desc[UR6][R8.64], R250 ;  /* 0x000000fa08001986 */ /* 0x0001e4000c101506 */
[----:B0-----:R-:W-:-:S05]  /*23140*/  IMAD.WIDE R8, R249, 0x2, R6 ;  /* 0x00000002f9087825 */ /* 0x001fca00078e0206 */
[----:B------:R0:W-:Y:S01]  /*23150*/  @P0 STG.E.U16 desc[UR6][R8.64], R248 ;  /* 0x000000f808000986 */ /* 0x0001e2000c101506 */
        /* <DEDUP_REMOVED lines=8> */
[----:B------:R-:W-:-:S03]  /*231e0*/  ULDC UR4, c[0x0][0x22c] ;  /* 0x00008b0000047ab9 */ /* 0x000fc60000000800 */
[----:B------:R-:W-:Y:S02]  /*231f0*/  VIADD R0, R4, 0xf ;  /* 0x0000000f04007836 */ /* 0x000fe40000000000 */
[----:B--2---:R0:W-:Y:S01]  /*23200*/  @P1 STG.E.U16 desc[UR6][R8.64], R252 ;  /* 0x000000fc08001986 */ /* 0x0041e2000c101506 */
[----:B------:R-:W-:Y:S01]  /*23210*/  PRMT R248, R252, 0x7632, R248 ;  /* 0x00007632fcf87816 */ /* 0x000fe200000000f8 */
        /* <DEDUP_REMOVED lines=11> */
[----:B------:R-:W-:Y:S02]  /*232d0*/  IMAD.WIDE R248, R250, 0x2, R6 ;  /* 0x00000002faf87825 */ /* 0x000fe400078e0206 */
[----:B------:R0:W-:Y:S02]  /*232e0*/  @P1 STG.E.U16 desc[UR6][R8.64], R251 ;  /* 0x000000fb08001986 */ /* 0x0001e4000c101506 */
[----:B------:R-:W-:Y:S01]  /*232f0*/  VIADD R0, R4, 0x10 ;  /* 0x0000001004007836 */ /* 0x000fe20000000000 */
[----:B0-----:R-:W-:-:S05]  /*23300*/  PRMT R9, R251, 0x7632, R9 ;  /* 0x00007632fb097816 */ /* 0x001fca0000000009 */
        /* <DEDUP_REMOVED lines=62> */
[----:B------:R-:W-:Y:S01]  /*236f0*/  ULDC UR4, c[0x0][0x228] ;  /* 0x00008a0000047ab9 */ /* 0x000fe20000000800 */
[----:B------:R-:W-:Y:S01]  /*23700*/  VIADD R0, R4, 0x15 ;  /* 0x0000001504007836 */ /* 0x000fe20000000000 */
[----:B------:R-:W-:Y:S01]  /*23710*/  ISETP.LT.AND P1, PT, R10, UR4, !P0 ;  /* 0x000000040a007c0c */ /* 0x000fe2000c721270 */
[C---:B------:R-:W-:Y:S01]  /*23720*/  IMAD.WIDE R104, R251.reuse, 0x2, R2 ;  /* 0x00000002fb687825 */ /* 0x040fe200078e0202 */
[----:B------:R-:W-:Y:S02]  /*23730*/  ULDC UR4, c[0x0][0x22c] ;  /* 0x00008b0000047ab9 */ /* 0x000fe40000000800 */
[----:B------:R-:W-:Y:S01]  /*23740*/  ISETP.GE.AND P0, PT, R0, UR4, PT ;  /* 0x0000000400007c0c */ /* 0x000fe2000bf06270 */
[----:B------:R-:W-:Y:S01]  /*23750*/  ULDC UR4, c[0x0][0x228] ;  /* 0x00008a0000047ab9 */ /* 0x000fe20000000800 */
[----:B0-----:R-:W-:Y:S01]  /*23760*/  IMAD.WIDE R8, R251, 0x2, R6 ;  /* 0x00000002fb087825 */ /* 0x001fe200078e0206 */
[----:B------:R0:W-:Y:S01]  /*23770*/  @P2 STG.E.U16 desc[UR6][R104.64], R246 ;  /* 0x000000f668002986 */ /* 0x0001e2000c101506 */
[----:B------:R-:W-:Y:S01]  /*23780*/  ISETP.LT.AND P2, PT, R5, UR4, !P0 ;  /* 0x0000000405007c0c */ /* 0x000fe2000c741270 */
[----:B------:R-:W-:Y:S01]  /*23790*/  ULDC UR4, c[0x0][0x248] ;  /* 0x0000920000047ab9 */ /* 0x000fe20000000800 */
[----:B------:R-:W-:-:S02]  /*237a0*/  VIADD R0, R4, 0x16 ;  /* 0x0000001604007836 */ /* 0x000fc40000000000 */
[----:B------:R-:W-:Y:S01]  /*237b0*/  VIADD R251, R251, UR4 ;  /* 0x00000004fbfb7c36 */ /* 0x000fe20008000000 */
[----:B------:R-:W-:Y:S01]  /*237c0*/  ULDC UR4, c[0x0][0x228] ;  /* 0x00008a0000047ab9 */ /* 0x000fe20000000800 */
[----:B0-----:R-:W-:-:S05]  /*237d0*/  PRMT R105, R246, 0x7632, R105 ;  /* 0x00007632f6697816 */ /* 0x001fca0000000069 */
[----:B------:R0:W-:Y:S01]  /*237e0*/  @P1 STG.E.U16 desc[UR6][R8.64], R105 ;  /* 0x0000006908001986 */ /* 0x0001e2000c101506 */
[----:B------:R-:W-:Y:S01]  /*237f0*/  ISETP.LT.AND P1, PT, R10, UR4, !P0 ;  /* 0x000000040a007c0c */ /* 0x000fe2000c721270 */
[----:B------:R-:W-:Y:S02]  /*23800*/  ULDC UR4, c[0x0][0x22c] ;  /* 0x00008b0000047ab9 */ /* 0x000fe40000000800 */
[----:B------:R-:W-:Y:S01]  /*23810*/  ISETP.GE.AND P0, PT, R0, UR4, PT ;  /* 0x0000000400007c0c */ /* 0x000fe2000bf06270 */
[----:B------:R-:W-:Y:S01]  /*23820*/  ULDC UR4, c[0x0][0x228] ;  /* 0x00008a0000047ab9 */ /* 0x000fe20000000800 */
[----:B------:R-:W-:Y:S02]  /*23830*/  VIADD R0, R4, 0x18 ;  /* 0x0000001804007836 */ /* 0x000fe40000000000 */
[----:B0-----:R-:W-:Y:S01]  /*23840*/  IMAD.WIDE R104, R251, 0x2, R2 ;  /* 0x00000002fb687825 */ /* 0x001fe200078e0202 */
[----:B------:R-:W-:Y:S01]  /*23850*/  ISETP.LT.AND P6, PT, R5, UR4, !P0 ;  /* 0x0000000405007c0c */ /* 0x000fe2000c7c1270 */
[----:B------:R-:W-:-:S03]  /*23860*/  ULDC UR4, c[0x0][0x248] ;  /* 0x0000920000047ab9 */ /* 0x000fc60000000800 */
[----:B------:R0:W-:Y:S01]  /*23870*/  @P2 STG.E.U16 desc[UR6][R104.64], R106 ;  /* 0x0000006a68002986 */ /* 0x0001e2000c101506 */
[----:B------:R-:W-:Y:S01]  /*23880*/  IMAD.WIDE R244, R251, 0x2, R6 ;  /* 0x00000002fbf47825 */ /* 0x000fe200078e0206 */
[----:B------:R-:W-:-:S03]  /*23890*/  PRMT R9, R106, 0x7632, R9 ;  /* 0x000076326a097816 */ /* 0x000fc60000000009 */
[----:B------:R-:W-:Y:S01]  /*238a0*/  VIADD R251, R251, UR4 ;  /* 0x00000004fbfb7c36 */ /* 0x000fe20008000000 */
[----:B------:R-:W-:Y:S01]  /*238b0*/  ULDC UR4, c[0x0][0x22c] ;  /* 0x00008b0000047ab9 */ /* 0x000fe20000000800 */
[----:B------:R-:W-:Y:S01]  /*238c0*/  ISETP.GE.AND P4, PT, R0, UR8, PT ;  /* 0x0000000800007c0c */ /* 0x000fe2000bf86270 */
[C---:B0-----:R-:W-:Y:S01]  /*238d0*/  VIADD R104, R4.reuse, 0x17 ;  /* 0x0000001704687836 */ /* 0x041fe20000000000 */
[----:B------:R0:W-:Y:S01]  /*238e0*/  @P1 STG.E.U16 desc[UR6][R244.64], R9 ;  /* 0x00000009f4001986 */ /* 0x0001e2000c101506 */
[----:B------:R-:W-:Y:S01]  /*238f0*/  VIADD R0, R4, 0x19 ;  /* 0x0000001904007836 */ /* 0x000fe20000000000 */
[----:B------:R-:W-:Y:S01]  /*23900*/  ISETP.LT.AND P2, PT, R10, UR10, !P0 ;  /* 0x0000000a0a007c0c */ /* 0x000fe2000c741270 */
[----:B------:R-:W-:Y:S01]  /*23910*/  ULDC UR8, c[0x0][0x22c] ;  /* 0x00008b0000087ab9 */ /* 0x000fe20000000800 */
[----:B------:R-:W-:Y:S01]  /*23920*/  ISETP.GE.AND P5, PT, R104, UR4, PT ;  /* 0x0000000468007c0c */ /* 0x000fe2000bfa6270 */
[----:B------:R-:W-:Y:S01]  /*23930*/  ULDC UR4, c[0x0][0x228] ;  /* 0x00008a0000047ab9 */ /* 0x000fe20000000800 */
[----:B------:R-:W-:Y:S01]  /*23940*/  ISETP.GE.AND P1, PT, R0, UR8, PT ;  /* 0x0000000800007c0c */ /* 0x000fe2000bf26270 */
[----:B------:R-:W-:Y:S01]  /*23950*/  ULDC UR8, c[0x0][0x228] ;  /* 0x00008a0000087ab9 */ /* 0x000fe20000000800 */
[----:B------:R-:W-:Y:S01]  /*23960*/  ISETP.LT.AND P0, PT, R5, UR4, !P5 ;  /* 0x0000000405007c0c */ /* 0x000fe2000ef01270 */
[----:B------:R-:W-:Y:S01]  /*23970*/  ULDC UR4, c[0x0][0x248] ;  /* 0x0000920000047ab9 */ /* 0x000fe20000000800 */
[C---:B0-----:R-:W-:Y:S01]  /*23980*/  IMAD.WIDE R8, R251.reuse, 0x2, R2 ;  /* 0x00000002fb087825 */ /* 0x041fe200078e0202 */
[----:B------:R-:W-:Y:S01]  /*23990*/  ULDC UR10, c[0x0][0x228] ;  /* 0x00008a00000a7ab9 */ /* 0x000fe20000000800 */
[----:B------:R-:W-:Y:S01]  /*239a0*/  ISETP.LT.AND P5, PT, R10, UR8, !P5 ;  /* 0x000000080a007c0c */ /* 0x000fe2000efa1270 */
[----:B------:R-:W-:Y:S01]  /*239b0*/  ULDC UR8, c[0x0][0x22c] ;  /* 0x00008b0000087ab9 */ /* 0x000fe20000000800 */
[----:B------:R-:W-:Y:S01]  /*239c0*/  IMAD.WIDE R104, R251, 0x2, R6 ;  /* 0x00000002fb687825 */ /* 0x000fe200078e0206 */
[----:B------:R0:W-:Y:S01]  /*239d0*/  @P6 STG.E.U16 desc[UR6][R8.64], R247 ;  /* 0x000000f708006986 */ /* 0x0001e2000c101506 */
[----:B------:R-:W-:Y:S01]  /*239e0*/  ISETP.LT.AND P6, PT, R5, UR10, !P4 ;  /* 0x0000000a05007c0c */ /* 0x000fe2000e7c1270 */
[----:B------:R-:W-:Y:S01]  /*239f0*/  ULDC UR10, c[0x0][0x228] ;  /* 0x00008a00000a7ab9 */ /* 0x000fe20000000800 */
[----:B------:R-:W-:Y:S01]  /*23a00*/  VIADD R251, R251, UR4 ;  /* 0x00000004fbfb7c36 */ /* 0x000fe20008000000 */
[----:B------:R-:W-:Y:S01]  /*23a10*/  PRMT R106, R247, 0x7632, R106 ;  /* 0x00007632f76a7816 */ /* 0x000fe2000000006a */
[----:B------:R-:W-:Y:S01]  /*23a20*/  ULDC UR4, c[0x0][0x248] ;  /* 0x0000920000047ab9 */ /* 0x000fe20000000800 */
[----:B------:R-:W-:-:S02]  /*23a30*/  VIADD R0, R4, 0x1b ;  /* 0x0000001b04007836 */ /* 0x000fc40000000000 */
[C---:B------:R-:W-:Y:S01]  /*23a40*/  IMAD.WIDE R244, R251.reuse, 0x2, R2 ;  /* 0x00000002fbf47825 */ /* 0x040fe200078e0202 */
[----:B------:R2:W-:Y:S03]  /*23a50*/  @P2 STG.E.U16 desc[UR6][R104.64], R106 ;  /* 0x0000006a68002986 */ /* 0x0005e6000c101506 */
[----:B0-----:R-:W-:Y:S01]  /*23a60*/  VIADD R247, R251, UR4 ;  /* 0x00000004fbf77c36 */ /* 0x001fe20008000000 */
[----:B------:R-:W-:Y:S01]  /*23a70*/  PRMT R246, R107, 0x7632, R246 ;  /* 0x000076326bf67816 */ /* 0x000fe200000000f6 */
[----:B------:R-:W-:Y:S01]  /*23a80*/  IMAD.WIDE R8, R251, 0x2, R6 ;  /* 0x00000002fb087825 */ /* 0x000fe200078e0206 */
[----:B------:R0:W-:Y:S01]  /*23a90*/  @P0 STG.E.U16 desc[UR6][R244.64], R107 ;  /* 0x0000006bf4000986 */ /* 0x0001e2000c101506 */
[----:B------:R-:W-:Y:S01]  /*23aa0*/  ISETP.GE.AND P0, PT, R0, UR8, PT ;  /* 0x0000000800007c0c */ /* 0x000fe2000bf06270 */
[----:B------:R-:W-:Y:S01]  /*23ab0*/  ULDC UR8, c[0x0][0x228] ;  /* 0x00008a0000087ab9 */ /* 0x000fe20000000800 */
[----:B------:R-:W-:Y:S01]  /*23ac0*/  ULDC UR4, c[0x0][0x22c] ;  /* 0x00008b0000047ab9 */ /* 0x000fe20000000800 */
[----:B--2---:R-:W-:Y:S01]  /*23ad0*/  IMAD.WIDE R104, R247, 0x2, R2 ;  /* 0x00000002f7687825 */ /* 0x004fe200078e0202 */
[----:B------:R-:W-:Y:S01]  /*23ae0*/  @P5 STG.E.U16 desc[UR6][R8.64], R246 ;  /* 0x000000f608005986 */ /* 0x000fe2000c101506 */
[----:B------:R-:W-:Y:S01]  /*23af0*/  ISETP.LT.AND P4, PT, R10, UR8, !P4 ;  /* 0x000000080a007c0c */ /* 0x000fe2000e781270 */
[----:B------:R-:W-:Y:S01]  /*23b00*/  ULDC UR8, c[0x0][0x22c] ;  /* 0x00008b0000087ab9 */ /* 0x000fe20000000800 */
[C---:B------:R-:W-:Y:S01]  /*23b10*/  VIADD R106, R4.reuse, 0x1a ;  /* 0x0000001a046a7836 */ /* 0x040fe20000000000 */
[----:B------:R2:W-:Y:S01]  /*23b20*/  @P6 STG.E.U16 desc[UR6][R104.64], R96 ;  /* 0x0000006068006986 */ /* 0x0005e2000c101506 */
[----:B------:R-:W-:Y:S01]  /*23b30*/  ISETP.LT.AND P6, PT, R5, UR10, !P1 ;  /* 0x0000000a05007c0c */ /* 0x000fe2000cfc1270 */
[----:B------:R-:W-:-:S02]  /*23b40*/  VIADD R0, R4, 0x1c ;  /* 0x0000001c04007836 */ /* 0x000fc40000000000 */
[----:B------:R-:W-:Y:S01]  /*23b50*/  ISETP.GE.AND P2, PT, R106, UR4, PT ;  /* 0x000000046a007c0c */ /* 0x000fe2000bf46270 */
[----:B------:R-:W-:Y:S01]  /*23b60*/  ULDC UR4, c[0x0][0x248] ;  /* 0x0000920000047ab9 */ /* 0x000fe20000000800 */
[----:B0-----:R-:W-:Y:S01]  /*23b70*/  PRMT R244, R96, 0x7632, R244 ;  /* 0x0000763260f47816 */ /* 0x001fe200000000f4 */
[C---:B------:R-:W-:Y:S01]  /*23b80*/  VIADD R245, R247.reuse, UR4 ;  /* 0x00000004f7f57c36 */ /* 0x040fe20008000000 */
[----:B------:R-:W-:Y:S01]  /*23b90*/  ISETP.LT.AND P1, PT, R10, UR12, !P1 ;  /* 0x0000000c0a007c0c */ /* 0x000fe2000cf21270 */
[----:B------:R-:W-:Y:S01]  /*23ba0*/  ULDC UR4, c[0x0][0x22c] ;  /* 0x00008b0000047ab9 */ /* 0x000fe20000000800 */
[----:B------:R-:W-:Y:S01]  /*23bb0*/  ULDC UR10, c[0x0][0x228] ;  /* 0x00008a00000a7ab9 */ /* 0x000fe20000000800 */
[----:B--2---:R-:W-:Y:S01]  /*23bc0*/  IMAD.WIDE R104, R247, 0x2, R6 ;  /* 0x00000002f7687825 */ /* 0x004fe200078e0206 */
[----:B------:R-:W-:Y:S01]  /*23bd0*/  ISETP.GE.AND P5, PT, R0, UR4, PT ;  /* 0x0000000400007c0c */ /* 0x000fe2000bfa6270 */
[----:B------:R-:W-:Y:S01]  /*23be0*/  ULDC UR12, c[0x0][0x228] ;  /* 0x00008a00000c7ab9 */ /* 0x000fe20000000800 */
[----:B------:R-:W-:Y:S01]  /*23bf0*/  ULDC UR4, c[0x0][0x248] ;  /* 0x0000920000047ab9 */ /* 0x000fe20000000800 */
[----:B------:R-:W-:Y:S01]  /*23c00*/  IMAD.WIDE R8, R245, 0x2, R2 ;  /* 0x00000002f5087825 */ /* 0x000fe200078e0202 */
[----:B------:R0:W-:Y:S01]  /*23c10*/  @P4 STG.E.U16 desc[UR6][R104.64], R244 ;  /* 0x000000f468004986 */ /* 0x0001e2000c101506 */
[C---:B------:R-:W-:Y:S01]  /*23c20*/  ISETP.LT.AND P4, PT, R5.reuse, UR10, !P2 ;  /* 0x0000000a05007c0c */ /* 0x040fe2000d781270 */
[----:B------:R-:W-:Y:S01]  /*23c30*/  ULDC UR10, c[0x0][0x228] ;  /* 0x00008a00000a7ab9 */ /* 0x000fe20000000800 */
[----:B------:R-:W-:Y:S01]  /*23c40*/  ISETP.LT.AND P2, PT, R10, UR12, !P2 ;  /* 0x0000000c0a007c0c */ /* 0x000fe2000d741270 */
[----:B------:R2:W-:Y:S01]  /*23c50*/  @P6 STG.E.U16 desc[UR6][R8.64], R100 ;  /* 0x0000006408006986 */ /* 0x0005e2000c101506 */
[----:B------:R-:W-:Y:S01]  /*23c60*/  ISETP.LT.AND P6, PT, R5, UR14, !P0 ;  /* 0x0000000e05007c0c */ /* 0x000fe2000c7c1270 */
[C---:B------:R-:W-:Y:S01]  /*23c70*/  IMAD.WIDE R106, R245.reuse, 0x2, R6 ;  /* 0x00000002f56a7825 */ /* 0x040fe200078e0206 */
[----:B------:R-:W-:Y:S01]  /*23c80*/  PRMT R96, R100, 0x7632, R96 ;  /* 0x0000763264607816 */ /* 0x000fe20000000060 */
[----:B------:R-:W-:Y:S01]  /*23c90*/  ULDC UR12, c[0x0][0x228] ;  /* 0x00008a00000c7ab9 */ /* 0x000fe20000000800 */
[----:B------:R-:W-:Y:S01]  /*23ca0*/  ULDC UR14, c[0x0][0x228] ;  /* 0x00008a00000e7ab9 */ /* 0x000fe20000000800 */
[----:B0-----:R-:W-:Y:S01]  /*23cb0*/  VIADD R105, R245, UR4 ;  /* 0x00000004f5697c36 */ /* 0x001fe20008000000 */
[----:B------:R-:W-:Y:S01]  /*23cc0*/  ULDC UR4, c[0x0][0x248] ;  /* 0x0000920000047ab9 */ /* 0x000fe20000000800 */
[----:B------:R-:W-:-:S02]  /*23cd0*/  VIADD R0, R4, 0x1d ;  /* 0x0000001d04007836 */ /* 0x000fc40000000000 */
[C---:B------:R-:W-:Y:S01]  /*23ce0*/  VIADD R245, R105.reuse, UR4 ;  /* 0x0000000469f57c36 */ /* 0x040fe20008000000 */
[----:B------:R0:W-:Y:S01]  /*23cf0*/  @P1 STG.E.U16 desc[UR6][R106.64], R96 ;  /* 0x000000606a001986 */ /* 0x0001e2000c101506 */
[C---:B--2---:R-:W-:Y:S01]  /*23d00*/  IMAD.WIDE R8, R105.reuse, 0x2, R2 ;  /* 0x0000000269087825 */ /* 0x044fe200078e0202 */
[----:B------:R-:W-:Y:S01]  /*23d10*/  ISETP.GE.AND P1, PT, R0, UR8, PT ;  /* 0x0000000800007c0c */ /* 0x000fe2000bf26270 */
[----:B------:R-:W-:Y:S01]  /*23d20*/  ULDC UR4, c[0x0][0x22c] ;  /* 0x00008b0000047ab9 */ /* 0x000fe20000000800 */
[----:B------:R-:W-:Y:S01]  /*23d30*/  ISETP.LT.AND P0, PT, R10, UR10, !P0 ;  /* 0x0000000a0a007c0c */ /* 0x000fe2000c701270 */
[----:B------:R-:W-:Y:S01]  /*23d40*/  IMAD.WIDE R104, R105, 0x2, R6 ;  /* 0x0000000269687825 */ /* 0x000fe200078e0206 */
[----:B------:R2:W-:Y:S01]  /*23d50*/  @P4 STG.E.U16 desc[UR6][R8.64], R97 ;  /* 0x0000006108004986 */ /* 0x0005e2000c101506 */
[----:B------:R-:W-:Y:S01]  /*23d60*/  ULDC UR8, c[0x0][0x22c] ;  /* 0x00008b0000087ab9 */ /* 0x000fe20000000800 */
[----:B------:R-:W-:Y:S01]  /*23d70*/  ULDC UR10, c[0x0][0x228] ;  /* 0x00008a00000a7ab9 */ /* 0x000fe20000000800 */
[----:B------:R-:W-:Y:S01]  /*23d80*/  VIADD R0, R4, 0x1e ;  /* 0x0000001e04007836 */ /* 0x000fe20000000000 */
[----:B0-----:R-:W-:Y:S01]  /*23d90*/  PRMT R96, R97, 0x7632, R96 ;  /* 0x0000763261607816 */ /* 0x001fe20000000060 */
[----:B------:R-:W-:-:S03]  /*23da0*/  IMAD.WIDE R106, R245, 0x2, R2 ;  /* 0x00000002f56a7825 */ /* 0x000fc600078e0202 */
[----:B------:R-:W-:Y:S01]  /*23db0*/  ISETP.GE.AND P4, PT, R0, UR4, PT ;  /* 0x0000000400007c0c */ /* 0x000fe2000bf86270 */
[----:B------:R-:W-:Y:S01]  /*23dc0*/  ULDC UR4, c[0x0][0x248] ;  /* 0x0000920000047ab9 */ /* 0x000fe20000000800 */
[----:B------:R0:W-:Y:S01]  /*23dd0*/  @P2 STG.E.U16 desc[UR6][R104.64], R96 ;  /* 0x0000006068002986 */ /* 0x0001e2000c101506 */
[----:B------:R-:W-:-:S03]  /*23de0*/  VIADD R0, R4, 0x1f ;  /* 0x0000001f04007836 */ /* 0x000fc60000000000 */
[----:B------:R3:W-:Y:S01]  /*23df0*/  @P6 STG.E.U16 desc[UR6][R106.64], R101 ;  /* 0x000000656a006986 */ /* 0x0007e2000c101506 */
[----:B------:R-:W-:Y:S01]  /*23e00*/  ISETP.LT.AND P6, PT, R5, UR12, !P5 ;  /* 0x0000000c05007c0c */ /* 0x000fe2000efc1270 */
[C---:B--2---:R-:W-:Y:S01]  /*23e10*/  IMAD.WIDE R8, R245.reuse, 0x2, R6 ;  /* 0x00000002f5087825 */ /* 0x044fe200078e0206 */
[----:B------:R-:W-:Y:S01]  /*23e20*/  ISETP.LT.AND P5, PT, R10, UR14, !P5 ;  /* 0x0000000e0a007c0c */ /* 0x000fe2000efa1270 */
[----:B------:R-:W-:Y:S01]  /*23e30*/  ULDC UR12, c[0x0][0x228] ;  /* 0x00008a00000c7ab9 */ /* 0x000fe20000000800 */
[----:B------:R-:W-:Y:S01]  /*23e40*/  ISETP.GE.AND P2, PT, R0, UR8, PT ;  /* 0x0000000800007c0c */ /* 0x000fe2000bf46270 */
[----:B------:R-:W-:Y:S01]  /*23e50*/  ULDC UR14, c[0x0][0x228] ;  /* 0x00008a00000e7ab9 */ /* 0x000fe20000000800 */
[----:B0-----:R-:W-:Y:S01]  /*23e60*/  VIADD R105, R245, UR4 ;  /* 0x00000004f5697c36 */ /* 0x001fe20008000000 */
[----:B------:R-:W-:Y:S01]  /*23e70*/  PRMT R0, R101, 0x7632, R0 ;  /* 0x0000763265007816 */ /* 0x000fe20000000000 */
[----:B------:R-:W-:Y:S01]  /*23e80*/  ULDC UR4, c[0x0][0x22c] ;  /* 0x00008b0000047ab9 */ /* 0x000fe20000000800 */
[----:B------:R-:W-:Y:S01]  /*23e90*/  PRMT R104, R98, 0x7632, R104 ;  /* 0x0000763262687816 */ /* 0x000fe20000000068 */
[----:B------:R-:W-:Y:S01]  /*23ea0*/  IMAD.WIDE R96, R105, 0x2, R2 ;  /* 0x0000000269607825 */ /* 0x000fe200078e0202 */
[----:B------:R-:W-:-:S03]  /*23eb0*/  ULDC UR8, c[0x0][0x248] ;  /* 0x0000920000087ab9 */ /* 0x000fc60000000800 */
[----:B---3--:R-:W-:Y:S02]  /*23ec0*/  VIADD R106, R4, 0x20 ;  /* 0x00000020046a7836 */ /* 0x008fe40000000000 */
[C---:B------:R-:W-:Y:S01]  /*23ed0*/  IMAD.WIDE R100, R105.reuse, 0x2, R6 ;  /* 0x0000000269647825 */ /* 0x040fe200078e0206 */
[----:B------:R0:W-:Y:S02]  /*23ee0*/  @P0 STG.E.U16 desc[UR6][R8.64], R0 ;  /* 0x0000000008000986 */ /* 0x0001e4000c101506 */
[----:B------:R-:W-:Y:S01]  /*23ef0*/  ISETP.GE.AND P0, PT, R106, UR4, PT ;  /* 0x000000046a007c0c */ /* 0x000fe2000bf06270 */
[----:B------:R-:W-:Y:S01]  /*23f00*/  ULDC UR4, c[0x0][0x248] ;  /* 0x0000920000047ab9 */ /* 0x000fe20000000800 */
[----:B------:R2:W-:Y:S01]  /*23f10*/  @P6 STG.E.U16 desc[UR6][R96.64], R98 ;  /* 0x0000006260006986 */ /* 0x0005e2000c101506 */
[----:B------:R-:W-:Y:S01]  /*23f20*/  VIADD R105, R105, UR4 ;  /* 0x0000000469697c36 */ /* 0x000fe20008000000 */
[C---:B------:R-:W-:Y:S01]  /*23f30*/  ISETP.LT.AND P6, PT, R5.reuse, UR14, !P4 ;  /* 0x0000000e05007c0c */ /* 0x040fe2000e7c1270 */
[----:B------:R-:W-:Y:S01]  /*23f40*/  ULDC UR4, c[0x0][0x22c] ;  /* 0x00008b0000047ab9 */ /* 0x000fe20000000800 */
[----:B------:R3:W-:Y:S01]  /*23f50*/  @P5 STG.E.U16 desc[UR6][R100.64], R104 ;  /* 0x0000006864005986 */ /* 0x0007e2000c101506 */
[----:B------:R-:W-:Y:S01]  /*23f60*/  ISETP.LT.AND P5, PT, R5, UR10, !P1 ;  /* 0x0000000a05007c0c */ /* 0x000fe2000cfa1270 */
[C---:B------:R-:W-:Y:S01]  /*23f70*/  VIADD R107, R105.reuse, UR8 ;  /* 0x00000008696b7c36 */ /* 0x040fe20008000000 */
[C---:B------:R-:W-:Y:S01]  /*23f80*/  ISETP.LT.AND P1, PT, R10.reuse, UR12, !P1 ;  /* 0x0000000c0a007c0c */ /* 0x040fe2000cf21270 */
[----:B0-----:R-:W-:Y:S01]  /*23f90*/  IMAD.WIDE R8, R105, 0x2, R2 ;  /* 0x0000000269087825 */ /* 0x001fe200078e0202 */
[----:B------:R-:W-:Y:S01]  /*23fa0*/  ISETP.LT.AND P4, PT, R10, UR16, !P4 ;  /* 0x000000100a007c0c */ /* 0x000fe2000e781270 */
[----:B------:R-:W-:Y:S01]  /*23fb0*/  ULDC UR10, c[0x0][0x228] ;  /* 0x00008a00000a7ab9 */ /* 0x000fe20000000800 */
[----:B------:R-:W-:Y:S01]  /*23fc0*/  PRMT R106, R99, 0x7632, R106 ;  /* 0x00007632636a7816 */ /* 0x000fe2000000006a */
[----:B--2---:R-:W-:Y:S01]  /*23fd0*/  IMAD.WIDE R96, R105, 0x2, R6 ;  /* 0x0000000269607825 */ /* 0x004fe200078e0206 */
[----:B------:R-:W-:Y:S01]  /*23fe0*/  PRMT R98, R102, 0x7632, R98 ;  /* 0x0000763266627816 */ /* 0x000fe20000000062 */
[----:B------:R-:W-:Y:S01]  /*23ff0*/  ULDC UR12, c[0x0][0x228] ;  /* 0x00008a00000c7ab9 */ /* 0x000fe20000000800 */
[----:B------:R-:W-:Y:S01]  /*24000*/  ULDC UR14, c[0x0][0x228] ;  /* 0x00008a00000e7ab9 */ /* 0x000fe20000000800 */
[----:B---3--:R-:W-:Y:S01]  /*24010*/  IMAD.WIDE R100, R107, 0x2, R2 ;  /* 0x000000026b647825 */ /* 0x008fe200078e0202 */
[----:B------:R-:W-:Y:S01]  /*24020*/  ULDC UR8, c[0x0][0x22c] ;  /* 0x00008b0000087ab9 */ /* 0x000fe20000000800 */
[----:B------:R-:W-:Y:S01]  /*24030*/  @P5 STG.E.U16 desc[UR6][R8.64], R102 ;  /* 0x0000006608005986 */ /* 0x000fe2000c101506 */
[----:B------:R-:W-:Y:S01]  /*24040*/  ULDC UR16, c[0x0][0x228] ;  /* 0x00008a0000107ab9 */ /* 0x000fe20000000800 */
[----:B------:R-:W-:-:S02]  /*24050*/  VIADD R0, R4, 0x21 ;  /* 0x0000002104007836 */ /* 0x000fc40000000000 */
[----:B------:R-:W-:Y:S01]  /*24060*/  IMAD.WIDE R104, R107, 0x2, R6 ;  /* 0x000000026b687825 */ /* 0x000fe200078e0206 */
[----:B------:R0:W-:Y:S02]  /*24070*/  @P1 STG.E.U16 desc[UR6][R96.64], R98 ;  /* 0x0000006260001986 */ /* 0x0001e4000c101506 */
[----:B------:R-:W-:Y:S01]  /*24080*/  ISETP.GE.AND P5, PT, R0, UR4, PT ;  /* 0x0000000400007c0c */ /* 0x000fe2000bfa6270 */
[----:B------:R-:W-:Y:S01]  /*24090*/  ULDC UR4, c[0x0][0x248] ;  /* 0x0000920000047ab9 */ /* 0x000fe20000000800 */
[----:B------:R2:W-:Y:S01]  /*240a0*/  @P6 STG.E.U16 desc[UR6][R100.64], R99 ;  /* 0x0000006364006986 */ /* 0x0005e2000c101506 */
[C---:B------:R-:W-:Y:S01]  /*240b0*/  ISETP.LT.AND P6, PT, R5.reuse, UR14, !P0 ;  /* 0x0000000e05007c0c */ /* 0x040fe2000c7c1270 */
[----:B------:R-:W-:Y:S01]  /*240c0*/  VIADD R0, R4, 0x22 ;  /* 0x0000002204007836 */ /* 0x000fe20000000000 */
[----:B------:R-:W-:Y:S01]  /*240d0*/  ULDC UR14, c[0x0][0x228] ;  /* 0x00008a00000e7ab9 */ /* 0x000fe20000000800 */
[----:B------:R-:W-:Y:S01]  /*240e0*/  @P4 STG.E.U16 desc[UR6][R104.64], R106 ;  /* 0x0000006a68004986 */ /* 0x000fe2000c101506 */
[----:B------:R-:W-:Y:S01]  /*240f0*/  ISETP.LT.AND P4, PT, R5, UR10, !P2 ;  /* 0x0000000a05007c0c */ /* 0x000fe2000d781270 */
[----:B------:R-:W-:Y:S01]  /*24100*/  ULDC UR10, c[0x0][0x228] ;  /* 0x00008a00000a7ab9 */ /* 0x000fe20000000800 */
[----:B------:R-:W-:Y:S01]  /*24110*/  ISETP.LT.AND P2, PT, R10, UR12, !P2 ;  /* 0x0000000c0a007c0c */ /* 0x000fe2000d741270 */
[----:B0-----:R-:W-:Y:S01]  /*24120*/  VIADD R97, R107, UR4 ;  /* 0x000000046b617c36 */ /* 0x001fe20008000000 */
[----:B------:R-:W-:Y:S01]  /*24130*/  ULDC UR4, c[0x0][0x248] ;  /* 0x0000920000047ab9 */ /* 0x000fe20000000800 */
[----:B------:R-:W-:Y:S01]  /*24140*/  ISETP.GE.AND P1, PT, R0, UR8, PT ;  /* 0x0000000800007c0c */ /* 0x000fe2000bf26270 */
[----:B------:R-:W-:Y:S01]  /*24150*/  ULDC UR12, c[0x0][0x228] ;  /* 0x00008a00000c7ab9 */ /* 0x000fe20000000800 */
[----:B--2---:R-:W-:Y:S01]  /*24160*/  VIADD R101, R97, UR4 ;  /* 0x0000000461657c36 */ /* 0x004fe20008000000 */
[----:B------:R-:W-:Y:S01]  /*24170*/  PRMT R100, R103, 0x7632, R100 ;  /* 0x0000763267647816 */ /* 0x000fe20000000064 */
[C---:B------:R-:W-:Y:S01]  /*24180*/  IMAD.WIDE R8, R97.reuse, 0x2, R2 ;  /* 0x0000000261087825 */ /* 0x040fe200078e0202 */
[----:B------:R-:W-:Y:S01]  /*24190*/  ULDC UR4, c[0x0][0x22c] ;  /* 0x00008b0000047ab9 */ /* 0x000fe20000000800 */
[----:B------:R-:W-:Y:S01]  /*241a0*/  ISETP.LT.AND P0, PT, R10, UR10, !P0 ;  /* 0x0000000a0a007c0c */ /* 0x000fe2000c701270 */
[----:B------:R-:W-:Y:S01]  /*241b0*/  ULDC UR8, c[0x0][0x22c] ;  /* 0x00008b0000087ab9 */ /* 0x000fe20000000800 */
[----:B------:R-:W-:Y:S01]  /*241c0*/  IMAD.WIDE R96, R97, 0x2, R6 ;  /* 0x0000000261607825 */ /* 0x000fe200078e0206 */
[----:B------:R0:W-:Y:S01]  /*241d0*/  @P4 STG.E.U16 desc[UR6][R8.64], R103 ;  /* 0x0000006708004986 */ /* 0x0001e2000c101506 */
[----:B------:R-:W-:-:S02]  /*241e0*/  ULDC UR10, c[0x0][0x228] ;  /* 0x00008a00000a7ab9 */ /* 0x000fc40000000800 */
[----:B------:R-:W-:Y:S01]  /*241f0*/  IMAD.WIDE R98, R101, 0x2, R2 ;  /* 0x0000000265627825 */ /* 0x000fe200078e0202 */
[----:B------:R-:W-:Y:S03]  /*24200*/  @P2 STG.E.U16 desc[UR6][R96.64], R100 ;  /* 0x0000006460002986 */ /* 0x000fe6000c101506 */
[----:B------:R-:W-:Y:S01]  /*24210*/  VIADD R0, R4, 0x23 ;  /* 0x0000002304007836 */ /* 0x000fe20000000000 */
[----:B------:R2:W-:Y:S01]  /*24220*/  @P6 STG.E.U16 desc[UR6][R98.64], R48 ;  /* 0x0000003062006986 */ /* 0x0005e2000c101506 */
[----:B------:R-:W-:Y:S01]  /*24230*/  ISETP.LT.AND P6, PT, R5, UR12, !P5 ;  /* 0x0000000c05007c0c */ /* 0x000fe2000efc1270 */
[----:B------:R-:W-:Y:S01]  /*24240*/  ULDC UR12, c[0x0][0x228] ;  /* 0x00008a00000c7ab9 */ /* 0x000fe20000000800 */
[----:B------:R-:W-:Y:S01]  /*24250*/  ISETP.LT.AND P5, PT, R10, UR14, !P5 ;  /* 0x0000000e0a007c0c */ /* 0x000fe2000efa1270 */
[----:B0-----:R-:W-:Y:S01]  /*24260*/  IMAD.WIDE R8, R101, 0x2, R6 ;  /* 0x0000000265087825 */ /* 0x001fe200078e0206 */
[----:B------:R-:W-:Y:S01]  /*24270*/  ISETP.GE.AND P4, PT, R0, UR4, PT ;  /* 0x0000000400007c0c */ /* 0x000fe2000bf86270 */
[----:B------:R-:W-:Y:S01]  /*24280*/  ULDC UR4, c[0x0][0x248] ;  /* 0x0000920000047ab9 */ /* 0x000fe20000000800 */
[----:B------:R-:W-:Y:S01]  /*24290*/  ULDC UR14, c[0x0][0x228] ;  /* 0x00008a00000e7ab9 */ /* 0x000fe20000000800 */
[----:B------:R-:W-:-:S02]  /*242a0*/  VIADD R0, R4, 0x24 ;  /* 0x0000002404007836 */ /* 0x000fc40000000000 */
[----:B------:R-:W-:Y:S01]  /*242b0*/  VIADD R103, R101, UR4 ;  /* 0x0000000465677c36 */ /* 0x000fe20008000000 */
[----:B------:R-:W-:Y:S01]  /*242c0*/  ULDC UR4, c[0x0][0x22c] ;  /* 0x00008b0000047ab9 */ /* 0x000fe20000000800 */
[----:B--2---:R-:W-:Y:S01]  /*242d0*/  PRMT R48, R48, 0x7632, R48 ;  /* 0x0000763230307816 */ /* 0x004fe20000000030 */
[----:B------:R-:W-:Y:S01]  /*242e0*/  VIADD R100, R4, 0x25 ;  /* 0x0000002504647836 */ /* 0x000fe20000000000 */
[----:B------:R-:W-:Y:S01]  /*242f0*/  ISETP.GE.AND P2, PT, R0, UR8, PT ;  /* 0x0000000800007c0c */ /* 0x000fe2000bf46270 */
[----:B------:R-:W-:Y:S01]  /*24300*/  IMAD.WIDE R96, R103, 0x2, R2 ;  /* 0x0000000267607825 */ /* 0x000fe200078e0202 */
[----:B------:R-:W-:-:S03]  /*24310*/  PRMT R0, R52, 0x7632, R0 ;  /* 0x0000763234007816 */ /* 0x000fc60000000000 */
[C---:B------:R-:W-:Y:S01]  /*24320*/  IMAD.WIDE R98, R103.reuse, 0x2, R6 ;  /* 0x0000000267627825 */ /* 0x040fe200078e0206 */
[----:B------:R0:W-:Y:S01]  /*24330*/  @P0 STG.E.U16 desc[UR6][R8.64], R48 ;  /* 0x0000003008000986 */ /* 0x0001e2000c101506 */
[----:B------:R-:W-:Y:S01]  /*24340*/  ISETP.GE.AND P0, PT, R100, UR4, PT ;  /* 0x0000000464007c0c */ /* 0x000fe2000bf06270 */
[----:B------:R-:W-:Y:S01]  /*24350*/  ULDC UR4, c[0x0][0x248] ;  /* 0x0000920000047ab9 */ /* 0x000fe20000000800 */
        /* <DEDUP_REMOVED lines=19> */
[----:B------:R0:W-:Y:S01]  /*24490*/  @P5 STG.E.U16 desc[UR6][R8.64], R49 ;  /* 0x0000003108005986 */ /* 0x0001e2000c101506 */
[----:B------:R-:W-:Y:S01]  /*244a0*/  ULDC UR16, c[0x0][0x228] ;  /* 0x00008a0000107ab9 */ /* 0x000fe20000000800 */
[----:B------:R-:W-:-:S02]  /*244b0*/  VIADD R0, R4, 0x26 ;  /* 0x0000002604007836 */ /* 0x000fc40000000000 */
[----:B------:R-:W-:Y:S01]  /*244c0*/  IMAD.WIDE R100, R105, 0x2, R6 ;  /* 0x0000000269647825 */ /* 0x000fe200078e0206 */
[----:B------:R2:W-:Y:S02]  /*244d0*/  @P1 STG.E.U16 desc[UR6][R96.64], R48 ;  /* 0x0000003060001986 */ /* 0x0005e4000c101506 */
[----:B------:R-:W-:Y:S01]  /*244e0*/  ISETP.GE.AND P5, PT, R0, UR4, PT ;  /* 0x0000000400007c0c */ /* 0x000fe2000bfa6270 */
[----:B------:R-:W-:Y:S01]  /*244f0*/  ULDC UR4, c[0x0][0x248] ;  /* 0x0000920000047ab9 */ /* 0x000fe20000000800 */
[----:B------:R-:W-:Y:S01]  /*24500*/  @P6 STG.E.U16 desc[UR6][R98.64], R53 ;  /* 0x0000003562006986 */ /* 0x000fe2000c101506 */
[C---:B------:R-:W-:Y:S01]  /*24510*/  ISETP.LT.AND P6, PT, R5.reuse, UR14, !P0 ;  /* 0x0000000e05007c0c */ /* 0x040fe2000c7c1270 */
[----:B------:R-:W-:Y:S01]  /*24520*/  VIADD R0, R4, 0x27 ;  /* 0x0000002704007836 */ /* 0x000fe20000000000 */
[----:B------:R-:W-:Y:S01]  /*24530*/  ULDC UR14, c[0x0][0x228] ;  /* 0x00008a00000e7ab9 */ /* 0x000fe20000000800 */
[----:B------:R3:W-:Y:S01]  /*24540*/  @P4 STG.E.U16 desc[UR6][R100.64], R52 ;  /* 0x0000003464004986 */ /* 0x0007e2000c101506 */
[----:B------:R-:W-:Y:S01]  /*24550*/  ISETP.LT.AND P4, PT, R5, UR10, !P2 ;  /* 0x0000000a05007c0c */ /* 0x000fe2000d781270 */
[----:B0-----:R-:W-:Y:S01]  /*24560*/  VIADD R49, R105, UR4 ;  /* 0x0000000469317c36 */ /* 0x001fe20008000000 */
[----:B------:R-:W-:Y:S01]  /*24570*/  ISETP.LT.AND P2, PT, R10, UR12, !P2 ;  /* 0x0000000c0a007c0c */ /* 0x000fe2000d741270 */
[----:B------:R-:W-:Y:S01]  /*24580*/  ULDC UR4, c[0x0][0x248] ;  /* 0x0000920000047ab9 */ /* 0x000fe20000000800 */
[----:B--2---:R-:W-:Y:S01]  /*24590*/  PRMT R96, R50, 0x7632, R96 ;  /* 0x0000763232607816 */ /* 0x004fe20000000060 */
[C---:B------:R-:W-:Y:S01]  /*245a0*/  VIADD R97, R49.reuse, UR4 ;  /* 0x0000000431617c36 */ /* 0x040fe20008000000 */
[----:B------:R-:W-:Y:S01]  /*245b0*/  ISETP.GE.AND P1, PT, R0, UR8, PT ;  /* 0x0000000800007c0c */ /* 0x000fe2000bf26270 */
[C---:B------:R-:W-:Y:S01]  /*245c0*/  IMAD.WIDE R8, R49.reuse, 0x2, R2 ;  /* 0x0000000231087825 */ /* 0x040fe200078e0202 */
[----:B------:R-:W-:Y:S01]  /*245d0*/  ULDC UR10, c[0x0][0x228] ;  /* 0x00008a00000a7ab9 */ /* 0x000fe20000000800 */
[----:B------:R-:W-:Y:S01]  /*245e0*/  ULDC UR12, c[0x0][0x228] ;  /* 0x00008a00000c7ab9 */ /* 0x000fe20000000800 */
[----:B------:R-:W-:Y:S01]  /*245f0*/  ULDC UR4, c[0x0][0x22c] ;  /* 0x00008b0000047ab9 */ /* 0x000fe20000000800 */
[----:B------:R-:W-:Y:S01]  /*24600*/  IMAD.WIDE R48, R49, 0x2, R6 ;  /* 0x0000000231307825 */ /* 0x000fe200078e0206 */
[----:B------:R-:W-:-:S03]  /*24610*/  ULDC UR8, c[0x0][0x22c] ;  /* 0x00008b0000087ab9 */ /* 0x000fc60000000800 */
[----:B---3--:R-:W-:Y:S01]  /*24620*/  IMAD.WIDE R52, R97, 0x2, R2 ;  /* 0x0000000261347825 */ /* 0x008fe200078e0202 */
[----:B------:R0:W-:Y:S03]  /*24630*/  @P4 STG.E.U16 desc[UR6][R8.64], R50 ;  /* 0x0000003208004986 */ /* 0x0001e6000c101506 */
[----:B------:R-:W-:Y:S01]  /*24640*/  VIADD R0, R4, 0x28 ;  /* 0x0000002804007836 */ /* 0x000fe20000000000 */
[----:B------:R-:W-:Y:S01]  /*24650*/  @P2 STG.E.U16 desc[UR6][R48.64], R96 ;  /* 0x0000006030002986 */ /* 0x000fe2000c101506 */
[----:B------:R-:W-:Y:S01]  /*24660*/  ISETP.LT.AND P0, PT, R10, UR10, !P0 ;  /* 0x0000000a0a007c0c */ /* 0x000fe2000c701270 */
[----:B------:R-:W-:Y:S02]  /*24670*/  ULDC UR10, c[0x0][0x228] ;  /* 0x00008a00000a7ab9 */ /* 0x000fe40000000800 */
[----:B------:R2:W-:Y:S01]  /*24680*/  @P6 STG.E.U16 desc[UR6][R52.64], R54 ;  /* 0x0000003634006986 */ /* 0x0005e2000c101506 */
[----:B------:R-:W-:Y:S01]  /*24690*/  ISETP.LT.AND P6, PT, R5, UR12, !P5 ;  /* 0x0000000c05007c0c */ /* 0x000fe2000efc1270 */
[----:B------:R-:W-:Y:S01]  /*246a0*/  ULDC UR12, c[0x0][0x228] ;  /* 0x00008a00000c7ab9 */ /* 0x000fe20000000800 */
[----:B------:R-:W-:Y:S01]  /*246b0*/  ISETP.GE.AND P4, PT, R0, UR4, PT ;  /* 0x0000000400007c0c */ /* 0x000fe2000bf86270 */
[----:B------:R-:W-:Y:S01]  /*246c0*/  ULDC UR4, c[0x0][0x248] ;  /* 0x0000920000047ab9 */ /* 0x000fe20000000800 */
[----:B------:R-:W-:Y:S01]  /*246d0*/  ISETP.LT.AND P5, PT, R10, UR14, !P5 ;  /* 0x0000000e0a007c0c */ /* 0x000fe2000efa1270 */
[----:B------:R-:W-:Y:S01]  /*246e0*/  VIADD R0, R4, 0x29 ;  /* 0x0000002904007836 */ /* 0x000fe20000000000 */
[----:B------:R-:W-:Y:S01]  /*246f0*/  ULDC UR14, c[0x0][0x228] ;  /* 0x00008a00000e7ab9 */ /* 0x000fe20000000800 */
[C---:B------:R-:W-:Y:S01]  /*24700*/  VIADD R99, R97.reuse, UR4 ;  /* 0x0000000461637c36 */ /* 0x040fe20008000000 */
[----:B------:R-:W-:Y:S01]  /*24710*/  ULDC UR4, c[0x0][0x22c] ;  /* 0x00008b0000047ab9 */ /* 0x000fe20000000800 */
[----:B0-----:R-:W-:Y:S01]  /*24720*/  IMAD.WIDE R8, R97, 0x2, R6 ;  /* 0x0000000261087825 */ /* 0x001fe200078e0206 */
[----:B------:R-:W-:Y:S01]  /*24730*/  ISETP.GE.AND P2, PT, R0, UR8, PT ;  /* 0x0000000800007c0c */ /* 0x000fe2000bf46270 */
[----:B------:R-:W-:Y:S01]  /*24740*/  ULDC UR8, c[0x0][0x248] ;  /* 0x0000920000087ab9 */ /* 0x000fe20000000800 */
[----:B--2---:R-:W-:Y:S01]  /*24750*/  PRMT R54, R54, 0x7632, R54 ;  /* 0x0000763236367816 */ /* 0x004fe20000000036 */
[----:B------:R-:W-:Y:S01]  /*24760*/  IMAD.WIDE R48, R99, 0x2, R2 ;  /* 0x0000000263307825 */ /* 0x000fe200078e0202 */
[----:B------:R-:W-:-:S03]  /*24770*/  PRMT R0, R51, 0x7632, R0 ;  /* 0x0000763233007816 */ /* 0x000fc60000000000 */
[----:B------:R-:W-:Y:S02]  /*24780*/  VIADD R50, R4, 0x2a ;  /* 0x0000002a04327836 */ /* 0x000fe40000000000 */
        /* <DEDUP_REMOVED lines=20> */
[----:B------:R-:W-:Y:S01]  /*248d0*/  IMAD.WIDE R50, R97, 0x2, R2 ;  /* 0x0000000261327825 */ /* 0x000fe200078e0202 */
[----:B------:R-:W-:Y:S01]  /*248e0*/  ULDC UR8, c[0x0][0x22c] ;  /* 0x00008b0000087ab9 */ /* 0x000fe20000000800 */
[----:B------:R-:W-:Y:S01]  /*248f0*/  @P5 STG.E.U16 desc[UR6][R8.64], R55 ;  /* 0x0000003708005986 */ /* 0x000fe2000c101506 */
[----:B------:R-:W-:Y:S01]  /*24900*/  ULDC UR16, c[0x0][0x228] ;  /* 0x00008a0000107ab9 */ /* 0x000fe20000000800 */
[----:B---3--:R-:W-:-:S02]  /*24910*/  VIADD R0, R4, 0x2b ;  /* 0x0000002b04007836 */ /* 0x008fc40000000000 */
        /* <DEDUP_REMOVED lines=8> */
[----:B------:R3:W-:Y:S01]  /*249a0*/  @P4 STG.E.U16 desc[UR6][R52.64], R96 ;  /* 0x0000006034004986 */ /* 0x0007e2000c101506 */
[----:B------:R-:W-:Y:S01]  /*249b0*/  ISETP.LT.AND P4, PT, R5, UR10, !P2 ;  /* 0x0000000a05007c0c */ /* 0x000fe2000d781270 */
[----:B------:R-:W-:Y:S01]  /*249c0*/  ULDC UR10, c[0x0][0x228] ;  /* 0x00008a00000a7ab9 */ /* 0x000fe20000000800 */
[----:B------:R-:W-:Y:S01]  /*249d0*/  ISETP.LT.AND P2, PT, R10, UR12, !P2 ;  /* 0x0000000c0a007c0c */ /* 0x000fe2000d741270 */
[----:B0-----:R-:W-:Y:S01]  /*249e0*/  VIADD R49, R97, UR4 ;  /* 0x0000000461317c36 */ /* 0x001fe20008000000 */
[----:B------:R-:W-:Y:S01]  /*249f0*/  ULDC UR4, c[0x0][0x248] ;  /* 0x0000920000047ab9 */ /* 0x000fe20000000800 */
[----:B------:R-:W-:Y:S01]  /*24a00*/  ISETP.GE.AND P1, PT, R0, UR8, PT ;  /* 0x0000000800007c0c */ /* 0x000fe2000bf26270 */
[----:B------:R-:W-:Y:S01]  /*24a10*/  ULDC UR12, c[0x0][0x228] ;  /* 0x00008a00000c7ab9 */ /* 0x000fe20000000800 */
[----:B------:R-:W-:Y:S01]  /*24a20*/  IMAD.WIDE R8, R49, 0x2, R2 ;  /* 0x0000000231087825 */ /* 0x000fe200078e0202 */
[----:B--2---:R-:W-:Y:S01]  /*24a30*/  PRMT R44, R40, 0x7632, R44 ;  /* 0x00007632282c7816 */ /* 0x004fe2000000002c */
[----:B------:R-:W-:-:S02]  /*24a40*/  ULDC UR8, c[0x0][0x22c] ;  /* 0x00008b0000087ab9 */ /* 0x000fc40000000800 */
[C---:B---3--:R-:W-:Y:S01]  /*24a50*/  VIADD R53, R49.reuse, UR4 ;  /* 0x0000000431357c36 */ /* 0x048fe20008000000 */
[----:B------:R-:W-:Y:S01]  /*24a60*/  ULDC UR4, c[0x0][0x22c] ;  /* 0x00008b0000047ab9 */ /* 0x000fe20000000800 */
[----:B------:R-:W-:Y:S01]  /*24a70*/  IMAD.WIDE R48, R49, 0x2, R6 ;  /* 0x0000000231307825 */ /* 0x000fe200078e0206 */
[----:B------:R0:W-:Y:S03]  /*24a80*/  @P4 STG.E.U16 desc[UR6][R8.64], R40 ;  /* 0x0000002808004986 */ /* 0x0001e6000c101506 */
        /* <DEDUP_REMOVED lines=10> */
[----:B------:R-:W-:Y:S01]  /*24b30*/  ISETP.LT.AND P5, PT, R10, UR14, !P5 ;  /* 0x0000000e0a007c0c */ /* 0x000fe2000efa1270 */
[C---:B------:R-:W-:Y:S01]  /*24b40*/  VIADD R0, R4.reuse, 0x2e ;  /* 0x0000002e04007836 */ /* 0x040fe20000000000 */
[----:B------:R-:W-:Y:S01]  /*24b50*/  PRMT R40, R41, 0x7632, R40 ;  /* 0x0000763229287816 */ /* 0x000fe20000000028 */
[----:B------:R-:W-:Y:S01]  /*24b60*/  VIADD R55, R53, UR4 ;  /* 0x0000000435377c36 */ /* 0x000fe20008000000 */
[----:B------:R-:W-:Y:S01]  /*24b70*/  ULDC UR4, c[0x0][0x22c] ;  /* 0x00008b0000047ab9 */ /* 0x000fe20000000800 */
[----:B--2---:R-:W-:Y:S01]  /*24b80*/  VIADD R50, R4, 0x2f ;  /* 0x0000002f04327836 */ /* 0x004fe20000000000 */
[----:B------:R-:W-:Y:S01]  /*24b90*/  ISETP.GE.AND P2, PT, R0, UR8, PT ;  /* 0x0000000800007c0c */ /* 0x000fe2000bf46270 */
[----:B------:R-:W-:Y:S01]  /*24ba0*/  IMAD.WIDE R48, R55, 0x2, R6 ;  /* 0x0000000237307825 */ /* 0x000fe200078e0206 */
[----:B------:R-:W-:Y:S01]  /*24bb0*/  PRMT R0, R45, 0x7632, R0 ;  /* 0x000076322d007816 */ /* 0x000fe20000000000 */
[----:B------:R-:W-:Y:S01]  /*24bc0*/  ULDC UR12, c[0x0][0x228] ;  /* 0x00008a00000c7ab9 */ /* 0x000fe20000000800 */
[----:B------:R-:W-:Y:S01]  /*24bd0*/  ULDC UR14, c[0x0][0x228] ;  /* 0x00008a00000e7ab9 */ /* 0x000fe20000000800 */
[----:B------:R-:W-:Y:S01]  /*24be0*/  IMAD.WIDE R44, R55, 0x2, R2 ;  /* 0x00000002372c7825 */ /* 0x000fe200078e0202 */
[----:B------:R-:W-:Y:S01]  /*24bf0*/  ULDC UR8, c[0x0][0x248] ;  /* 0x0000920000087ab9 */ /* 0x000fe20000000800 */
[----:B------:R0:W-:Y:S01]  /*24c00*/  @P0 STG.E.U16 desc[UR6][R8.64], R0 ;  /* 0x0000000008000986 */ /* 0x0001e2000c101506 */
[----:B------:R-:W-:Y:S01]  /*24c10*/  ISETP.GE.AND P0, PT, R50, UR4, PT ;  /* 0x0000000432007c0c */ /* 0x000fe2000bf06270 */
[----:B------:R-:W-:-:S02]  /*24c20*/  ULDC UR4, c[0x0][0x248] ;  /* 0x0000920000047ab9 */ /* 0x000fc40000000800 */
        /* <DEDUP_REMOVED lines=51> */
[C---:B0-----:R-:W-:Y:S01]  /*24f60*/  IMAD.WIDE R8, R49.reuse, 0x2, R6 ;  /* 0x0000000231087825 */ /* 0x041fe200078e0206 */
[----:B------:R-:W-:Y:S01]  /*24f70*/  ISETP.GE.AND P4, PT, R0, UR4, PT ;  /* 0x0000000400007c0c */ /* 0x000fe2000bf86270 */
[----:B------:R-:W-:Y:S01]  /*24f80*/  ULDC UR4, c[0x0][0x248] ;  /* 0x0000920000047ab9 */ /* 0x000fe20000000800 */
[----:B------:R-:W-:Y:S01]  /*24f90*/  ISETP.LT.AND P5, PT, R10, UR14, !P5 ;  /* 0x0000000e0a007c0c */ /* 0x000fe2000efa1270 */
[C---:B------:R-:W-:Y:S01]  /*24fa0*/  VIADD R0, R4.reuse, 0x33 ;  /* 0x0000003304007836 */ /* 0x040fe20000000000 */
[----:B------:R-:W-:Y:S01]  /*24fb0*/  ULDC UR12, c[0x0][0x228] ;  /* 0x00008a00000c7ab9 */ /* 0x000fe20000000800 */
[----:B------:R-:W-:Y:S01]  /*24fc0*/  VIADD R47, R49, UR4 ;  /* 0x00000004312f7c36 */ /* 0x000fe20008000000 */
[----:B------:R-:W-:Y:S01]  /*24fd0*/  ULDC UR4, c[0x0][0x22c] ;  /* 0x00008b0000047ab9 */ /* 0x000fe20000000800 */
[----:B--2---:R-:W-:Y:S01]  /*24fe0*/  VIADD R45, R4, 0x34 ;  /* 0x00000034042d7836 */ /* 0x004fe20000000000 */
[----:B------:R-:W-:Y:S01]  /*24ff0*/  ISETP.GE.AND P2, PT, R0, UR8, PT ;  /* 0x0000000800007c0c */ /* 0x000fe2000bf46270 */
[----:B------:R-:W-:Y:S01]  /*25000*/  IMAD.WIDE R40, R47, 0x2, R2 ;  /* 0x000000022f287825 */ /* 0x000fe200078e0202 */
[----:B------:R-:W-:Y:S01]  /*25010*/  PRMT R0, R43, 0x7632, R0 ;  /* 0x000076322b007816 */ /* 0x000fe20000000000 */
[----:B------:R-:W-:Y:S01]  /*25020*/  ULDC UR14, c[0x0][0x228] ;  /* 0x00008a00000e7ab9 */ /* 0x000fe20000000800 */
[----:B------:R-:W-:Y:S01]  /*25030*/  PRMT R44, R36, 0x7632, R44 ;  /* 0x00007632242c7816 */ /* 0x000fe2000000002c */
        /* <DEDUP_REMOVED lines=26> */
[C---:B------:R-:W-:Y:S01]  /*251e0*/  IMAD.WIDE R44, R49.reuse, 0x2, R6 ;  /* 0x00000002312c7825 */ /* 0x040fe200078e0206 */
[----:B------:R-:W-:Y:S02]  /*251f0*/  @P1 STG.E.U16 desc[UR6][R40.64], R36 ;  /* 0x0000002428001986 */ /* 0x000fe4000c101506 */
        /* <DEDUP_REMOVED lines=8> */
[----:B------:R-:W-:Y:S01]  /*25280*/  VIADD R0, R4, 0x36 ;  /* 0x0000003604007836 */ /* 0x000fe20000000000 */
[----:B------:R-:W-:Y:S01]  /*25290*/  ISETP.LT.AND P2, PT, R10, UR12, !P2 ;  /* 0x0000000c0a007c0c */ /* 0x000fe2000d741270 */
[----:B0-----:R-:W-:Y:S01]  /*252a0*/  IMAD.WIDE R8, R49, 0x2, R2 ;  /* 0x0000000231087825 */ /* 0x001fe200078e0202 */
[----:B------:R-:W-:Y:S01]  /*252b0*/  PRMT R32, R33, 0x7632, R32 ;  /* 0x0000763221207816 */ /* 0x000fe20000000020 */
[----:B------:R-:W-:Y:S01]  /*252c0*/  ULDC UR10, c[0x0][0x228] ;  /* 0x00008a00000a7ab9 */ /* 0x000fe20000000800 */
[----:B------:R-:W-:Y:S01]  /*252d0*/  ULDC UR14, c[0x0][0x228] ;  /* 0x00008a00000e7ab9 */ /* 0x000fe20000000800 */
[----:B--2---:R-:W-:-:S02]  /*252e0*/  VIADD R43, R49, UR4 ;  /* 0x00000004312b7c36 */ /* 0x004fc40008000000 */
[----:B------:R-:W-:Y:S01]  /*252f0*/  IMAD.WIDE R36, R49, 0x2, R6 ;  /* 0x0000000231247825 */ /* 0x000fe200078e0206 */
[----:B------:R-:W-:Y:S01]  /*25300*/  ISETP.GE.AND P1, PT, R0, UR8, PT ;  /* 0x0000000800007c0c */ /* 0x000fe2000bf26270 */
[----:B------:R-:W-:Y:S01]  /*25310*/  ULDC UR12, c[0x0][0x228] ;  /* 0x00008a00000c7ab9 */ /* 0x000fe20000000800 */
[----:B------:R-:W-:Y:S01]  /*25320*/  ULDC UR4, c[0x0][0x22c] ;  /* 0x00008b0000047ab9 */ /* 0x000fe20000000800 */
[----:B------:R-:W-:Y:S01]  /*25330*/  IMAD.WIDE R40, R43, 0x2, R2 ;  /* 0x000000022b287825 */ /* 0x000fe200078e0202 */
[----:B------:R0:W-:Y:S01]  /*25340*/  @P4 STG.E.U16 desc[UR6][R8.64], R33 ;  /* 0x0000002108004986 */ /* 0x0001e2000c101506 */
[----:B------:R-:W-:Y:S01]  /*25350*/  ISETP.LT.AND P0, PT, R10, UR10, !P0 ;  /* 0x0000000a0a007c0c */ /* 0x000fe2000c701270 */
[----:B------:R-:W-:Y:S01]  /*25360*/  ULDC UR8, c[0x0][0x22c] ;  /* 0x00008b0000087ab9 */ /* 0x000fe20000000800 */
[----:B------:R-:W-:Y:S01]  /*25370*/  VIADD R0, R4, 0x37 ;  /* 0x0000003704007836 */ /* 0x000fe20000000000 */
[----:B------:R-:W-:Y:S01]  /*25380*/  @P2 STG.E.U16 desc[UR6][R36.64], R32 ;  /* 0x0000002024002986 */ /* 0x000fe2000c101506 */
[----:B------:R-:W-:-:S03]  /*25390*/  ULDC UR10, c[0x0][0x22c] ;  /* 0x00008b00000a7ab9 */ /* 0x000fc60000000800 */
        /* <DEDUP_REMOVED lines=8> */
[C---:B---3--:R-:W-:Y:S01]  /*25420*/  VIADD R45, R43.reuse, UR4 ;  /* 0x000000042b2d7c36 */ /* 0x048fe20008000000 */
        /* <DEDUP_REMOVED lines=28> */
[----:B---3--:R-:W-:Y:S01]  /*255f0*/  VIADD R0, R4, 0x3a ;  /* 0x0000003a04007836 */ /* 0x008fe20000000000 */
[----:B------:R-:W-:Y:S01]  /*25600*/  ULDC UR16, c[0x0][0x228] ;  /* 0x00008a0000107ab9 */ /* 0x000fe20000000800 */
[----:B------:R-:W-:Y:S01]  /*25610*/  IMAD.WIDE R36, R43, 0x2, R2 ;  /* 0x000000022b247825 */ /* 0x000fe200078e0202 */
[----:B------:R-:W-:Y:S01]  /*25620*/  @P5 STG.E.U16 desc[UR6][R8.64], R39 ;  /* 0x0000002708005986 */ /* 0x000fe2000c101506 */
[----:B------:R-:W-:-:S02]  /*25630*/  ULDC UR18, c[0x0][0x228] ;  /* 0x00008a0000127ab9 */ /* 0x000fc40000000800 */
[----:B------:R-:W-:Y:S01]  /*25640*/  IMAD.WIDE R40, R43, 0x2, R6 ;  /* 0x000000022b287825 */ /* 0x000fe200078e0206 */
[----:B------:R-:W-:Y:S01]  /*25650*/  ISETP.GE.AND P5, PT, R0, UR10, PT ;  /* 0x0000000a00007c0c */ /* 0x000fe2000bfa6270 */
[----:B------:R0:W-:Y:S01]  /*25660*/  @P1 STG.E.U16 desc[UR6][R32.64], R34 ;  /* 0x0000002220001986 */ /* 0x0001e2000c101506 */
[----:B------:R-:W-:-:S03]  /*25670*/  ULDC UR10, c[0x0][0x228] ;  /* 0x00008a00000a7ab9 */ /* 0x000fc60000000800 */
        /* <DEDUP_REMOVED lines=12> */
[C---:B--2---:R-:W-:Y:S01]  /*25740*/  VIADD R37, R33.reuse, UR4 ;  /* 0x0000000421257c36 */ /* 0x044fe20008000000 */
        /* <DEDUP_REMOVED lines=50> */
[----:B------:R0:W-:Y:S01]  /*25a70*/  @P5 STG.E.U16 desc[UR6][R8.64], R25 ;  /* 0x0000001908005986 */ /* 0x0001e2000c101506 */
[----:B------:R-:W-:Y:S01]  /*25a80*/  ULDC UR16, c[0x0][0x228] ;  /* 0x00008a0000107ab9 */ /* 0x000fe20000000800 */
[----:B---3--:R-:W-:-:S02]  /*25a90*/  VIADD R0, R4, 0x3f ;  /* 0x0000003f04007836 */ /* 0x008fc40000000000 */
[----:B------:R-:W-:Y:S01]  /*25aa0*/  IMAD.WIDE R34, R37, 0x2, R6 ;  /* 0x0000000225227825 */ /* 0x000fe200078e0206 */
[----:B------:R-:W-:Y:S02]  /*25ab0*/  @P1 STG.E.U16 desc[UR6][R28.64], R24 ;  /* 0x000000181c001986 */ /* 0x000fe4000c101506 */
        /* <DEDUP_REMOVED lines=11> */
[----:B------:R-:W-:Y:S01]  /*25b70*/  ISETP.GE.AND P1, PT, R0, UR8, PT ;  /* 0x0000000800007c0c */ /* 0x000fe2000bf26270 */
[C---:B------:R-:W-:Y:S01]  /*25b80*/  IMAD.WIDE R8, R25.reuse, 0x2, R2 ;  /* 0x0000000219087825 */ /* 0x040fe200078e0202 */
[----:B------:R-:W-:Y:S01]  /*25b90*/  ULDC UR10, c[0x0][0x228] ;  /* 0x00008a00000a7ab9 */ /* 0x000fe20000000800 */
[----:B--2---:R-:W-:Y:S01]  /*25ba0*/  PRMT R30, R26, 0x7632, R30 ;  /* 0x000076321a1e7816 */ /* 0x004fe2000000001e */
[----:B------:R-:W-:Y:S01]  /*25bb0*/  ULDC UR12, c[0x0][0x228] ;  /* 0x00008a00000c7ab9 */ /* 0x000fe20000000800 */
[C---:B------:R-:W-:Y:S01]  /*25bc0*/  VIADD R33, R25.reuse, UR4 ;  /* 0x0000000419217c36 */ /* 0x040fe20008000000 */
[----:B------:R-:W-:Y:S01]  /*25bd0*/  ULDC UR4, c[0x0][0x22c] ;  /* 0x00008b0000047ab9 */ /* 0x000fe20000000800 */
[----:B------:R-:W-:Y:S01]  /*25be0*/  IMAD.WIDE R24, R25, 0x2, R6 ;  /* 0x0000000219187825 */ /* 0x000fe200078e0206 */
[----:B------:R-:W-:-:S03]  /*25bf0*/  ULDC UR8, c[0x0][0x22c] ;  /* 0x00008b0000087ab9 */ /* 0x000fc60000000800 */
[----:B------:R-:W-:Y:S01]  /*25c00*/  IMAD.WIDE R28, R33, 0x2, R2 ;  /* 0x00000002211c7825 */ /* 0x000fe200078e0202 */
        /* <DEDUP_REMOVED lines=32> */
[----:B------:R-:W-:Y:S01]  /*25e10*/  ULDC UR10, c[0x0][0x228] ;  /* 0x00008a00000a7ab9 */ /* 0x000fe20000000800 */
[C---:B------:R-:W-:Y:S01]  /*25e20*/  ISETP.LT.AND P1, PT, R10.reuse, UR12, !P1 ;  /* 0x0000000c0a007c0c */ /* 0x040fe2000cf21270 */
[C---:B0-----:R-:W-:Y:S01]  /*25e30*/  VIADD R31, R35.reuse, UR8 ;  /* 0x00000008231f7c36 */ /* 0x041fe20008000000 */
[----:B------:R-:W-:Y:S01]  /*25e40*/  ISETP.LT.AND P4, PT, R10, UR16, !P4 ;  /* 0x000000100a007c0c */ /* 0x000fe2000e781270 */
[C---:B------:R-:W-:Y:S01]  /*25e50*/  IMAD.WIDE R8, R35.reuse, 0x2, R2 ;  /* 0x0000000223087825 */ /* 0x040fe200078e0202 */
[----:B------:R-:W-:Y:S01]  /*25e60*/  PRMT R30, R56, 0x7632, R30 ;  /* 0x00007632381e7816 */ /* 0x000fe2000000001e */
[----:B------:R-:W-:Y:S01]  /*25e70*/  ULDC UR12, c[0x0][0x228] ;  /* 0x00008a00000c7ab9 */ /* 0x000fe20000000800 */
[----:B------:R-:W-:Y:S01]  /*25e80*/  PRMT R32, R92, 0x7632, R32 ;  /* 0x000076325c207816 */ /* 0x000fe20000000020 */
[----:B--2---:R-:W-:Y:S01]  /*25e90*/  IMAD.WIDE R24, R35, 0x2, R6 ;  /* 0x0000000223187825 */ /* 0x004fe200078e0206 */
[----:B------:R-:W-:Y:S01]  /*25ea0*/  ULDC UR14, c[0x0][0x228] ;  /* 0x00008a00000e7ab9 */ /* 0x000fe20000000800 */
[----:B------:R-:W-:Y:S01]  /*25eb0*/  ULDC UR8, c[0x0][0x22c] ;  /* 0x00008b0000087ab9 */ /* 0x000fe20000000800 */
[----:B------:R-:W-:Y:S01]  /*25ec0*/  ULDC UR16, c[0x0][0x228] ;  /* 0x00008a0000107ab9 */ /* 0x000fe20000000800 */
[----:B------:R-:W-:Y:S01]  /*25ed0*/  IMAD.WIDE R26, R31, 0x2, R2 ;  /* 0x000000021f1a7825 */ /* 0x000fe200078e0202 */
[----:B------:R-:W-:Y:S03]  /*25ee0*/  @P5 STG.E.U16 desc[UR6][R8.64], R56 ;  /* 0x0000003808005986 */ /* 0x000fe6000c101506 */
[----:B---3--:R-:W-:-:S02]  /*25ef0*/  VIADD R0, R4, 0x44 ;  /* 0x0000004404007836 */ /* 0x008fc40000000000 */
        /* <DEDUP_REMOVED lines=17> */
[----:B--2---:R-:W-:-:S03]  /*26010*/  PRMT R28, R57, 0x7632, R28 ;  /* 0x00007632391c7816 */ /* 0x004fc6000000001c */
[C---:B------:R-:W-:Y:S02]  /*26020*/  VIADD R29, R25.reuse, UR4 ;  /* 0x00000004191d7c36 */ /* 0x040fe40008000000 */
[----:B------:R0:W-:Y:S01]  /*26030*/  @P4 STG.E.U16 desc[UR6][R8.64], R57 ;  /* 0x0000003908004986 */ /* 0x0001e2000c101506 */
[----:B------:R-:W-:Y:S01]  /*26040*/  IMAD.WIDE R24, R25, 0x2, R6 ;  /* 0x0000000219187825 */ /* 0x000fe200078e0206 */
[----:B------:R-:W-:Y:S01]  /*26050*/  ULDC UR4, c[0x0][0x22c] ;  /* 0x00008b0000047ab9 */ /* 0x000fe20000000800 */
[----:B------:R-:W-:Y:S01]  /*26060*/  ISETP.LT.AND P0, PT, R10, UR10, !P0 ;  /* 0x0000000a0a007c0c */ /* 0x000fe2000c701270 */
[----:B------:R-:W-:Y:S01]  /*26070*/  ULDC UR8, c[0x0][0x22c] ;  /* 0x00008b0000087ab9 */ /* 0x000fe20000000800 */
[----:B------:R-:W-:Y:S01]  /*26080*/  IMAD.WIDE R26, R29, 0x2, R2 ;  /* 0x000000021d1a7825 */ /* 0x000fe200078e0202 */
[----:B------:R-:W-:Y:S01]  /*26090*/  @P2 STG.E.U16 desc[UR6][R24.64], R28 ;  /* 0x0000001c18002986 */ /* 0x000fe2000c101506 */
[----:B------:R-:W-:Y:S02]  /*260a0*/  ULDC UR10, c[0x0][0x228] ;  /* 0x00008a00000a7ab9 */ /* 0x000fe40000000800 */
[----:B------:R-:W-:Y:S01]  /*260b0*/  VIADD R0, R4, 0x46 ;  /* 0x0000004604007836 */ /* 0x000fe20000000000 */
[----:B------:R2:W-:Y:S01]  /*260c0*/  @P6 STG.E.U16 desc[UR6][R26.64], R93 ;  /* 0x0000005d1a006986 */ /* 0x0005e2000c101506 */
[----:B------:R-:W-:Y:S01]  /*260d0*/  ISETP.LT.AND P6, PT, R5, UR12, !P5 ;  /* 0x0000000c05007c0c */ /* 0x000fe2000efc1270 */
[C---:B0-----:R-:W-:Y:S01]  /*260e0*/  IMAD.WIDE R8, R29.reuse, 0x2, R6 ;  /* 0x000000021d087825 */ /* 0x041fe200078e0206 */
[----:B------:R-:W-:Y:S01]  /*260f0*/  ISETP.LT.AND P5, PT, R10, UR14, !P5 ;  /* 0x0000000e0a007c0c */ /* 0x000fe2000efa1270 */
[----:B------:R-:W-:Y:S01]  /*26100*/  ULDC UR12, c[0x0][0x228] ;  /* 0x00008a00000c7ab9 */ /* 0x000fe20000000800 */
[----:B------:R-:W-:Y:S01]  /*26110*/  ISETP.GE.AND P4, PT, R0, UR4, PT ;  /* 0x0000000400007c0c */ /* 0x000fe2000bf86270 */
[----:B------:R-:W-:Y:S01]  /*26120*/  ULDC UR4, c[0x0][0x248] ;  /* 0x0000920000047ab9 */ /* 0x000fe20000000800 */
[----:B------:R-:W-:Y:S01]  /*26130*/  VIADD R0, R4, 0x47 ;  /* 0x0000004704007836 */ /* 0x000fe20000000000 */
[----:B------:R-:W-:Y:S01]  /*26140*/  ULDC UR14, c[0x0][0x228] ;  /* 0x00008a00000e7ab9 */ /* 0x000fe20000000800 */
[----:B------:R-:W-:Y:S01]  /*26150*/  VIADD R31, R29, UR4 ;  /* 0x000000041d1f7c36 */ /* 0x000fe20008000000 */
[----:B------:R-:W-:Y:S01]  /*26160*/  ULDC UR4, c[0x0][0x22c] ;  /* 0x00008b0000047ab9 */ /* 0x000fe20000000800 */
[----:B--2---:R-:W-:-:S02]  /*26170*/  PRMT R93, R93, 0x7632, R93 ;  /* 0x000076325d5d7816 */ /* 0x004fc4000000005d */
[C---:B------:R-:W-:Y:S01]  /*26180*/  IMAD.WIDE R24, R31.reuse, 0x2, R2 ;  /* 0x000000021f187825 */ /* 0x040fe200078e0202 */
[----:B------:R-:W-:Y:S01]  /*26190*/  ISETP.GE.AND P2, PT, R0, UR8, PT ;  /* 0x0000000800007c0c */ /* 0x000fe2000bf46270 */
[----:B------:R-:W-:Y:S01]  /*261a0*/  ULDC UR8, c[0x0][0x248] ;  /* 0x0000920000087ab9 */ /* 0x000fe20000000800 */
[----:B------:R-:W-:Y:S01]  /*261b0*/  PRMT R0, R58, 0x7632, R0 ;  /* 0x000076323a007816 */ /* 0x000fe20000000000 */
        /* <DEDUP_REMOVED lines=13> */
[C---:B0-----:R-:W-:Y:S01]  /*26290*/  IMAD.WIDE R8, R31.reuse, 0x2, R2 ;  /* 0x000000021f087825 */ /* 0x041fe200078e0202 */
        /* <DEDUP_REMOVED lines=122> */
[----:B------:R-:W-:Y:S01]  /*26a40*/  IMAD.WIDE R24, R31, 0x2, R2 ;  /* 0x000000021f187825 */ /* 0x000fe200078e0202 */
        /* <DEDUP_REMOVED lines=195> */
[----:B------:R-:W-:Y:S01]  /*27680*/  PRMT R30, R71, 0x7632, R30 ;  /* 0x00007632471e7816 */ /* 0x000fe2000000001e */
[----:B------:R-:W-:Y:S01]  /*27690*/  ULDC UR10, c[0x0][0x22c] ;  /* 0x00008b00000a7ab9 */ /* 0x000fe20000000800 */
        /* <DEDUP_REMOVED lines=33> */
[----:B------:R-:W-:Y:S01]  /*278b0*/  ULDC UR14, c[0x0][0x228] ;  /* 0x00008a00000e7ab9 */ /* 0x000fe20000000800 */
[----:B--2---:R-:W-:Y:S01]  /*278c0*/  IMAD.WIDE R24, R31, 0x2, R6 ;  /* 0x000000021f187825 */ /* 0x004fe200078e0206 */
[----:B------:R-:W-:Y:S01]  /*278d0*/  PRMT R31, R83, 0x7632, R31 ;  /* 0x00007632531f7816 */ /* 0x000fe2000000001f */
[----:B------:R-:W-:Y:S01]  /*278e0*/  ULDC UR8, c[0x0][0x22c] ;  /* 0x00008b0000087ab9 */ /* 0x000fe20000000800 */
[----:B------:R-:W-:Y:S01]  /*278f0*/  ULDC UR16, c[0x0][0x228] ;  /* 0x00008a0000107ab9 */ /* 0x000fe20000000800 */
[----:B---3--:R-:W-:Y:S01]  /*27900*/  VIADD R0, R4, 0x62 ;  /* 0x0000006204007836 */ /* 0x008fe20000000000 */
[----:B------:R-:W-:Y:S01]  /*27910*/  ULDC UR18, c[0x0][0x228] ;  /* 0x00008a0000127ab9 */ /* 0x000fe20000000800 */
[C---:B------:R-:W-:Y:S01]  /*27920*/  IMAD.WIDE R26, R33.reuse, 0x2, R2 ;  /* 0x00000002211a7825 */ /* 0x040fe200078e0202 */
[----:B------:R-:W-:Y:S03]  /*27930*/  @P5 STG.E.U16 desc[UR6][R8.64], R71 ;  /* 0x0000004708005986 */ /* 0x000fe6000c101506 */
[----:B------:R-:W-:Y:S01]  /*27940*/  IMAD.WIDE R28, R33, 0x2, R6 ;  /* 0x00000002211c7825 */ /* 0x000fe200078e0206 */
[----:B------:R-:W-:Y:S01]  /*27950*/  ISETP.GE.AND P5, PT, R0, UR10, PT ;  /* 0x0000000a00007c0c */ /* 0x000fe2000bfa6270 */
[----:B------:R0:W-:Y:S01]  /*27960*/  @P1 STG.E.U16 desc[UR6][R24.64], R30 ;  /* 0x0000001e18001986 */ /* 0x0001e2000c101506 */
[----:B------:R-:W-:-:S03]  /*27970*/  ULDC UR10, c[0x0][0x228] ;  /* 0x00008a00000a7ab9 */ /* 0x000fc60000000800 */
        /* <DEDUP_REMOVED lines=160> */
[----:B------:R2:W-:Y:S03]  /*28380*/  @P2 STG.E.U16 desc[UR6][R24.64], R16 ;  /* 0x0000001018002986 */ /* 0x0005e6000c101506 */
        /* <DEDUP_REMOVED lines=9> */
[----:B------:R-:W-:Y:S01]  /*28420*/  VIADD R0, R4, 0x6f ;  /* 0x0000006f04007836 */ /* 0x000fe20000000000 */
[----:B--2---:R-:W-:Y:S01]  /*28430*/  PRMT R24, R22, 0x7632, R24 ;  /* 0x0000763216187816 */ /* 0x004fe20000000018 */
[----:B------:R-:W-:Y:S01]  /*28440*/  VIADD R25, R29, UR4 ;  /* 0x000000041d197c36 */ /* 0x000fe20008000000 */
[----:B------:R-:W-:Y:S01]  /*28450*/  ULDC UR4, c[0x0][0x22c] ;  /* 0x00008b0000047ab9 */ /* 0x000fe20000000800 */
[----:B---3--:R-:W-:Y:S01]  /*28460*/  VIADD R26, R4, 0x70 ;  /* 0x00000070041a7836 */ /* 0x008fe20000000000 */
        /* <DEDUP_REMOVED lines=35> */
[----:B------:R3:W-:Y:S01]  /*286a0*/  @P6 STG.E.U16 desc[UR6][R20.64], R23 ;  /* 0x0000001714006986 */ /* 0x0007e2000c101506 */
[----:B------:R-:W-:Y:S01]  /*286b0*/  ISETP.LT.AND P6, PT, R5, UR14, !P0 ;  /* 0x0000000e05007c0c */ /* 0x000fe2000c7c1270 */
[----:B------:R-:W-:Y:S01]  /*286c0*/  VIADD R0, R4, 0x72 ;  /* 0x0000007204007836 */ /* 0x000fe20000000000 */
[----:B0-----:R-:W-:Y:S01]  /*286d0*/  PRMT R18, R19, 0x7632, R18 ;  /* 0x0000763213127816 */ /* 0x001fe20000000012 */
[----:B------:R-:W-:Y:S01]  /*286e0*/  @P4 STG.E.U16 desc[UR6][R24.64], R26 ;  /* 0x0000001a18004986 */ /* 0x000fe2000c101506 */
[----:B------:R-:W-:Y:S01]  /*286f0*/  ISETP.LT.AND P4, PT, R5, UR10, !P2 ;  /* 0x0000000a05007c0c */ /* 0x000fe2000d781270 */
[----:B------:R-:W-:Y:S01]  /*28700*/  ULDC UR10, c[0x0][0x228] ;  /* 0x00008a00000a7ab9 */ /* 0x000fe20000000800 */
[----:B------:R-:W-:Y:S01]  /*28710*/  ISETP.LT.AND P2, PT, R10, UR12, !P2 ;  /* 0x0000000c0a007c0c */ /* 0x000fe2000d741270 */
[----:B--2---:R-:W-:Y:S01]  /*28720*/  VIADD R17, R27, UR4 ;  /* 0x000000041b117c36 */ /* 0x004fe20008000000 */
[----:B------:R-:W-:Y:S01]  /*28730*/  ULDC UR4, c[0x0][0x248] ;  /* 0x0000920000047ab9 */ /* 0x000fe20000000800 */
[----:B------:R-:W-:Y:S01]  /*28740*/  ISETP.GE.AND P1, PT, R0, UR8, PT ;  /* 0x0000000800007c0c */ /* 0x000fe2000bf26270 */
[----:B------:R-:W-:Y:S01]  /*28750*/  ULDC UR12, c[0x0][0x228] ;  /* 0x00008a00000c7ab9 */ /* 0x000fe20000000800 */
[C---:B---3--:R-:W-:Y:S01]  /*28760*/  VIADD R23, R17.reuse, UR4 ;  /* 0x0000000411177c36 */ /* 0x048fe20008000000 */
[----:B------:R-:W-:Y:S01]  /*28770*/  ULDC UR4, c[0x0][0x22c] ;  /* 0x00008b0000047ab9 */ /* 0x000fe20000000800 */
        /* <DEDUP_REMOVED lines=567> */
[----:B------:R2:W-:Y:S01]  /*2aaf0*/  @P2 STG.E.U16 desc[UR6][R12.64], R16 ;  /* 0x000000100c002986 */ /* 0x0005e2000c101506 */
        /* <DEDUP_REMOVED lines=9> */
[C---:B------:R-:W-:Y:S01]  /*2ab90*/  VIADD R0, R4.reuse, 0x9c ;  /* 0x0000009c04007836 */ /* 0x040fe20000000000 */
[----:B------:R-:W-:Y:S01]  /*2aba0*/  ULDC UR14, c[0x0][0x228] ;  /* 0x00008a00000e7ab9 */ /* 0x000fe20000000800 */
[----:B------:R-:W-:Y:S01]  /*2abb0*/  VIADD R19, R17, UR4 ;  /* 0x0000000411137c36 */ /* 0x000fe20008000000 */
[----:B------:R-:W-:Y:S01]  /*2abc0*/  ULDC UR4, c[0x0][0x22c] ;  /* 0x00008b0000047ab9 */ /* 0x000fe20000000800 */
[----:B--2---:R-:W-:Y:S01]  /*2abd0*/  VIADD R16, R4, 0x9d ;  /* 0x0000009d04107836 */ /* 0x004fe20000000000 */
[----:B---3--:R-:W-:Y:S01]  /*2abe0*/  PRMT R144, R144, 0x7632, R144 ;  /* 0x0000763290907816 */ /* 0x008fe20000000090 */
[C---:B------:R-:W-:Y:S01]  /*2abf0*/  IMAD.WIDE R12, R19.reuse, 0x2, R2 ;  /* 0x00000002130c7825 */ /* 0x040fe200078e0202 */
[----:B------:R-:W-:Y:S01]  /*2ac00*/  ISETP.GE.AND P2, PT, R0, UR8, PT ;  /* 0x0000000800007c0c */ /* 0x000fe2000bf46270 */
[----:B------:R-:W-:Y:S01]  /*2ac10*/  ULDC UR8, c[0x0][0x248] ;  /* 0x0000920000087ab9 */ /* 0x000fe20000000800 */
[----:B------:R-:W-:Y:S01]  /*2ac20*/  PRMT R0, R148, 0x7632, R0 ;  /* 0x0000763294007816 */ /* 0x000fe20000000000 */
[----:B------:R-:W-:Y:S01]  /*2ac30*/  IMAD.WIDE R14, R19, 0x2, R6 ;  /* 0x00000002130e7825 */ /* 0x000fe200078e0206 */
[----:B------:R0:W-:Y:S01]  /*2ac40*/  @P0 STG.E.U16 desc[UR6][R8.64], R144 ;  /* 0x0000009008000986 */ /* 0x0001e2000c101506 */
[----:B------:R-:W-:Y:S01]  /*2ac50*/  ISETP.GE.AND P0, PT, R16, UR4, PT ;  /* 0x0000000410007c0c */ /* 0x000fe2000bf06270 */
[----:B------:R-:W-:-:S02]  /*2ac60*/  ULDC UR4, c[0x0][0x248] ;  /* 0x0000920000047ab9 */ /* 0x000fc40000000800 */
[----:B------:R2:W-:Y:S01]  /*2ac70*/  @P6 STG.E.U16 desc[UR6][R12.64], R148 ;  /* 0x000000940c006986 */ /* 0x0005e2000c101506 */
[----:B------:R-:W-:Y:S01]  /*2ac80*/  ISETP.LT.AND P6, PT, R5, UR10, !P1 ;  /* 0x0000000a05007c0c */ /* 0x000fe2000cfc1270 */
[----:B------:R-:W-:Y:S01]  /*2ac90*/  VIADD R19, R19, UR4 ;  /* 0x0000000413137c36 */ /* 0x000fe20008000000 */
[C---:B------:R-:W-:Y:S01]  /*2aca0*/  ISETP.LT.AND P1, PT, R10.reuse, UR12, !P1 ;  /* 0x0000000c0a007c0c */ /* 0x040fe2000cf21270 */
[----:B------:R3:W-:Y:S01]  /*2acb0*/  @P5 STG.E.U16 desc[UR6][R14.64], R0 ;  /* 0x000000000e005986 */ /* 0x0007e2000c101506 */
[----:B------:R-:W-:Y:S01]  /*2acc0*/  ISETP.LT.AND P5, PT, R5, UR14, !P4 ;  /* 0x0000000e05007c0c */ /* 0x000fe2000e7a1270 */
[C---:B------:R-:W-:Y:S01]  /*2acd0*/  VIADD R21, R19.reuse, UR8 ;  /* 0x0000000813157c36 */ /* 0x040fe20008000000 */
[----:B------:R-:W-:Y:S01]  /*2ace0*/  ISETP.LT.AND P4, PT, R10, UR16, !P4 ;  /* 0x000000100a007c0c */ /* 0x000fe2000e781270 */
[----:B0-----:R-:W-:Y:S01]  /*2acf0*/  IMAD.WIDE R8, R19, 0x2, R2 ;  /* 0x0000000213087825 */ /* 0x001fe200078e0202 */
[----:B------:R-:W-:Y:S01]  /*2ad00*/  PRMT R18, R145, 0x7632, R18 ;  /* 0x0000763291127816 */ /* 0x000fe20000000012 */
[----:B------:R-:W-:Y:S01]  /*2ad10*/  ULDC UR4, c[0x0][0x22c] ;  /* 0x00008b0000047ab9 */ /* 0x000fe20000000800 */
[----:B------:R-:W-:Y:S01]  /*2ad20*/  ULDC UR10, c[0x0][0x228] ;  /* 0x00008a00000a7ab9 */ /* 0x000fe20000000800 */
[----:B--2---:R-:W-:Y:S01]  /*2ad30*/  IMAD.WIDE R12, R19, 0x2, R6 ;  /* 0x00000002130c7825 */ /* 0x004fe200078e0206 */
[----:B------:R-:W-:Y:S01]  /*2ad40*/  PRMT R19, R149, 0x7632, R19 ;  /* 0x0000763295137816 */ /* 0x000fe20000000013 */
[----:B------:R-:W-:Y:S01]  /*2ad50*/  ULDC UR12, c[0x0][0x228] ;  /* 0x00008a00000c7ab9 */ /* 0x000fe20000000800 */
[----:B------:R-:W-:Y:S01]  /*2ad60*/  ULDC UR14, c[0x0][0x228] ;  /* 0x00008a00000e7ab9 */ /* 0x000fe20000000800 */
[----:B---3--:R-:W-:Y:S01]  /*2ad70*/  IMAD.WIDE R14, R21, 0x2, R2 ;  /* 0x00000002150e7825 */ /* 0x008fe200078e0202 */
[----:B------:R-:W-:Y:S01]  /*2ad80*/  @P6 STG.E.U16 desc[UR6][R8.64], R145 ;  /* 0x0000009108006986 */ /* 0x000fe2000c101506 */
[----:B------:R-:W-:Y:S01]  /*2ad90*/  ULDC UR8, c[0x0][0x22c] ;  /* 0x00008b0000087ab9 */ /* 0x000fe20000000800 */
        /* <DEDUP_REMOVED lines=43> */
[----:B------:R-:W-:Y:S01]  /*2b050*/  IMAD.WIDE R12, R19, 0x2, R2 ;  /* 0x00000002130c7825 */ /* 0x000fe200078e0202 */
        /* <DEDUP_REMOVED lines=1122> */
[----:B------:R-:W-:Y:S01]  /*2f680*/  IMAD.WIDE R14, R19, 0x2, R6 ;  /* 0x00000002130e7825 */ /* 0x000fe200078e0206 */
[----:B------:R0:W-:Y:S03]  /*2f690*/  @P0 STG.E.U16 desc[UR6][R8.64], R230 ;  /* 0x000000e608000986 */ /* 0x0001e6000c101506 */
[----:B------:R-:W-:Y:S01]  /*2f6a0*/  VIADD R16, R4, 0xf2 ;  /* 0x000000f204107836 */ /* 0x000fe20000000000 */
[----:B------:R2:W-:Y:S04]  /*2f6b0*/  @P6 STG.E.U16 desc[UR6][R12.64], R227 ;  /* 0x000000e30c006986 */ /* 0x0005e8000c101506 */
[----:B------:R3:W-:Y:S01]  /*2f6c0*/  @P5 STG.E.U16 desc[UR6][R14.64], R0 ;  /* 0x000000000e005986 */ /* 0x0007e2000c101506 */
[----:B------:R-:W-:Y:S01]  /*2f6d0*/  ISETP.GE.AND P0, PT, R16, UR4, PT ;  /* 0x0000000410007c0c */ /* 0x000fe2000bf06270 */
[----:B------:R-:W-:Y:S01]  /*2f6e0*/  ULDC UR4, c[0x0][0x248] ;  /* 0x0000920000047ab9 */ /* 0x000fe20000000800 */
[----:B------:R-:W-:Y:S01]  /*2f6f0*/  ISETP.LT.AND P5, PT, R5, UR10, !P1 ;  /* 0x0000000a05007c0c */ /* 0x000fe2000cfa1270 */
[----:B------:R-:W-:Y:S01]  /*2f700*/  VIADD R19, R19, UR4 ;  /* 0x0000000413137c36 */ /* 0x000fe20008000000 */
[C---:B------:R-:W-:Y:S01]  /*2f710*/  ISETP.LT.AND P1, PT, R10.reuse, UR12, !P1 ;  /* 0x0000000c0a007c0c */ /* 0x040fe2000cf21270 */
[----:B------:R-:W-:Y:S01]  /*2f720*/  ULDC UR4, c[0x0][0x22c] ;  /* 0x00008b0000047ab9 */ /* 0x000fe20000000800 */
        /* <DEDUP_REMOVED lines=8> */
[----:B------:R-:W-:-:S03]  /*2f7b0*/  PRMT R19, R232, 0x7632, R19 ;  /* 0x00007632e8137816 */ /* 0x000fc60000000013 */
[----:B---3--:R-:W-:Y:S01]  /*2f7c0*/  VIADD R0, R4, 0xf3 ;  /* 0x000000f304007836 */ /* 0x008fe20000000000 */
[----:B------:R-:W-:Y:S01]  /*2f7d0*/  ULDC UR8, c[0x0][0x248] ;  /* 0x0000920000087ab9 */ /* 0x000fe20000000800 */
[C---:B------:R-:W-:Y:S01]  /*2f7e0*/  IMAD.WIDE R14, R21.reuse, 0x2, R2 ;  /* 0x00000002150e7825 */ /* 0x040fe200078e0202 */
[----:B------:R-:W-:Y:S01]  /*2f7f0*/  @P5 STG.E.U16 desc[UR6][R8.64], R231 ;  /* 0x000000e708005986 */ /* 0x000fe2000c101506 */
[----:B------:R-:W-:Y:S01]  /*2f800*/  ULDC UR16, c[0x0][0x228] ;  /* 0x00008a0000107ab9 */ /* 0x000fe20000000800 */
[----:B------:R-:W-:Y:S01]  /*2f810*/  ULDC UR10, c[0x0][0x22c] ;  /* 0x00008b00000a7ab9 */ /* 0x000fe20000000800 */
[----:B------:R-:W-:Y:S01]  /*2f820*/  IMAD.WIDE R16, R21, 0x2, R6 ;  /* 0x0000000215107825 */ /* 0x000fe200078e0206 */
[----:B------:R0:W-:Y:S01]  /*2f830*/  @P1 STG.E.U16 desc[UR6][R12.64], R18 ;  /* 0x000000120c001986 */ /* 0x0001e2000c101506 */
[----:B------:R-:W-:Y:S01]  /*2f840*/  ISETP.GE.AND P5, PT, R0, UR4, PT ;  /* 0x0000000400007c0c */ /* 0x000fe2000bfa6270 */
[----:B------:R-:W-:Y:S01]  /*2f850*/  ULDC UR4, c[0x0][0x248] ;  /* 0x0000920000047ab9 */ /* 0x000fe20000000800 */
[C---:B------:R-:W-:Y:S01]  /*2f860*/  ISETP.LT.AND P1, PT, R5.reuse, UR12, !P2 ;  /* 0x0000000c05007c0c */ /* 0x040fe2000d721270 */
[----:B------:R-:W-:Y:S01]  /*2f870*/  @P6 STG.E.U16 desc[UR6][R14.64], R232 ;  /* 0x000000e80e006986 */ /* 0x000fe2000c101506 */
[----:B------:R-:W-:Y:S01]  /*2f880*/  ISETP.LT.AND P2, PT, R10, UR14, !P2 ;  /* 0x0000000e0a007c0c */ /* 0x000fe2000d741270 */
[----:B------:R-:W-:Y:S01]  /*2f890*/  VIADD R0, R4, 0xf4 ;  /* 0x000000f404007836 */ /* 0x000fe20000000000 */
[----:B------:R-:W-:Y:S01]  /*2f8a0*/  ISETP.LT.AND P6, PT, R10, UR18, !P0 ;  /* 0x000000120a007c0c */ /* 0x000fe2000c7c1270 */
[----:B------:R2:W-:Y:S01]  /*2f8b0*/  @P4 STG.E.U16 desc[UR6][R16.64], R19 ;  /* 0x0000001310004986 */ /* 0x0005e2000c101506 */
[----:B------:R-:W-:Y:S01]  /*2f8c0*/  ISETP.LT.AND P4, PT, R5, UR16, !P0 ;  /* 0x0000001005007c0c */ /* 0x000fe2000c781270 */
[----:B------:R-:W-:Y:S01]  /*2f8d0*/  ULDC UR12, c[0x0][0x228] ;  /* 0x00008a00000c7ab9 */ /* 0x000fe20000000800 */
[----:B0-----:R-:W-:Y:S01]  /*2f8e0*/  VIADD R13, R21, UR4 ;  /* 0x00000004150d7c36 */ /* 0x001fe20008000000 */
[----:B------:R-:W-:Y:S01]  /*2f8f0*/  PRMT R18, R236, 0x7632, R18 ;  /* 0x00007632ec127816 */ /* 0x000fe20000000012 */
[----:B------:R-:W-:Y:S01]  /*2f900*/  ULDC UR4, c[0x0][0x248] ;  /* 0x0000920000047ab9 */ /* 0x000fe20000000800 */
[----:B------:R-:W-:Y:S01]  /*2f910*/  PRMT R20, R233, 0x7632, R20 ;  /* 0x00007632e9147816 */ /* 0x000fe20000000014 */
[----:B------:R-:W-:Y:S01]  /*2f920*/  IMAD.WIDE R8, R13, 0x2, R2 ;  /* 0x000000020d087825 */ /* 0x000fe200078e0202 */
[----:B------:R-:W-:-:S03]  /*2f930*/  ULDC UR14, c[0x0][0x228] ;  /* 0x00008a00000e7ab9 */ /* 0x000fc60000000800 */
[C---:B--2---:R-:W-:Y:S01]  /*2f940*/  VIADD R19, R13.reuse, UR8 ;  /* 0x000000080d137c36 */ /* 0x044fe20008000000 */
[----:B------:R-:W-:Y:S01]  /*2f950*/  ISETP.GE.AND P0, PT, R0, UR10, PT ;  /* 0x0000000a00007c0c */ /* 0x000fe2000bf06270 */
[----:B------:R-:W-:Y:S01]  /*2f960*/  IMAD.WIDE R12, R13, 0x2, R6 ;  /* 0x000000020d0c7825 */ /* 0x000fe200078e0206 */
[----:B------:R-:W-:Y:S01]  /*2f970*/  @P1 STG.E.U16 desc[UR6][R8.64], R236 ;  /* 0x000000ec08001986 */ /* 0x000fe2000c101506 */
[----:B------:R-:W-:Y:S01]  /*2f980*/  ULDC UR8, c[0x0][0x228] ;  /* 0x00008a0000087ab9 */ /* 0x000fe20000000800 */
[----:B------:R-:W-:Y:S01]  /*2f990*/  ULDC UR10, c[0x0][0x228] ;  /* 0x00008a00000a7ab9 */ /* 0x000fe20000000800 */
[C---:B------:R-:W-:Y:S01]  /*2f9a0*/  IMAD.WIDE R14, R19.reuse, 0x2, R2 ;  /* 0x00000002130e7825 */ /* 0x040fe200078e0202 */
[----:B------:R0:W-:Y:S03]  /*2f9b0*/  @P2 STG.E.U16 desc[UR6][R12.64], R18 ;  /* 0x000000120c002986 */ /* 0x0001e6000c101506 */
[----:B------:R-:W-:Y:S01]  /*2f9c0*/  IMAD.WIDE R16, R19, 0x2, R6 ;  /* 0x0000000213107825 */ /* 0x000fe200078e0206 */
[----:B------:R-:W-:-:S03]  /*2f9d0*/  ISETP.LT.AND P2, PT, R5, UR8, !P5 ;  /* 0x0000000805007c0c */ /* 0x000fc6000ef41270 */
[----:B------:R-:W-:Y:S01]  /*2f9e0*/  VIADD R0, R4, 0xf5 ;  /* 0x000000f504007836 */ /* 0x000fe20000000000 */
[----:B------:R-:W-:Y:S01]  /*2f9f0*/  @P4 STG.E.U16 desc[UR6][R14.64], R233 ;  /* 0x000000e90e004986 */ /* 0x000fe2000c101506 */
[----:B------:R-:W-:Y:S01]  /*2fa00*/  ISETP.LT.AND P5, PT, R10, UR10, !P5 ;  /* 0x0000000a0a007c0c */ /* 0x000fe2000efa1270 */
[----:B------:R-:W-:Y:S01]  /*2fa10*/  ULDC UR8, c[0x0][0x228] ;  /* 0x00008a0000087ab9 */ /* 0x000fe20000000800 */
[----:B------:R-:W-:Y:S01]  /*2fa20*/  ISETP.LT.AND P4, PT, R5, UR12, !P0 ;  /* 0x0000000c05007c0c */ /* 0x000fe2000c781270 */
[----:B------:R2:W-:Y:S01]  /*2fa30*/  @P6 STG.E.U16 desc[UR6][R16.64], R20 ;  /* 0x0000001410006986 */ /* 0x0005e2000c101506 */
[----:B0-----:R-:W-:Y:S01]  /*2fa40*/  VIADD R13, R19, UR4 ;  /* 0x00000004130d7c36 */ /* 0x001fe20008000000 */
[----:B------:R-:W-:Y:S01]  /*2fa50*/  ISETP.GE.AND P1, PT, R0, UR5, PT ;  /* 0x0000000500007c0c */ /* 0x000fe2000bf26270 */
[----:B------:R-:W-:Y:S01]  /*2fa60*/  ULDC UR5, c[0x0][0x248] ;  /* 0x0000920000057ab9 */ /* 0x000fe20000000800 */
[----:B------:R-:W-:Y:S01]  /*2fa70*/  ISETP.LT.AND P6, PT, R10, UR14, !P0 ;  /* 0x0000000e0a007c0c */ /* 0x000fe2000c7c1270 */
[----:B------:R-:W-:Y:S01]  /*2fa80*/  VIADD R19, R13, UR5 ;  /* 0x000000050d137c36 */ /* 0x000fe20008000000 */
[----:B------:R-:W-:Y:S01]  /*2fa90*/  PRMT R18, R237, 0x7632, R18 ;  /* 0x00007632ed127816 */ /* 0x000fe20000000012 */
[C---:B------:R-:W-:Y:S01]  /*2faa0*/  IMAD.WIDE R8, R13.reuse, 0x2, R2 ;  /* 0x000000020d087825 */ /* 0x040fe200078e0202 */
[----:B------:R-:W-:Y:S01]  /*2fab0*/  ULDC UR4, c[0x0][0x248] ;  /* 0x0000920000047ab9 */ /* 0x000fe20000000800 */
[----:B------:R-:W-:Y:S01]  /*2fac0*/  ULDC UR10, c[0x0][0x228] ;  /* 0x00008a00000a7ab9 */ /* 0x000fe20000000800 */
[----:B------:R-:W-:Y:S01]  /*2fad0*/  ULDC UR12, c[0x0][0x228] ;  /* 0x00008a00000c7ab9 */ /* 0x000fe20000000800 */
[----:B------:R-:W-:Y:S01]  /*2fae0*/  IMAD.WIDE R12, R13, 0x2, R6 ;  /* 0x000000020d0c7825 */ /* 0x000fe200078e0206 */
[----:B--2---:R-:W-:Y:S01]  /*2faf0*/  PRMT R20, R234, 0x7632, R20 ;  /* 0x00007632ea147816 */ /* 0x004fe20000000014 */
[----:B------:R-:W-:-:S02]  /*2fb00*/  ULDC UR5, c[0x0][0x248] ;  /* 0x0000920000057ab9 */ /* 0x000fc40000000800 */
[----:B------:R-:W-:Y:S02]  /*2fb10*/  VIADD R0, R4, 0xf6 ;  /* 0x000000f604007836 */ /* 0x000fe40000000000 */
[C---:B------:R-:W-:Y:S01]  /*2fb20*/  IMAD.WIDE R14, R19.reuse, 0x2, R2 ;  /* 0x00000002130e7825 */ /* 0x040fe200078e0202 */
[----:B------:R-:W-:Y:S03]  /*2fb30*/  @P2 STG.E.U16 desc[UR6][R8.64], R237 ;  /* 0x000000ed08002986 */ /* 0x000fe6000c101506 */
[----:B------:R-:W-:Y:S01]  /*2fb40*/  IMAD.WIDE R16, R19, 0x2, R6 ;  /* 0x0000000213107825 */ /* 0x000fe200078e0206 */
[----:B------:R0:W-:Y:S01]  /*2fb50*/  @P5 STG.E.U16 desc[UR6][R12.64], R18 ;  /* 0x000000120c005986 */ /* 0x0001e2000c101506 */
[----:B------:R-:W-:Y:S01]  /*2fb60*/  ISETP.GE.AND P0, PT, R0, UR9, PT ;  /* 0x0000000900007c0c */ /* 0x000fe2000bf06270 */
[----:B------:R-:W-:Y:S02]  /*2fb70*/  ULDC UR9, c[0x0][0x228] ;  /* 0x00008a0000097ab9 */ /* 0x000fe40000000800 */
[----:B------:R2:W-:Y:S01]  /*2fb80*/  @P4 STG.E.U16 desc[UR6][R14.64], R234 ;  /* 0x000000ea0e004986 */ /* 0x0005e2000c101506 */
[----:B------:R-:W-:Y:S01]  /*2fb90*/  VIADD R0, R4, 0xf7 ;  /* 0x000000f704007836 */ /* 0x000fe20000000000 */
[----:B------:R-:W-:Y:S01]  /*2fba0*/  ISETP.LT.AND P4, PT, R5, UR8, !P1 ;  /* 0x0000000805007c0c */ /* 0x000fe2000cf81270 */
[----:B------:R-:W-:Y:S01]  /*2fbb0*/  ULDC UR8, c[0x0][0x228] ;  /* 0x00008a0000087ab9 */ /* 0x000fe20000000800 */
[----:B------:R3:W-:Y:S01]  /*2fbc0*/  @P6 STG.E.U16 desc[UR6][R16.64], R20 ;  /* 0x0000001410006986 */ /* 0x0007e2000c101506 */
[----:B------:R-:W-:Y:S01]  /*2fbd0*/  ISETP.LT.AND P1, PT, R10, UR9, !P1 ;  /* 0x000000090a007c0c */ /* 0x000fe2000cf21270 */
[----:B------:R-:W-:-:S02]  /*2fbe0*/  ULDC UR9, c[0x0][0x228] ;  /* 0x00008a0000097ab9 */ /* 0x000fc40000000800 */
[----:B------:R-:W4:Y:S01]  /*2fbf0*/  LDS.128 R20, [R11] ;  /* 0x000000000b147984 */ /* 0x000f220000000c00 */
[----:B0-----:R-:W-:Y:S01]  /*2fc00*/  VIADD R13, R19, UR4 ;  /* 0x00000004130d7c36 */ /* 0x001fe20008000000 */
[----:B------:R-:W-:Y:S01]  /*2fc10*/  ISETP.LT.AND P5, PT, R5, UR10, !P0 ;  /* 0x0000000a05007c0c */ /* 0x000fe2000c7a1270 */
[----:B------:R-:W-:Y:S01]  /*2fc20*/  ULDC UR4, c[0x0][0x248] ;  /* 0x0000920000047ab9 */ /* 0x000fe20000000800 */
[----:B------:R-:W-:Y:S01]  /*2fc30*/  ISETP.GE.AND P2, PT, R0, UR13, PT ;  /* 0x0000000d00007c0c */ /* 0x000fe2000bf46270 */
[----:B------:R-:W-:Y:S01]  /*2fc40*/  VIADD R0, R4, 0xf8 ;  /* 0x000000f804007836 */ /* 0x000fe20000000000 */
[----:B------:R-:W-:Y:S01]  /*2fc50*/  ISETP.LT.AND P6, PT, R10, UR12, !P0 ;  /* 0x0000000c0a007c0c */ /* 0x000fe2000c7c1270 */
[C---:B------:R-:W-:Y:S01]  /*2fc60*/  VIADD R19, R13.reuse, UR5 ;  /* 0x000000050d137c36 */ /* 0x040fe20008000000 */
[----:B------:R-:W-:Y:S01]  /*2fc70*/  PRMT R18, R238, 0x7632, R18 ;  /* 0x00007632ee127816 */ /* 0x000fe20000000012 */
[----:B------:R-:W-:Y:S01]  /*2fc80*/  IMAD.WIDE R8, R13, 0x2, R2 ;  /* 0x000000020d087825 */ /* 0x000fe200078e0202 */
[----:B------:R-:W-:Y:S01]  /*2fc90*/  ISETP.GE.AND P0, PT, R0, UR11, PT ;  /* 0x0000000b00007c0c */ /* 0x000fe2000bf06270 */
[----:B------:R-:W-:Y:S01]  /*2fca0*/  ULDC UR10, c[0x0][0x228] ;  /* 0x00008a00000a7ab9 */ /* 0x000fe20000000800 */
[----:B------:R-:W-:Y:S01]  /*2fcb0*/  PRMT R24, R235, 0x7632, R24 ;  /* 0x00007632eb187816 */ /* 0x000fe20000000018 */
[----:B------:R-:W-:Y:S01]  /*2fcc0*/  IMAD.WIDE R12, R13, 0x2, R6 ;  /* 0x000000020d0c7825 */ /* 0x000fe200078e0206 */
[----:B------:R-:W-:Y:S01]  /*2fcd0*/  @P4 STG.E.U16 desc[UR6][R8.64], R238 ;  /* 0x000000ee08004986 */ /* 0x000fe2000c101506 */
[----:B------:R-:W-:Y:S01]  /*2fce0*/  ULDC UR11, c[0x0][0x228] ;  /* 0x00008a00000b7ab9 */ /* 0x000fe20000000800 */
[----:B------:R-:W-:Y:S01]  /*2fcf0*/  ULDC UR5, c[0x0][0x248] ;  /* 0x0000920000057ab9 */ /* 0x000fe20000000800 */
[----:B--2---:R-:W-:Y:S01]  /*2fd00*/  IMAD.WIDE R14, R19, 0x2, R2 ;  /* 0x00000002130e7825 */ /* 0x004fe200078e0202 */
[----:B------:R0:W-:Y:S03]  /*2fd10*/  @P1 STG.E.U16 desc[UR6][R12.64], R18 ;  /* 0x000000120c001986 */ /* 0x0001e6000c101506 */
[----:B------:R-:W-:Y:S01]  /*2fd20*/  VIADD R0, R4, 0xf9 ;  /* 0x000000f904007836 */ /* 0x000fe20000000000 */
[----:B------:R-:W-:Y:S01]  /*2fd30*/  ISETP.LT.AND P1, PT, R5, UR8, !P2 ;  /* 0x0000000805007c0c */ /* 0x000fe2000d721270 */
[----:B---3--:R-:W-:Y:S01]  /*2fd40*/  IMAD.WIDE R16, R19, 0x2, R6 ;  /* 0x0000000213107825 */ /* 0x008fe200078e0206 */
[----:B------:R2:W-:Y:S01]  /*2fd50*/  @P5 STG.E.U16 desc[UR6][R14.64], R235 ;  /* 0x000000eb0e005986 */ /* 0x0005e2000c101506 */
[----:B------:R-:W-:Y:S01]  /*2fd60*/  ISETP.LT.AND P2, PT, R10, UR9, !P2 ;  /* 0x000000090a007c0c */ /* 0x000fe2000d741270 */
[----:B------:R-:W-:Y:S01]  /*2fd70*/  ULDC UR8, c[0x0][0x228] ;  /* 0x00008a0000087ab9 */ /* 0x000fe20000000800 */
[----:B------:R-:W-:Y:S01]  /*2fd80*/  ISETP.GE.AND P4, PT, R0, UR17, PT ;  /* 0x0000001100007c0c */ /* 0x000fe2000bf86270 */
[----:B------:R-:W-:Y:S01]  /*2fd90*/  VIADD R0, R4, 0xfa ;  /* 0x000000fa04007836 */ /* 0x000fe20000000000 */
[----:B------:R-:W-:Y:S01]  /*2fda0*/  ISETP.LT.AND P5, PT, R5, UR10, !P0 ;  /* 0x0000000a05007c0c */ /* 0x000fe2000c7a1270 */
[----:B0-----:R-:W-:Y:S01]  /*2fdb0*/  VIADD R13, R19, UR4 ;  /* 0x00000004130d7c36 */ /* 0x001fe20008000000 */
[----:B------:R0:W-:Y:S01]  /*2fdc0*/  @P6 STG.E.U16 desc[UR6][R16.64], R24 ;  /* 0x0000001810006986 */ /* 0x0001e2000c101506 */
[----:B------:R-:W-:Y:S01]  /*2fdd0*/  ISETP.LT.AND P6, PT, R10, UR11, !P0 ;  /* 0x0000000b0a007c0c */ /* 0x000fe2000c7c1270 */
[----:B------:R-:W-:Y:S01]  /*2fde0*/  ULDC UR4, c[0x0][0x248] ;  /* 0x0000920000047ab9 */ /* 0x000fe20000000800 */
[C---:B------:R-:W-:Y:S01]  /*2fdf0*/  VIADD R11, R13.reuse, UR5 ;  /* 0x000000050d0b7c36 */ /* 0x040fe20008000000 */
[----:B------:R-:W-:Y:S01]  /*2fe00*/  ISETP.GE.AND P0, PT, R0, UR15, PT ;  /* 0x0000000f00007c0c */ /* 0x000fe2000bf06270 */
[----:B------:R-:W-:Y:S01]  /*2fe10*/  IMAD.WIDE R8, R13, 0x2, R2 ;  /* 0x000000020d087825 */ /* 0x000fe200078e0202 */
[----:B------:R-:W-:Y:S01]  /*2fe20*/  PRMT R0, R239, 0x7632, R0 ;  /* 0x00007632ef007816 */ /* 0x000fe20000000000 */
[----:B------:R-:W-:Y:S01]  /*2fe30*/  ULDC UR5, c[0x0][0x228] ;  /* 0x00008a0000057ab9 */ /* 0x000fe20000000800 */
[----:B-1----:R-:W-:Y:S01]  /*2fe40*/  PRMT R18, R240, 0x7632, R18 ;  /* 0x00007632f0127816 */ /* 0x002fe20000000012 */
[----:B------:R-:W-:Y:S01]  /*2fe50*/  IMAD.WIDE R12, R13, 0x2, R6 ;  /* 0x000000020d0c7825 */ /* 0x000fe200078e0206 */
[----:B------:R-:W-:Y:S01]  /*2fe60*/  @P1 STG.E.U16 desc[UR6][R8.64], R239 ;  /* 0x000000ef08001986 */ /* 0x000fe2000c101506 */
[----:B------:R-:W-:Y:S01]  /*2fe70*/  ULDC UR9, c[0x0][0x228] ;  /* 0x00008a0000097ab9 */ /* 0x000fe20000000800 */
[----:B------:R-:W-:Y:S01]  /*2fe80*/  ULDC UR10, c[0x0][0x228] ;  /* 0x00008a00000a7ab9 */ /* 0x000fe20000000800 */
[----:B--2---:R-:W-:Y:S01]  /*2fe90*/  IMAD.WIDE R14, R11, 0x2, R2 ;  /* 0x000000020b0e7825 */ /* 0x004fe200078e0202 */
[----:B------:R1:W-:Y:S01]  /*2fea0*/  @P2 STG.E.U16 desc[UR6][R12.64], R0 ;  /* 0x000000000c002986 */ /* 0x0003e2000c101506 */
[----:B------:R-:W-:-:S02]  /*2feb0*/  ULDC UR11, c[0x0][0x228] ;  /* 0x00008a00000b7ab9 */ /* 0x000fc40000000800 */
[----:B0-----:R-:W-:Y:S01]  /*2fec0*/  IMAD.WIDE R16, R11, 0x2, R6 ;  /* 0x000000020b107825 */ /* 0x001fe200078e0206 */
[----:B------:R-:W-:Y:S01]  /*2fed0*/  @P5 STG.E.U16 desc[UR6][R14.64], R240 ;  /* 0x000000f00e005986 */ /* 0x000fe2000c101506 */
[----:B------:R-:W-:Y:S01]  /*2fee0*/  ISETP.LT.AND P5, PT, R5, UR5, !P4 ;  /* 0x0000000505007c0c */ /* 0x000fe2000e7a1270 */
[----:B------:R-:W-:Y:S01]  /*2fef0*/  ULDC UR5, c[0x0][0x228] ;  /* 0x00008a0000057ab9 */ /* 0x000fe20000000800 */
[----:B------:R-:W-:Y:S01]  /*2ff00*/  ISETP.LT.AND P4, PT, R10, UR8, !P4 ;  /* 0x000000080a007c0c */ /* 0x000fe2000e781270 */
[----:B------:R0:W-:Y:S01]  /*2ff10*/  @P6 STG.E.U16 desc[UR6][R16.64], R18 ;  /* 0x0000001210006986 */ /* 0x0001e2000c101506 */
[----:B------:R-:W-:Y:S01]  /*2ff20*/  VIADD R11, R11, UR4 ;  /* 0x000000040b0b7c36 */ /* 0x000fe20008000000 */
[----:B------:R-:W-:Y:S01]  /*2ff30*/  ISETP.LT.AND P6, PT, R5, UR9, !P0 ;  /* 0x0000000905007c0c */ /* 0x000fe2000c7c1270 */
[----:B------:R-:W-:Y:S01]  /*2ff40*/  ULDC UR4, c[0x0][0x248] ;  /* 0x0000920000047ab9 */ /* 0x000fe20000000800 */
[C---:B------:R-:W-:Y:S01]  /*2ff50*/  VIADD R19, R4.reuse, 0xfb ;  /* 0x000000fb04137836 */ /* 0x040fe20000000000 */
[----:B------:R-:W-:Y:S01]  /*2ff60*/  ULDC UR8, c[0x0][0x228] ;  /* 0x00008a0000087ab9 */ /* 0x000fe20000000800 */
[----:B-1----:R-:W-:Y:S01]  /*2ff70*/  VIADD R0, R4, 0xfc ;  /* 0x000000fc04007836 */ /* 0x002fe20000000000 */
[----:B------:R-:W-:Y:S01]  /*2ff80*/  ULDC UR9, c[0x0][0x228] ;  /* 0x00008a0000097ab9 */ /* 0x000fe20000000800 */
[----:B------:R-:W-:-:S04]  /*2ff90*/  IMAD.WIDE R8, R11, 0x2, R2 ;  /* 0x000000020b087825 */ /* 0x000fc800078e0202 */
[C---:B0-----:R-:W-:Y:S02]  /*2ffa0*/  VIADD R17, R11.reuse, UR4 ;  /* 0x000000040b117c36 */ /* 0x041fe40008000000 */
[----:B------:R-:W-:Y:S01]  /*2ffb0*/  IMAD.WIDE R12, R11, 0x2, R6 ;  /* 0x000000020b0c7825 */ /* 0x000fe200078e0206 */
[----:B----4-:R-:W-:Y:S02]  /*2ffc0*/  PRMT R11, R20, 0x7632, R11 ;  /* 0x00007632140b7816 */ /* 0x010fe4000000000b */
[----:B------:R-:W-:Y:S01]  /*2ffd0*/  ISETP.GE.AND P1, PT, R19, UR21, PT ;  /* 0x0000001513007c0c */ /* 0x000fe2000bf26270 */
[----:B------:R-:W-:Y:S01]  /*2ffe0*/  IMAD.WIDE R14, R17, 0x2, R2 ;  /* 0x00000002110e7825 */ /* 0x000fe200078e0202 */
[----:B------:R-:W-:Y:S01]  /*2fff0*/  ISETP.GE.AND P2, PT, R0, UR19, PT ;  /* 0x0000001300007c0c */ /* 0x000fe2000bf46270 */
[----:B------:R0:W-:Y:S01]  /*30000*/  @P5 STG.E.U16 desc[UR6][R8.64], R20 ;  /* 0x0000001408005986 */ /* 0x0001e2000c101506 */
[----:B------:R-:W-:Y:S01]  /*30010*/  ISETP.LT.AND P0, PT, R10, UR5, !P0 ;  /* 0x000000050a007c0c */ /* 0x000fe2000c701270 */
[----:B------:R-:W-:Y:S01]  /*30020*/  ULDC UR4, c[0x0][0x248] ;  /* 0x0000920000047ab9 */ /* 0x000fe20000000800 */
[----:B------:R-:W-:Y:S01]  /*30030*/  VIADD R16, R4, 0xfd ;  /* 0x000000fd04107836 */ /* 0x000fe20000000000 */
[----:B------:R1:W-:Y:S01]  /*30040*/  @P4 STG.E.U16 desc[UR6][R12.64], R11 ;  /* 0x0000000b0c004986 */ /* 0x0003e2000c101506 */
[----:B------:R-:W-:-:S02]  /*30050*/  ISETP.LT.AND P4, PT, R5, UR8, !P1 ;  /* 0x0000000805007c0c */ /* 0x000fc4000cf81270 */
[----:B------:R-:W-:Y:S01]  /*30060*/  PRMT R0, R241, 0x7632, R0 ;  /* 0x00007632f1007816 */ /* 0x000fe20000000000 */
[----:B------:R2:W-:Y:S01]  /*30070*/  @P6 STG.E.U16 desc[UR6][R14.64], R241 ;  /* 0x000000f10e006986 */ /* 0x0005e2000c101506 */
[----:B------:R-:W-:Y:S01]  /*30080*/  ISETP.LT.AND P1, PT, R10, UR9, !P1 ;  /* 0x000000090a007c0c */ /* 0x000fe2000cf21270 */
[----:B0-----:R-:W-:Y:S01]  /*30090*/  IMAD.WIDE R8, R17, 0x2, R6 ;  /* 0x0000000211087825 */ /* 0x001fe200078e0206 */
[----:B------:R-:W-:Y:S01]  /*300a0*/  ISETP.LT.AND P6, PT, R5, UR10, !P2 ;  /* 0x0000000a05007c0c */ /* 0x000fe2000d7c1270 */
[----:B------:R-:W-:Y:S01]  /*300b0*/  ULDC UR8, c[0x0][0x228] ;  /* 0x00008a0000087ab9 */ /* 0x000fe20000000800 */
[----:B------:R-:W-:Y:S01]  /*300c0*/  ISETP.GE.AND P5, PT, R16, UR25, PT ;  /* 0x0000001910007c0c */ /* 0x000fe2000bfa6270 */
[----:B-1----:R-:W-:Y:S01]  /*300d0*/  VIADD R11, R17, UR4 ;  /* 0x00000004110b7c36 */ /* 0x002fe20008000000 */
[----:B------:R-:W-:Y:S01]  /*300e0*/  ULDC UR4, c[0x0][0x248] ;  /* 0x0000920000047ab9 */ /* 0x000fe20000000800 */
[----:B------:R-:W-:Y:S01]  /*300f0*/  VIADD R4, R4, 0xfe ;  /* 0x000000fe04047836 */ /* 0x000fe20000000000 */
[----:B------:R-:W-:Y:S01]  /*30100*/  @P0 STG.E.U16 desc[UR6][R8.64], R0 ;  /* 0x0000000008000986 */ /* 0x000fe2000c101506 */
[C---:B------:R-:W-:Y:S01]  /*30110*/  VIADD R19, R11.reuse, UR4 ;  /* 0x000000040b137c36 */ /* 0x040fe20008000000 */
[----:B------:R-:W-:Y:S01]  /*30120*/  ULDC UR4, c[0x0][0x228] ;  /* 0x00008a0000047ab9 */ /* 0x000fe20000000800 */
[C---:B------:R-:W-:Y:S01]  /*30130*/  IMAD.WIDE R12, R11.reuse, 0x2, R2 ;  /* 0x000000020b0c7825 */ /* 0x040fe200078e0202 */
[----:B------:R-:W-:Y:S01]  /*30140*/  ULDC UR5, c[0x0][0x228] ;  /* 0x00008a0000057ab9 */ /* 0x000fe20000000800 */
[----:B------:R-:W-:Y:S01]  /*30150*/  ULDC UR9, c[0x0][0x228] ;  /* 0x00008a0000097ab9 */ /* 0x000fe20000000800 */
[----:B------:R-:W-:Y:S01]  /*30160*/  ULDC UR10, c[0x0][0x228] ;  /* 0x00008a00000a7ab9 */ /* 0x000fe20000000800 */
[----:B--2---:R-:W-:Y:S01]  /*30170*/  IMAD.WIDE R14, R11, 0x2, R6 ;  /* 0x000000020b0e7825 */ /* 0x004fe200078e0206 */
[----:B------:R-:W-:-:S03]  /*30180*/  PRMT R11, R21, 0x7632, R11 ;  /* 0x00007632150b7816 */ /* 0x000fc6000000000b */
[----:B------:R-:W-:Y:S01]  /*30190*/  IMAD.WIDE R16, R19, 0x2, R2 ;  /* 0x0000000213107825 */ /* 0x000fe200078e0202 */
[----:B------:R-:W-:Y:S01]  /*301a0*/  @P4 STG.E.U16 desc[UR6][R12.64], R21 ;  /* 0x000000150c004986 */ /* 0x000fe2000c101506 */
[----:B------:R-:W-:-:S03]  /*301b0*/  ISETP.GE.AND P0, PT, R4, UR23, PT ;  /* 0x0000001704007c0c */ /* 0x000fc6000bf06270 */
[----:B------:R0:W-:Y:S01]  /*301c0*/  @P1 STG.E.U16 desc[UR6][R14.64], R11 ;  /* 0x0000000b0e001986 */ /* 0x0001e2000c101506 */
[C---:B------:R-:W-:Y:S01]  /*301d0*/  ISETP.LT.AND P1, PT, R5.reuse, UR8, !P3 ;  /* 0x0000000805007c0c */ /* 0x040fe2000df21270 */
[----:B------:R-:W-:Y:S02]  /*301e0*/  ULDC UR8, c[0x0][0x228] ;  /* 0x00008a0000087ab9 */ /* 0x000fe40000000800 */
[----:B------:R1:W-:Y:S01]  /*301f0*/  @P6 STG.E.U16 desc[UR6][R16.64], R242 ;  /* 0x000000f210006986 */ /* 0x0003e2000c101506 */
[C---:B------:R-:W-:Y:S01]  /*30200*/  ISETP.LT.AND P6, PT, R5.reuse, UR4, !P5 ;  /* 0x0000000405007c0c */ /* 0x040fe2000efc1270 */
[----:B------:R-:W-:Y:S01]  /*30210*/  ULDC UR4, c[0x0][0x248] ;  /* 0x0000920000047ab9 */ /* 0x000fe20000000800 */
[C---:B------:R-:W-:Y:S02]  /*30220*/  ISETP.LT.AND P2, PT, R10.reuse, UR8, !P2 ;  /* 0x000000080a007c0c */ /* 0x040fe4000d741270 */
[----:B------:R-:W-:Y:S01]  /*30230*/  ISETP.LT.AND P4, PT, R5, UR5, !P0 ;  /* 0x0000000505007c0c */ /* 0x000fe2000c781270 */
[----:B------:R-:W-:Y:S01]  /*30240*/  ULDC UR5, c[0x0][0x248] ;  /* 0x0000920000057ab9 */ /* 0x000fe20000000800 */
[C---:B------:R-:W-:Y:S01]  /*30250*/  ISETP.LT.AND P5, PT, R10.reuse, UR9, !P5 ;  /* 0x000000090a007c0c */ /* 0x040fe2000efa1270 */
[----:B0-----:R-:W-:Y:S01]  /*30260*/  VIADD R11, R19, UR4 ;  /* 0x00000004130b7c36 */ /* 0x001fe20008000000 */
[C---:B------:R-:W-:Y:S01]  /*30270*/  ISETP.LT.AND P0, PT, R10.reuse, UR10, !P0 ;  /* 0x0000000a0a007c0c */ /* 0x040fe2000c701270 */
[----:B------:R-:W-:Y:S01]  /*30280*/  ULDC UR4, c[0x0][0x248] ;  /* 0x0000920000047ab9 */ /* 0x000fe20000000800 */
[----:B------:R-:W-:Y:S01]  /*30290*/  ISETP.LT.AND P3, PT, R10, UR11, !P3 ;  /* 0x0000000b0a007c0c */ /* 0x000fe2000df61270 */
[----:B------:R-:W-:Y:S01]  /*302a0*/  VIADD R15, R11, UR5 ;  /* 0x000000050b0f7c36 */ /* 0x000fe20008000000 */
[----:B-1----:R-:W-:Y:S01]  /*302b0*/  PRMT R242, R242, 0x7632, R242 ;  /* 0x00007632f2f27816 */ /* 0x002fe200000000f2 */
[----:B------:R-:W-:Y:S01]  /*302c0*/  IMAD.WIDE R4, R19, 0x2, R6 ;  /* 0x0000000213047825 */ /* 0x000fe200078e0206 */
[----:B------:R-:W-:-:S03]  /*302d0*/  PRMT R0, R22, 0x7632, R0 ;  /* 0x0000763216007816 */ /* 0x000fc60000000000 */
[----:B------:R-:W-:Y:S02]  /*302e0*/  VIADD R17, R15, UR4 ;  /* 0x000000040f117c36 */ /* 0x000fe40008000000 */
[----:B------:R-:W-:Y:S01]  /*302f0*/  IMAD.WIDE R8, R11, 0x2, R2 ;  /* 0x000000020b087825 */ /* 0x000fe200078e0202 */
[----:B------:R-:W-:-:S03]  /*30300*/  PRMT R16, R243, 0x7632, R16 ;  /* 0x00007632f3107816 */ /* 0x000fc60000000010 */
[----:B------:R-:W-:Y:S01]  /*30310*/  IMAD.WIDE R10, R11, 0x2, R6 ;  /* 0x000000020b0a7825 */ /* 0x000fe200078e0206 */
[----:B------:R0:W-:Y:S03]  /*30320*/  @P2 STG.E.U16 desc[UR6][R4.64], R242 ;  /* 0x000000f204002986 */ /* 0x0001e6000c101506 */
[C---:B------:R-:W-:Y:S01]  /*30330*/  IMAD.WIDE R12, R15.reuse, 0x2, R2 ;  /* 0x000000020f0c7825 */ /* 0x040fe200078e0202 */
[----:B------:R0:W-:Y:S03]  /*30340*/  @P6 STG.E.U16 desc[UR6][R8.64], R22 ;  /* 0x0000001608006986 */ /* 0x0001e6000c101506 */
[----:B------:R-:W-:Y:S01]  /*30350*/  IMAD.WIDE R14, R15, 0x2, R6 ;  /* 0x000000020f0e7825 */ /* 0x000fe200078e0206 */
[----:B------:R0:W-:Y:S03]  /*30360*/  @P5 STG.E.U16 desc[UR6][R10.64], R0 ;  /* 0x000000000a005986 */ /* 0x0001e6000c101506 */
[C---:B------:R-:W-:Y:S01]  /*30370*/  IMAD.WIDE R2, R17.reuse, 0x2, R2 ;  /* 0x0000000211027825 */ /* 0x040fe200078e0202 */
[----:B------:R0:W-:Y:S04]  /*30380*/  @P4 STG.E.U16 desc[UR6][R12.64], R243 ;  /* 0x000000f30c004986 */ /* 0x0001e8000c101506 */
[----:B------:R0:W-:Y:S01]  /*30390*/  @P0 STG.E.U16 desc[UR6][R14.64], R16 ;  /* 0x000000100e000986 */ /* 0x0001e2000c101506 */
[----:B------:R-:W-:-:S03]  /*303a0*/  IMAD.WIDE R6, R17, 0x2, R6 ;  /* 0x0000000211067825 */ /* 0x000fc600078e0206 */
[----:B------:R0:W-:Y:S01]  /*303b0*/  @P1 STG.E.U16 desc[UR6][R2.64], R23 ;  /* 0x0000001702001986 */ /* 0x0001e2000c101506 */
[----:B------:R-:W-:Y:S05]  /*303c0*/  @!P3 EXIT ;  /* 0x000000000000b94d */ /* 0x000fea0003800000 */
[----:B0-----:R-:W-:-:S05]  /*303d0*/  PRMT R3, R23, 0x7632, R3 ;  /* 0x0000763217037816 */ /* 0x001fca0000000003 */
[----:B------:R-:W-:Y:S01]  /*303e0*/  STG.E.U16 desc[UR6][R6.64], R3 ;  /* 0x0000000306007986 */ /* 0x000fe2000c101506 */
[----:B------:R-:W-:Y:S05]  /*303f0*/  EXIT ;  /* 0x000000000000794d */ /* 0x000fea0003800000 */
.L_x_2:
[----:B------:R-:W-:-:S00]  /*30400*/  BRA `(.L_x_2) ;  /* 0xfffffffc00fc7947 */ /* 0x000fc0000383ffff */
[----:B------:R-:W-:-:S00]  /*30410*/  NOP ;  /* 0x0000000000007918 */ /* 0x000fc00000000000 */
        /* <DEDUP_REMOVED lines=14> */
.L_x_3:


//--------------------- .nv.shared.matmul_kernel  --------------------------
	.section	.nv.shared.matmul_kernel,"aw",@nobits
	.sectionflags	@""
	.align	16
	.zero		1024


//--------------------- .nv.shared.reserved.0     --------------------------
	.section	.nv.shared.reserved.0,"aw",@nobits
	.weak		__nv_reservedSMEM_offset_0_alias
	.size		__nv_reservedSMEM_offset_0_alias, 0, 0
	.other		__nv_reservedSMEM_offset_0_alias,@"STO_CUDA_RESERVED_SHARED STV_DEFAULT"
__nv_reservedSMEM_offset_0_alias:
	.zero		0


//--------------------- .nv.constant0.matmul_kernel --------------------------
	.section	.nv.constant0.matmul_kernel,"a",@progbits
	.sectionflags	@""
	.align	4
.nv.constant0.matmul_kernel:
	.zero		608


//--------------------- SYMBOLS --------------------------

	.type		.nv.reservedSmem.offset0,@object
	.size		.nv.reservedSmem.offset0,0x4
